	.target	sm_100a

	.elftype	@"ET_EXEC"


//--------------------- .note.nv.tkinfo           --------------------------
	.section	.note.nv.tkinfo,"",@"SHT_NOTE"
	.sectionflags	@"SHF_NOTE_NV_TKINFO"
	.tkinfo
        /*0018*/ 	.word	0x00000002
        /*0030*/ 	.string	""
        /*0030*/ 	.string	"ptxas"
        /*0030*/ 	.string	"Cuda compilation tools, release 13.0, V13.0.88"
        /*0030*/ 	.string	"Build cuda_13.0.r13.0/compiler.36424714_0"
        /*0030*/ 	.string	"-arch sm_100a -m 64 "



//--------------------- .note.nv.cuinfo           --------------------------
	.section	.note.nv.cuinfo,"",@"SHT_NOTE"
	.sectionflags	@"SHF_NOTE_NV_CUINFO"
        /*0018*/ 	.short	0x0002
        /*001a*/ 	.short	0x0064
        /*001c*/ 	.short	0x0082
	.zero		2


//--------------------- .nv.info                  --------------------------
	.section	.nv.info,"",@"SHT_CUDA_INFO"
	.align	4


	//----- nvinfo : EIATTR_REGCOUNT
	.align		4
        /*0000*/ 	.byte	0x04, 0x2f
        /*0002*/ 	.short	(.L_34 - .L_33)
	.align		4
.L_33:
        /*0004*/ 	.word	index@(_ZN7cutlass13device_kernelINS_4fmha6kernel36Sm100FmhaFwdKernelTmaWarpspecializedIN4cute5tupleIJiiiNS5_IJNS5_IJiiEEEiEEEEEENS1_10collective38Sm100FmhaFwdMainloopTmaWarpspecializedINS_10bfloat16_tEffNS5_IJNS4_1CILi256EEENSC_ILi128EEENSC_ILi32EEEEEENS5_IJiNSC_ILi1EEES7_EEENS5_IJiSH_NS5_IJNS5_IJNSC_ILi0EEEiEEEiEEEEEESM_NS9_12ResidualMaskENS5_IJNSC_ILi2EEESH_SH_EEENSC_ILb0EEEEENS9_38Sm100FmhaFwdEpilogueTmaWarpspecializedINS_6half_tEfNS5_IJSE_SF_SE_EEESI_NS5_IJSH_S7_EEESQ_EENS2_23IndividualTileSchedulerENS2_41Sm100FmhaCtxKernelWarpspecializedScheduleEEEEEvNT_6ParamsE)
        /*0008*/ 	.word	0x00000080


	//----- nvinfo : EIATTR_FRAME_SIZE
	.align		4
.L_34:
        /*000c*/ 	.byte	0x04, 0x11
        /*000e*/ 	.short	(.L_36 - .L_35)
	.align		4
.L_35:
        /*0010*/ 	.word	index@($__internal_3_$__cuda_sm3x_div_rn_noftz_f32_slowpath)
        /*0014*/ 	.word	0x00000078


	//----- nvinfo : EIATTR_FRAME_SIZE
	.align		4
.L_36:
        /*0018*/ 	.byte	0x04, 0x11
        /*001a*/ 	.short	(.L_38 - .L_37)
	.align		4
.L_37:
        /*001c*/ 	.word	index@($__internal_2_$__cuda_sm10x_tcgen05_guardrail_trap_unallocated_columns_being_dealloced)
        /*0020*/ 	.word	0x00000078


	//----- nvinfo : EIATTR_FRAME_SIZE
	.align		4
.L_38:
        /*0024*/ 	.byte	0x04, 0x11
        /*0026*/ 	.short	(.L_40 - .L_39)
	.align		4
.L_39:
        /*0028*/ 	.word	index@($__internal_1_$__cuda_sm10x_tcgen05_guardrail_trap_phase_invalid_during_alloc)
        /*002c*/ 	.word	0x00000078


	//----- nvinfo : EIATTR_FRAME_SIZE
	.align		4
.L_40:
        /*0030*/ 	.byte	0x04, 0x11
        /*0032*/ 	.short	(.L_42 - .L_41)
	.align		4
.L_41:
        /*0034*/ 	.word	index@($__internal_0_$__cuda_sm10x_tcgen05_guardrail_trap_col_being_dealloced_not_returned_by_alloc)
        /*0038*/ 	.word	0x00000078


	//----- nvinfo : EIATTR_FRAME_SIZE
	.align		4
.L_42:
        /*003c*/ 	.byte	0x04, 0x11
        /*003e*/ 	.short	(.L_44 - .L_43)
	.align		4
.L_43:
        /*0040*/ 	.word	index@(_ZN7cutlass13device_kernelINS_4fmha6kernel36Sm100FmhaFwdKernelTmaWarpspecializedIN4cute5tupleIJiiiNS5_IJNS5_IJiiEEEiEEEEEENS1_10collective38Sm100FmhaFwdMainloopTmaWarpspecializedINS_10bfloat16_tEffNS5_IJNS4_1CILi256EEENSC_ILi128EEENSC_ILi32EEEEEENS5_IJiNSC_ILi1EEES7_EEENS5_IJiSH_NS5_IJNS5_IJNSC_ILi0EEEiEEEiEEEEEESM_NS9_12ResidualMaskENS5_IJNSC_ILi2EEESH_SH_EEENSC_ILb0EEEEENS9_38Sm100FmhaFwdEpilogueTmaWarpspecializedINS_6half_tEfNS5_IJSE_SF_SE_EEESI_NS5_IJSH_S7_EEESQ_EENS2_23IndividualTileSchedulerENS2_41Sm100FmhaCtxKernelWarpspecializedScheduleEEEEEvNT_6ParamsE)
        /*0044*/ 	.word	0x00000078


	//----- nvinfo : EIATTR_MIN_STACK_SIZE
	.align		4
.L_44:
        /*0048*/ 	.byte	0x04, 0x12
        /*004a*/ 	.short	(.L_46 - .L_45)
	.align		4
.L_45:
        /*004c*/ 	.word	index@(_ZN7cutlass13device_kernelINS_4fmha6kernel36Sm100FmhaFwdKernelTmaWarpspecializedIN4cute5tupleIJiiiNS5_IJNS5_IJiiEEEiEEEEEENS1_10collective38Sm100FmhaFwdMainloopTmaWarpspecializedINS_10bfloat16_tEffNS5_IJNS4_1CILi256EEENSC_ILi128EEENSC_ILi32EEEEEENS5_IJiNSC_ILi1EEES7_EEENS5_IJiSH_NS5_IJNS5_IJNSC_ILi0EEEiEEEiEEEEEESM_NS9_12ResidualMaskENS5_IJNSC_ILi2EEESH_SH_EEENSC_ILb0EEEEENS9_38Sm100FmhaFwdEpilogueTmaWarpspecializedINS_6half_tEfNS5_IJSE_SF_SE_EEESI_NS5_IJSH_S7_EEESQ_EENS2_23IndividualTileSchedulerENS2_41Sm100FmhaCtxKernelWarpspecializedScheduleEEEEEvNT_6ParamsE)
        /*0050*/ 	.word	0x00000078
.L_46:


//--------------------- .nv.compat                --------------------------
	.section	.nv.compat,"",@"SHT_CUDA_COMPAT_INFO"
	.align	4
        /*0000*/ 	.byte	0x02, 0x09, 0x01, 0x00, 0x02, 0x02, 0x02, 0x00, 0x02, 0x05, 0x05, 0x00, 0x03, 0x07, 0x01, 0x01
        /*0010*/ 	.byte	0x02, 0x03, 0x01, 0x00, 0x02, 0x06, 0x01, 0x00, 0x04, 0x0b, 0x08, 0x00, 0x01, 0x00, 0x00, 0x00
        /*0020*/ 	.byte	0x00, 0x00, 0x00, 0x00


//--------------------- .nv.info._ZN7cutlass13device_kernelINS_4fmha6kernel36Sm100FmhaFwdKernelTmaWarpspecializedIN4cute5tupleIJiiiNS5_IJNS5_IJiiEEEiEEEEEENS1_10collective38Sm100FmhaFwdMainloopTmaWarpspecializedINS_10bfloat16_tEffNS5_IJNS4_1CILi256EEENSC_ILi128EEENSC_ILi32EEEEEENS5_IJiNSC_ILi1EEES7_EEENS5_IJiSH_NS5_IJNS5_IJNSC_ILi0EEEiEEEiEEEEEESM_NS9_12ResidualMaskENS5_IJNSC_ILi2EEESH_SH_EEENSC_ILb0EEEEENS9_38Sm100FmhaFwdEpilogueTmaWarpspecializedINS_6half_tEfNS5_IJSE_SF_SE_EEESI_NS5_IJSH_S7_EEESQ_EENS2_23IndividualTileSchedulerENS2_41Sm100FmhaCtxKernelWarpspecializedScheduleEEEEEvNT_6ParamsE --------------------------
	.section	.nv.info._ZN7cutlass13device_kernelINS_4fmha6kernel36Sm100FmhaFwdKernelTmaWarpspecializedIN4cute5tupleIJiiiNS5_IJNS5_IJiiEEEiEEEEEENS1_10collective38Sm100FmhaFwdMainloopTmaWarpspecializedINS_10bfloat16_tEffNS5_IJNS4_1CILi256EEENSC_ILi128EEENSC_ILi32EEEEEENS5_IJiNSC_ILi1EEES7_EEENS5_IJiSH_NS5_IJNS5_IJNSC_ILi0EEEiEEEiEEEEEESM_NS9_12ResidualMaskENS5_IJNSC_ILi2EEESH_SH_EEENSC_ILb0EEEEENS9_38Sm100FmhaFwdEpilogueTmaWarpspecializedINS_6half_tEfNS5_IJSE_SF_SE_EEESI_NS5_IJSH_S7_EEESQ_EENS2_23IndividualTileSchedulerENS2_41Sm100FmhaCtxKernelWarpspecializedScheduleEEEEEvNT_6ParamsE,"",@"SHT_CUDA_INFO"
	.sectionflags	@""
	.align	4


	//----- nvinfo : EIATTR_CUDA_API_VERSION
	.align		4
        /*0000*/ 	.byte	0x04, 0x37
        /*0002*/ 	.short	(.L_48 - .L_47)
.L_47:
        /*0004*/ 	.word	0x00000082


	//----- nvinfo : EIATTR_KPARAM_INFO
	.align		4
.L_48:
        /*0008*/ 	.byte	0x04, 0x17
        /*000a*/ 	.short	(.L_50 - .L_49)
.L_49:
        /*000c*/ 	.word	0x00000000
        /*0010*/ 	.short	0x0000
        /*0012*/ 	.short	0x0000
        /*0014*/ 	.byte	0x00, 0xf0, 0x01, 0x18


	//----- nvinfo : EIATTR_AT_ENTRY_FRAGMENTS
	.align		4
.L_50:
        /*0018*/ 	.byte	0x04, 0x4f
        /*001a*/ 	.short	(.L_52 - .L_51)


	//   ....[0]....
.L_51:
        /*001c*/ 	.word	0x00000006


	//----- nvinfo : EIATTR_RESERVED_SMEM_USED
	.align		4
.L_52:
        /*0020*/ 	.byte	0x01, 0x41
	.zero		2


	//----- nvinfo : EIATTR_SPARSE_MMA_MASK
	.align		4
        /*0024*/ 	.byte	0x03, 0x50
        /*0026*/ 	.short	0x0000


	//----- nvinfo : EIATTR_TCGEN05_1CTA_USED
	.align		4
        /*0028*/ 	.byte	0x01, 0x51
	.zero		2


	//----- nvinfo : EIATTR_MAXREG_COUNT
	.align		4
        /*002c*/ 	.byte	0x03, 0x1b
        /*002e*/ 	.short	0x0080


	//----- nvinfo : EIATTR_NUM_BARRIERS
	.align		4
        /*0030*/ 	.byte	0x02, 0x4c
        /*0032*/ 	.byte	0x01
	.zero		1


	//----- nvinfo : EIATTR_EXTERNS
	.align		4
        /*0034*/ 	.byte	0x04, 0x0f
        /*0036*/ 	.short	(.L_54 - .L_53)


	//   ....[0]....
	.align		4
.L_53:
        /*0038*/ 	.word	index@(vprintf)


	//   ....[1]....
	.align		4
        /*003c*/ 	.word	index@(__assertfail)


	//----- nvinfo : EIATTR_ANNOTATIONS
	.align		4
.L_54:
        /*0040*/ 	.byte	0x04, 0x55
        /*0042*/ 	.short	(.L_56 - .L_55)


	//   ....[0]....
.L_55:
        /*0044*/ 	.word	0x00000001
        /*0048*/ 	.byte	0x30, 0xda, 0x00, 0x00, 0x01, 0x00, 0x00, 0x00, 0x90, 0xda, 0x00, 0x00, 0x01, 0x00, 0x00, 0x00
        /* <DEDUP_REMOVED lines=36> */
        /*0298*/ 	.byte	0x40, 0x4f, 0x01, 0x00


	//----- nvinfo : EIATTR_MERCURY_ISA_VERSION
	.align		4
.L_56:
        /*029c*/ 	.byte	0x03, 0x5f
        /*029e*/ 	.short	0x0101


	//----- nvinfo : EIATTR_INT_WARP_WIDE_INSTR_OFFSETS
	.align		4
        /*02a0*/ 	.byte	0x04, 0x31
        /*02a2*/ 	.short	(.L_58 - .L_57)


	//   ....[0]....
.L_57:
        /*02a4*/ 	.word	0x00017710


	//   ....[1]....
        /*02a8*/ 	.word	0x00017730


	//   ....[2]....
        /*02ac*/ 	.word	0x00017760


	//----- nvinfo : EIATTR_COOP_GROUP_MASK_REGIDS
	.align		4
.L_58:
        /*02b0*/ 	.byte	0x04, 0x29
        /*02b2*/ 	.short	(.L_60 - .L_59)


	//   ....[0]....
.L_59:
        /*02b4*/ 	.word	0xffffffff


	//   ....[1]....
        /*02b8*/ 	.word	0xffffffff


	//   ....[2]....
        /*02bc*/ 	.word	0xffffffff


	//   ....[3]....
        /*02c0*/ 	.word	0xffffffff


	//   ....[4]....
        /*02c4*/ 	.word	0xffffffff


	//   ....[5]....
        /*02c8*/ 	.word	0xffffffff


	//   ....[6]....
        /*02cc*/ 	.word	0xffffffff


	//   ....[7]....
        /*02d0*/ 	.word	0xffffffff


	//   ....[8]....
        /*02d4*/ 	.word	0xffffffff


	//   ....[9]....
        /*02d8*/ 	.word	0xffffffff


	//   ....[10]....
        /*02dc*/ 	.word	0xffffffff


	//   ....[11]....
        /*02e0*/ 	.word	0xffffffff


	//   ....[12]....
        /*02e4*/ 	.word	0xffffffff


	//   ....[13]....
        /*02e8*/ 	.word	0xffffffff


	//   ....[14]....
        /*02ec*/ 	.word	0xffffffff


	//   ....[15]....
        /*02f0*/ 	.word	0xffffffff


	//   ....[16]....
        /*02f4*/ 	.word	0xffffffff


	//   ....[17]....
        /*02f8*/ 	.word	0xffffffff


	//   ....[18]....
        /*02fc*/ 	.word	0xffffffff


	//----- nvinfo : EIATTR_COOP_GROUP_INSTR_OFFSETS
	.align		4
.L_60:
        /*0300*/ 	.byte	0x04, 0x28
        /*0302*/ 	.short	(.L_62 - .L_61)


	//   ....[0]....
.L_61:
        /*0304*/ 	.word	0x00000110


	//   ....[1]....
        /*0308*/ 	.word	0x000008d0


	//   ....[2]....
        /*030c*/ 	.word	0x00000b00


	//   ....[3]....
        /*0310*/ 	.word	0x00000c30


	//   ....[4]....
        /*0314*/ 	.word	0x00000d70


	//   ....[5]....
        /*0318*/ 	.word	0x00001030


	//   ....[6]....
        /*031c*/ 	.word	0x00001220


	//   ....[7]....
        /*0320*/ 	.word	0x00001330


	//   ....[8]....
        /*0324*/ 	.word	0x00001490


	//   ....[9]....
        /*0328*/ 	.word	0x000015f0


	//   ....[10]....
        /*032c*/ 	.word	0x000017f0


	//   ....[11]....
        /*0330*/ 	.word	0x00001a00


	//   ....[12]....
        /*0334*/ 	.word	0x00001a30


	//   ....[13]....
        /*0338*/ 	.word	0x000077e0


	//   ....[14]....
        /*033c*/ 	.word	0x00008250


	//   ....[15]....
        /*0340*/ 	.word	0x0000ac80


	//   ....[16]....
        /*0344*/ 	.word	0x0000f280


	//   ....[17]....
        /*0348*/ 	.word	0x00017610


	//   ....[18]....
        /*034c*/ 	.word	0x00017830


	//----- nvinfo : EIATTR_REG_RECONFIG
	.align		4
.L_62:
        /*0350*/ 	.byte	0x01, 0x54
	.zero		2


	//----- nvinfo : EIATTR_VRC_CTA_INIT_COUNT
	.align		4
        /*0354*/ 	.byte	0x02, 0x4a
        /*0356*/ 	.byte	0x80
	.zero		1


	//----- nvinfo : EIATTR_SYSCALL_OFFSETS
	.align		4
        /*0358*/ 	.byte	0x04, 0x46
        /*035a*/ 	.short	(.L_64 - .L_63)


	//   ....[0]....
.L_63:
        /*035c*/ 	.word	0x00003f80


	//   ....[1]....
        /*0360*/ 	.word	0x00004050


	//   ....[2]....
        /*0364*/ 	.word	0x000040c0


	//   ....[3]....
        /*0368*/ 	.word	0x00004130


	//   ....[4]....
        /*036c*/ 	.word	0x000041a0


	//   ....[5]....
        /*0370*/ 	.word	0x00004240


	//   ....[6]....
        /*0374*/ 	.word	0x00004300


	//   ....[7]....
        /*0378*/ 	.word	0x000043a0


	//   ....[8]....
        /*037c*/ 	.word	0x00004440


	//   ....[9]....
        /*0380*/ 	.word	0x000044e0


	//   ....[10]....
        /*0384*/ 	.word	0x00004550


	//   ....[11]....
        /*0388*/ 	.word	0x000045f0


	//   ....[12]....
        /*038c*/ 	.word	0x00004690


	//   ....[13]....
        /*0390*/ 	.word	0x00004700


	//   ....[14]....
        /*0394*/ 	.word	0x000047a0


	//   ....[15]....
        /*0398*/ 	.word	0x00004840


	//   ....[16]....
        /*039c*/ 	.word	0x000048e0


	//   ....[17]....
        /*03a0*/ 	.word	0x00004980


	//   ....[18]....
        /*03a4*/ 	.word	0x000049f0


	//   ....[19]....
        /*03a8*/ 	.word	0x00004a90


	//   ....[20]....
        /*03ac*/ 	.word	0x00004b30


	//   ....[21]....
        /*03b0*/ 	.word	0x00004ba0


	//   ....[22]....
        /*03b4*/ 	.word	0x00004c40


	//   ....[23]....
        /*03b8*/ 	.word	0x00004ce0


	//   ....[24]....
        /*03bc*/ 	.word	0x00004d80


	//   ....[25]....
        /*03c0*/ 	.word	0x00004e20


	//   ....[26]....
        /*03c4*/ 	.word	0x00004e90


	//   ....[27]....
        /*03c8*/ 	.word	0x00004f30


	//   ....[28]....
        /*03cc*/ 	.word	0x00004fd0


	//   ....[29]....
        /*03d0*/ 	.word	0x00005040


	//   ....[30]....
        /*03d4*/ 	.word	0x000050e0


	//   ....[31]....
        /*03d8*/ 	.word	0x00005180


	//   ....[32]....
        /*03dc*/ 	.word	0x00005220


	//   ....[33]....
        /*03e0*/ 	.word	0x000052c0


	//   ....[34]....
        /*03e4*/ 	.word	0x00005360


	//   ....[35]....
        /*03e8*/ 	.word	0x00005400


	//   ....[36]....
        /*03ec*/ 	.word	0x00005470


	//   ....[37]....
        /*03f0*/ 	.word	0x00005510


	//   ....[38]....
        /*03f4*/ 	.word	0x000055b0


	//   ....[39]....
        /*03f8*/ 	.word	0x00005620


	//   ....[40]....
        /*03fc*/ 	.word	0x000056c0


	//   ....[41]....
        /*0400*/ 	.word	0x00005760


	//   ....[42]....
        /*0404*/ 	.word	0x00005800


	//   ....[43]....
        /*0408*/ 	.word	0x000058a0


	//   ....[44]....
        /*040c*/ 	.word	0x00005910


	//   ....[45]....
        /*0410*/ 	.word	0x000059b0


	//   ....[46]....
        /*0414*/ 	.word	0x00005a50


	//   ....[47]....
        /*0418*/ 	.word	0x00005ac0


	//   ....[48]....
        /*041c*/ 	.word	0x00005b50


	//   ....[49]....
        /*0420*/ 	.word	0x00005bf0


	//   ....[50]....
        /*0424*/ 	.word	0x00005c90


	//   ....[51]....
        /*0428*/ 	.word	0x00005d30


	//   ....[52]....
        /*042c*/ 	.word	0x00005da0


	//   ....[53]....
        /*0430*/ 	.word	0x00005e30


	//   ....[54]....
        /*0434*/ 	.word	0x00005ed0


	//   ....[55]....
        /*0438*/ 	.word	0x00005f40


	//   ....[56]....
        /*043c*/ 	.word	0x00005fe0


	//   ....[57]....
        /*0440*/ 	.word	0x00006080


	//   ....[58]....
        /*0444*/ 	.word	0x00006120


	//   ....[59]....
        /*0448*/ 	.word	0x000061c0


	//   ....[60]....
        /*044c*/ 	.word	0x00007910


	//   ....[61]....
        /*0450*/ 	.word	0x00007a60


	//   ....[62]....
        /*0454*/ 	.word	0x00007c40


	//   ....[63]....
        /*0458*/ 	.word	0x00007e20


	//   ....[64]....
        /*045c*/ 	.word	0x000080d0


	//   ....[65]....
        /*0460*/ 	.word	0x00008380


	//   ....[66]....
        /*0464*/ 	.word	0x000084d0


	//   ....[67]....
        /*0468*/ 	.word	0x000086b0


	//   ....[68]....
        /*046c*/ 	.word	0x00008890


	//   ....[69]....
        /*0470*/ 	.word	0x00008e80


	//   ....[70]....
        /*0474*/ 	.word	0x000091c0


	//   ....[71]....
        /*0478*/ 	.word	0x00009ab0


	//   ....[72]....
        /*047c*/ 	.word	0x00009e40


	//   ....[73]....
        /*0480*/ 	.word	0x0000a150


	//   ....[74]....
        /*0484*/ 	.word	0x0000aec0


	//   ....[75]....
        /*0488*/ 	.word	0x0000b030


	//   ....[76]....
        /*048c*/ 	.word	0x0000b1a0


	//   ....[77]....
        /*0490*/ 	.word	0x0000b310


	//   ....[78]....
        /*0494*/ 	.word	0x0000b8a0


	//   ....[79]....
        /*0498*/ 	.word	0x0000e3e0


	//   ....[80]....
        /*049c*/ 	.word	0x0000e6e0


	//   ....[81]....
        /*04a0*/ 	.word	0x0000f100


	//   ....[82]....
        /*04a4*/ 	.word	0x0000f4a0


	//   ....[83]....
        /*04a8*/ 	.word	0x0000f610


	//   ....[84]....
        /*04ac*/ 	.word	0x0000f780


	//   ....[85]....
        /*04b0*/ 	.word	0x0000f8f0


	//   ....[86]....
        /*04b4*/ 	.word	0x00011690


	//   ....[87]....
        /*04b8*/ 	.word	0x00014200


	//   ....[88]....
        /*04bc*/ 	.word	0x00014520


	//   ....[89]....
        /*04c0*/ 	.word	0x00014f20


	//----- nvinfo : EIATTR_MBARRIER_INSTR_OFFSETS
	.align		4
.L_64:
        /*04c4*/ 	.byte	0x04, 0x39
        /*04c6*/ 	.short	(.L_66 - .L_65)


	//   ....[0]....
.L_65:
        /*04c8*/ 	.word	0x000009b0
        /*04cc*/ 	.word	0x000000ff
        /*04d0*/ 	.word	0x0000a000
        /*04d4*/ 	.short	0x0100
        /*04d6*/ 	.byte	0x05
	.zero		1


	//   ....[1]....
        /*04d8*/ 	.word	0x000009c0
        /*04dc*/ 	.word	0x000000ff
        /*04e0*/ 	.word	0x0000a010
        /*04e4*/ 	.short	0x0100
        /*04e6*/ 	.byte	0x05
	.zero		1


	//   ....[2]....
        /*04e8*/ 	.word	0x000009d0
        /*04ec*/ 	.word	0x000000ff
        /*04f0*/ 	.word	0x0000a008
        /*04f4*/ 	.short	0x0100
        /*04f6*/ 	.byte	0x05
	.zero		1


	//   ....[3]....
        /*04f8*/ 	.word	0x000009e0
        /*04fc*/ 	.word	0x000000ff
        /*0500*/ 	.word	0x0000a018
        /*0504*/ 	.short	0x0100
        /*0506*/ 	.byte	0x05
	.zero		1


	//   ....[4]....
        /*0508*/ 	.word	0x00000bc0
        /*050c*/ 	.word	0x000000ff
        /*0510*/ 	.word	0x0000a020
        /*0514*/ 	.short	0x0100
        /*0516*/ 	.byte	0x05
	.zero		1


	//   ....[5]....
        /*0518*/ 	.word	0x00000bd0
        /*051c*/ 	.word	0x000000ff
        /*0520*/ 	.word	0x0000a038
        /*0524*/ 	.short	0x0100
        /*0526*/ 	.byte	0x05
	.zero		1


	//   ....[6]....
        /*0528*/ 	.word	0x00000be0
        /*052c*/ 	.word	0x000000ff
        /*0530*/ 	.word	0x0000a028
        /*0534*/ 	.short	0x0100
        /*0536*/ 	.byte	0x05
	.zero		1


	//   ....[7]....
        /*0538*/ 	.word	0x00000bf0
        /*053c*/ 	.word	0x000000ff
        /*0540*/ 	.word	0x0000a040
        /*0544*/ 	.short	0x0100
        /*0546*/ 	.byte	0x05
	.zero		1


	//   ....[8]....
        /*0548*/ 	.word	0x00000c00
        /*054c*/ 	.word	0x000000ff
        /*0550*/ 	.word	0x0000a030
        /*0554*/ 	.short	0x0100
        /*0556*/ 	.byte	0x05
	.zero		1


	//   ....[9]....
        /*0558*/ 	.word	0x00000c10
        /*055c*/ 	.word	0x000000ff
        /*0560*/ 	.word	0x0000a048
        /*0564*/ 	.short	0x0100
        /*0566*/ 	.byte	0x05
	.zero		1


	//   ....[10]....
        /*0568*/ 	.word	0x00000d40
        /*056c*/ 	.word	0x000000ff
        /*0570*/ 	.word	0x0000a050
        /*0574*/ 	.short	0x0100
        /*0576*/ 	.byte	0x06
	.zero		1


	//   ....[11]....
        /*0578*/ 	.word	0x00000d50
        /*057c*/ 	.word	0x000000ff
        /*0580*/ 	.word	0x0000a058
        /*0584*/ 	.short	0x0100
        /*0586*/ 	.byte	0x06
	.zero		1


	//   ....[12]....
        /*0588*/ 	.word	0x00000f00
        /*058c*/ 	.word	0x000000ff
        /*0590*/ 	.word	0x0000a060
        /*0594*/ 	.short	0x0100
        /*0596*/ 	.byte	0x06
	.zero		1


	//   ....[13]....
        /*0598*/ 	.word	0x00000f10
        /*059c*/ 	.word	0x000000ff
        /*05a0*/ 	.word	0x0000a068
        /*05a4*/ 	.short	0x0100
        /*05a6*/ 	.byte	0x06
	.zero		1


	//   ....[14]....
        /*05a8*/ 	.word	0x000010f0
        /*05ac*/ 	.word	0x000000ff
        /*05b0*/ 	.word	0x0000a070
        /*05b4*/ 	.short	0x0100
        /*05b6*/ 	.byte	0x05
	.zero		1


	//   ....[15]....
        /*05b8*/ 	.word	0x00001100
        /*05bc*/ 	.word	0x000000ff
        /*05c0*/ 	.word	0x0000a078
        /*05c4*/ 	.short	0x0100
        /*05c6*/ 	.byte	0x05
	.zero		1


	//   ....[16]....
        /*05c8*/ 	.word	0x00001300
        /*05cc*/ 	.word	0x000000ff
        /*05d0*/ 	.word	0x0000a080
        /*05d4*/ 	.short	0x0100
        /*05d6*/ 	.byte	0x05
	.zero		1


	//   ....[17]....
        /*05d8*/ 	.word	0x00001310
        /*05dc*/ 	.word	0x000000ff
        /*05e0*/ 	.word	0x0000a088
        /*05e4*/ 	.short	0x0100
        /*05e6*/ 	.byte	0x05
	.zero		1


	//   ....[18]....
        /*05e8*/ 	.word	0x00001440
        /*05ec*/ 	.word	0x000000ff
        /*05f0*/ 	.word	0x0000a090
        /*05f4*/ 	.short	0x0100
        /*05f6*/ 	.byte	0x08
	.zero		1


	//   ....[19]....
        /*05f8*/ 	.word	0x00001450
        /*05fc*/ 	.word	0x000000ff
        /*0600*/ 	.word	0x0000a0a0
        /*0604*/ 	.short	0x0100
        /*0606*/ 	.byte	0x08
	.zero		1


	//   ....[20]....
        /*0608*/ 	.word	0x00001460
        /*060c*/ 	.word	0x000000ff
        /*0610*/ 	.word	0x0000a098
        /*0614*/ 	.short	0x0100
        /*0616*/ 	.byte	0x08
	.zero		1


	//   ....[21]....
        /*0618*/ 	.word	0x00001470
        /*061c*/ 	.word	0x000000ff
        /*0620*/ 	.word	0x0000a0a8
        /*0624*/ 	.short	0x0100
        /*0626*/ 	.byte	0x08
	.zero		1


	//   ....[22]....
        /*0628*/ 	.word	0x000015a0
        /*062c*/ 	.word	0x000000ff
        /*0630*/ 	.word	0x0000a0b0
        /*0634*/ 	.short	0x0100
        /*0636*/ 	.byte	0x08
	.zero		1


	//   ....[23]....
        /*0638*/ 	.word	0x000015b0
        /*063c*/ 	.word	0x000000ff
        /*0640*/ 	.word	0x0000a0c0
        /*0644*/ 	.short	0x0100
        /*0646*/ 	.byte	0x08
	.zero		1


	//   ....[24]....
        /*0648*/ 	.word	0x000015c0
        /*064c*/ 	.word	0x000000ff
        /*0650*/ 	.word	0x0000a0b8
        /*0654*/ 	.short	0x0100
        /*0656*/ 	.byte	0x08
	.zero		1


	//   ....[25]....
        /*0658*/ 	.word	0x000015d0
        /*065c*/ 	.word	0x000000ff
        /*0660*/ 	.word	0x0000a0c8
        /*0664*/ 	.short	0x0100
        /*0666*/ 	.byte	0x08
	.zero		1


	//   ....[26]....
        /*0668*/ 	.word	0x000016c0
        /*066c*/ 	.word	0x000000ff
        /*0670*/ 	.word	0x0000a0d0
        /*0674*/ 	.short	0x0100
        /*0676*/ 	.byte	0x05
	.zero		1


	//   ....[27]....
        /*0678*/ 	.word	0x000016d0
        /*067c*/ 	.word	0x000000ff
        /*0680*/ 	.word	0x0000a0d8
        /*0684*/ 	.short	0x0100
        /*0686*/ 	.byte	0x05
	.zero		1


	//   ....[28]....
        /*0688*/ 	.word	0x00001b30
        /*068c*/ 	.word	0x000000ff
        /*0690*/ 	.word	0x0000a000
        /*0694*/ 	.short	0x010a
        /*0696*/ 	.byte	0x04
	.zero		1


	//   ....[29]....
        /*0698*/ 	.word	0x00001b70
        /*069c*/ 	.word	0x000000ff
        /*06a0*/ 	.word	0x0000a020
        /*06a4*/ 	.short	0x010a
        /*06a6*/ 	.byte	0x04
	.zero		1


	//   ....[30]....
        /*06a8*/ 	.word	0x00001c10
        /*06ac*/ 	.word	0x000000ff
        /*06b0*/ 	.word	0x0000a058
        /*06b4*/ 	.short	0x010a
        /*06b6*/ 	.byte	0x04
	.zero		1


	//   ....[31]....
        /*06b8*/ 	.word	0x00001d80
        /*06bc*/ 	.word	0x000000ff
        /*06c0*/ 	.word	0x0000a008
        /*06c4*/ 	.short	0x010a
        /*06c6*/ 	.byte	0x04
	.zero		1


	//   ....[32]....
        /*06c8*/ 	.word	0x00001de0
        /*06cc*/ 	.word	0x000000ff
        /*06d0*/ 	.word	0x0000a068
        /*06d4*/ 	.short	0x010a
        /*06d6*/ 	.byte	0x04
	.zero		1


	//   ....[33]....
        /*06d8*/ 	.word	0x00001fb0
        /*06dc*/ 	.word	0x000000ff
        /*06e0*/ 	.word	0x0000a028
        /*06e4*/ 	.short	0x010a
        /*06e6*/ 	.byte	0x04
	.zero		1


	//   ....[34]....
        /*06e8*/ 	.word	0x00001ff0
        /*06ec*/ 	.word	0x000000ff
        /*06f0*/ 	.word	0x0000a0a0
        /*06f4*/ 	.short	0x010a
        /*06f6*/ 	.byte	0x04
	.zero		1


	//   ....[35]....
        /*06f8*/ 	.word	0x00002030
        /*06fc*/ 	.word	0x000000ff
        /*0700*/ 	.word	0x0000a058
        /*0704*/ 	.short	0x010a
        /*0706*/ 	.byte	0x04
	.zero		1


	//   ....[36]....
        /*0708*/ 	.word	0x00002640
        /*070c*/ 	.word	0x000000ff
        /*0710*/ 	.word	0x0000a020
        /*0714*/ 	.short	0x010a
        /*0716*/ 	.byte	0x0b
	.zero		1


	//   ....[37]....
        /*0718*/ 	.word	0x00002830
        /*071c*/ 	.word	0x000000ff
        /*0720*/ 	.word	0x0000a0a8
        /*0724*/ 	.short	0x010a
        /*0726*/ 	.byte	0x04
	.zero		1


	//   ....[38]....
        /*0728*/ 	.word	0x000028a0
        /*072c*/ 	.word	0x000000ff
        /*0730*/ 	.word	0x0000a068
        /*0734*/ 	.short	0x010a
        /*0736*/ 	.byte	0x04
	.zero		1


	//   ....[39]....
        /*0738*/ 	.word	0x00002fb0
        /*073c*/ 	.word	0x000000ff
        /*0740*/ 	.word	0x0000a020
        /*0744*/ 	.short	0x010a
        /*0746*/ 	.byte	0x08
	.zero		1


	//   ....[40]....
        /*0748*/ 	.word	0x00003000
        /*074c*/ 	.word	0x000000ff
        /*0750*/ 	.word	0x0000a0a0
        /*0754*/ 	.short	0x010a
        /*0756*/ 	.byte	0x04
	.zero		1


	//   ....[41]....
        /*0758*/ 	.word	0x00003070
        /*075c*/ 	.word	0x000000ff
        /*0760*/ 	.word	0x0000a058
        /*0764*/ 	.short	0x010a
        /*0766*/ 	.byte	0x04
	.zero		1


	//   ....[42]....
        /*0768*/ 	.word	0x000036a0
        /*076c*/ 	.word	0x000000ff
        /*0770*/ 	.word	0x0000a0a8
        /*0774*/ 	.short	0x010a
        /*0776*/ 	.byte	0x04
	.zero		1


	//   ....[43]....
        /*0778*/ 	.word	0x00003710
        /*077c*/ 	.word	0x000000ff
        /*0780*/ 	.word	0x0000a068
        /*0784*/ 	.short	0x010a
        /*0786*/ 	.byte	0x04
	.zero		1


	//   ....[44]....
        /*0788*/ 	.word	0x00003de0
        /*078c*/ 	.word	0x00000011
        /*0790*/ 	.word	0x0000a0c0
        /*0794*/ 	.short	0x010a
        /*0796*/ 	.byte	0xff
	.zero		1


	//   ....[45]....
        /*0798*/ 	.word	0x00006a10
        /*079c*/ 	.word	0x00000011
        /*07a0*/ 	.word	0x0000a0b0
        /*07a4*/ 	.short	0x0101
        /*07a6*/ 	.byte	0xff
	.zero		1


	//   ....[46]....
        /*07a8*/ 	.word	0x00006fc0
        /*07ac*/ 	.word	0x00000011
        /*07b0*/ 	.word	0x0000a0c8
        /*07b4*/ 	.short	0x010a
        /*07b6*/ 	.byte	0xff
	.zero		1


	//   ....[47]....
        /*07b8*/ 	.word	0x000072c0
        /*07bc*/ 	.word	0x00000011
        /*07c0*/ 	.word	0x0000a0b8
        /*07c4*/ 	.short	0x0101
        /*07c6*/ 	.byte	0xff
	.zero		1


	//   ....[48]....
        /*07c8*/ 	.word	0x000073a0
        /*07cc*/ 	.word	0x000000ff
        /*07d0*/ 	.word	0x0000a070
        /*07d4*/ 	.short	0x010a
        /*07d6*/ 	.byte	0x27
	.zero		1


	//   ....[49]....
        /*07d8*/ 	.word	0x00007420
        /*07dc*/ 	.word	0x000000ff
        /*07e0*/ 	.word	0x00000000
        /*07e4*/ 	.short	0x0101
        /*07e6*/ 	.byte	0x04
	.zero		1


	//   ....[50]....
        /*07e8*/ 	.word	0x00007450
        /*07ec*/ 	.word	0x000000ff
        /*07f0*/ 	.word	0x0000a080
        /*07f4*/ 	.short	0x010a
        /*07f6*/ 	.byte	0x27
	.zero		1


	//   ....[51]....
        /*07f8*/ 	.word	0x00007660
        /*07fc*/ 	.word	0x000000ff
        /*0800*/ 	.word	0x0000a070
        /*0804*/ 	.short	0x010a
        /*0806*/ 	.byte	0x27
	.zero		1


	//   ....[52]....
        /*0808*/ 	.word	0x000077c0
        /*080c*/ 	.word	0x000000ff
        /*0810*/ 	.word	0x0000a090
        /*0814*/ 	.short	0x010a
        /*0816*/ 	.byte	0x27
	.zero		1


	//   ....[53]....
        /*0818*/ 	.word	0x00007ed0
        /*081c*/ 	.word	0x000000ff
        /*0820*/ 	.word	0x00000000
        /*0824*/ 	.short	0x0101
        /*0826*/ 	.byte	0x04
	.zero		1


	//   ....[54]....
        /*0828*/ 	.word	0x00007f50
        /*082c*/ 	.word	0x000000ff
        /*0830*/ 	.word	0x00000000
        /*0834*/ 	.short	0x0101
        /*0836*/ 	.byte	0x04
	.zero		1


	//   ....[55]....
        /*0838*/ 	.word	0x00007fb0
        /*083c*/ 	.word	0x000000ff
        /*0840*/ 	.word	0x0000a080
        /*0844*/ 	.short	0x010a
        /*0846*/ 	.byte	0x27
	.zero		1


	//   ....[56]....
        /*0848*/ 	.word	0x00008230
        /*084c*/ 	.word	0x000000ff
        /*0850*/ 	.word	0x0000a098
        /*0854*/ 	.short	0x010a
        /*0856*/ 	.byte	0x27
	.zero		1


	//   ....[57]....
        /*0858*/ 	.word	0x00008920
        /*085c*/ 	.word	0x000000ff
        /*0860*/ 	.word	0x00000000
        /*0864*/ 	.short	0x0101
        /*0866*/ 	.byte	0x04
	.zero		1


	//   ....[58]....
        /*0868*/ 	.word	0x000089c0
        /*086c*/ 	.word	0x000000ff
        /*0870*/ 	.word	0x00000000
        /*0874*/ 	.short	0x0101
        /*0876*/ 	.byte	0x05
	.zero		1


	//   ....[59]....
        /*0878*/ 	.word	0x00008a70
        /*087c*/ 	.word	0x00000000
        /*0880*/ 	.word	0x00000000
        /*0884*/ 	.short	0x0101
        /*0886*/ 	.byte	0xff
	.zero		1


	//   ....[60]....
        /*0888*/ 	.word	0x00008ab0
        /*088c*/ 	.word	0x0000001a
        /*0890*/ 	.word	0x0000a070
        /*0894*/ 	.short	0x010a
        /*0896*/ 	.byte	0xff
	.zero		1


	//   ....[61]....
        /*0898*/ 	.word	0x00008b20
        /*089c*/ 	.word	0x000000ff
        /*08a0*/ 	.word	0x00000000
        /*08a4*/ 	.short	0x0101
        /*08a6*/ 	.byte	0x04
	.zero		1


	//   ....[62]....
        /*08a8*/ 	.word	0x00008b80
        /*08ac*/ 	.word	0x0000001a
        /*08b0*/ 	.word	0x0000a090
        /*08b4*/ 	.short	0x010a
        /*08b6*/ 	.byte	0xff
	.zero		1


	//   ....[63]....
        /*08b8*/ 	.word	0x00008c00
        /*08bc*/ 	.word	0x0000001a
        /*08c0*/ 	.word	0x0000a0c0
        /*08c4*/ 	.short	0x010a
        /*08c6*/ 	.byte	0xff
	.zero		1


	//   ....[64]....
        /*08c8*/ 	.word	0x000098e0
        /*08cc*/ 	.word	0x00000000
        /*08d0*/ 	.word	0x00000000
        /*08d4*/ 	.short	0x0101
        /*08d6*/ 	.byte	0xff
	.zero		1


	//   ....[65]....
        /*08d8*/ 	.word	0x00009910
        /*08dc*/ 	.word	0x0000001a
        /*08e0*/ 	.word	0x0000a0b0
        /*08e4*/ 	.short	0x0101
        /*08e6*/ 	.byte	0xff
	.zero		1


	//   ....[66]....
        /*08e8*/ 	.word	0x00009990
        /*08ec*/ 	.word	0x0000001a
        /*08f0*/ 	.word	0x0000a080
        /*08f4*/ 	.short	0x010a
        /*08f6*/ 	.byte	0xff
	.zero		1


	//   ....[67]....
        /*08f8*/ 	.word	0x00009b40
        /*08fc*/ 	.word	0x00000022
        /*0900*/ 	.word	0x00000000
        /*0904*/ 	.short	0x0101
        /*0906*/ 	.byte	0xff
	.zero		1


	//   ....[68]....
        /*0908*/ 	.word	0x00009b90
        /*090c*/ 	.word	0x0000001a
        /*0910*/ 	.word	0x0000a098
        /*0914*/ 	.short	0x010a
        /*0916*/ 	.byte	0xff
	.zero		1


	//   ....[69]....
        /*0918*/ 	.word	0x00009c10
        /*091c*/ 	.word	0x0000001a
        /*0920*/ 	.word	0x0000a0c8
        /*0924*/ 	.short	0x010a
        /*0926*/ 	.byte	0xff
	.zero		1


	//   ....[70]....
        /*0928*/ 	.word	0x0000a850
        /*092c*/ 	.word	0x00000000
        /*0930*/ 	.word	0x00000000
        /*0934*/ 	.short	0x0101
        /*0936*/ 	.byte	0xff
	.zero		1


	//   ....[71]....
        /*0938*/ 	.word	0x0000a880
        /*093c*/ 	.word	0x0000001a
        /*0940*/ 	.word	0x0000a0b8
        /*0944*/ 	.short	0x0101
        /*0946*/ 	.byte	0xff
	.zero		1


	//   ....[72]....
        /*0948*/ 	.word	0x0000aa90
        /*094c*/ 	.word	0x000000ff
        /*0950*/ 	.word	0x00000000
        /*0954*/ 	.short	0x010a
        /*0956*/ 	.byte	0x04
	.zero		1


	//   ....[73]....
        /*0958*/ 	.word	0x0000ada0
        /*095c*/ 	.word	0x000000ff
        /*0960*/ 	.word	0x00000000
        /*0964*/ 	.short	0x010a
        /*0966*/ 	.byte	0x05
	.zero		1


	//   ....[74]....
        /*0968*/ 	.word	0x0000ba10
        /*096c*/ 	.word	0x000000ff
        /*0970*/ 	.word	0x00000000
        /*0974*/ 	.short	0x0101
        /*0976*/ 	.byte	0x06
	.zero		1


	//   ....[75]....
        /*0978*/ 	.word	0x0000ba80
        /*097c*/ 	.word	0x000000ff
        /*0980*/ 	.word	0x00000000
        /*0984*/ 	.short	0x010a
        /*0986*/ 	.byte	0x04
	.zero		1


	//   ....[76]....
        /*0988*/ 	.word	0x0000bde0
        /*098c*/ 	.word	0x000000ff
        /*0990*/ 	.word	0x00000000
        /*0994*/ 	.short	0x0101
        /*0996*/ 	.byte	0x05
	.zero		1


	//   ....[77]....
        /*0998*/ 	.word	0x0000e820
        /*099c*/ 	.word	0x000000ff
        /*09a0*/ 	.word	0x00000000
        /*09a4*/ 	.short	0x0101
        /*09a6*/ 	.byte	0x06
	.zero		1


	//   ....[78]....
        /*09a8*/ 	.word	0x0000e980
        /*09ac*/ 	.word	0x000000ff
        /*09b0*/ 	.word	0x00000000
        /*09b4*/ 	.short	0x010a
        /*09b6*/ 	.byte	0x06
	.zero		1


	//   ....[79]....
        /*09b8*/ 	.word	0x0000efe0
        /*09bc*/ 	.word	0x000000ff
        /*09c0*/ 	.word	0x00000000
        /*09c4*/ 	.short	0x010a
        /*09c6*/ 	.byte	0x06
	.zero		1


	//   ....[80]....
        /*09c8*/ 	.word	0x0000f380
        /*09cc*/ 	.word	0x000000ff
        /*09d0*/ 	.word	0x00000000
        /*09d4*/ 	.short	0x010a
        /*09d6*/ 	.byte	0x04
	.zero		1


	//   ....[81]....
        /*09d8*/ 	.word	0x000117c0
        /*09dc*/ 	.word	0x000000ff
        /*09e0*/ 	.word	0x00000000
        /*09e4*/ 	.short	0x0101
        /*09e6*/ 	.byte	0x04
	.zero		1


	//   ....[82]....
        /*09e8*/ 	.word	0x000117e0
        /*09ec*/ 	.word	0x00000003
        /*09f0*/ 	.word	0x00000000
        /*09f4*/ 	.short	0x010a
        /*09f6*/ 	.byte	0x2a
	.zero		1


	//   ....[83]....
        /*09f8*/ 	.word	0x00013f00
        /*09fc*/ 	.word	0x00000000
        /*0a00*/ 	.word	0x00000000
        /*0a04*/ 	.short	0x0101
        /*0a06*/ 	.byte	0x05
	.zero		1


	//   ....[84]....
        /*0a08*/ 	.word	0x00014650
        /*0a0c*/ 	.word	0x000000ff
        /*0a10*/ 	.word	0x00000000
        /*0a14*/ 	.short	0x0101
        /*0a16*/ 	.byte	0x05
	.zero		1


	//   ....[85]....
        /*0a18*/ 	.word	0x000147c0
        /*0a1c*/ 	.word	0x000000ff
        /*0a20*/ 	.word	0x00000000
        /*0a24*/ 	.short	0x010a
        /*0a26*/ 	.byte	0x05
	.zero		1


	//   ....[86]....
        /*0a28*/ 	.word	0x00014df0
        /*0a2c*/ 	.word	0x000000ff
        /*0a30*/ 	.word	0x00000000
        /*0a34*/ 	.short	0x010a
        /*0a36*/ 	.byte	0x05
	.zero		1


	//   ....[87]....
        /*0a38*/ 	.word	0x00015040
        /*0a3c*/ 	.word	0x000000ff
        /*0a40*/ 	.word	0x00000000
        /*0a44*/ 	.short	0x0101
        /*0a46*/ 	.byte	0x04
	.zero		1


	//   ....[88]....
        /*0a48*/ 	.word	0x000150d0
        /*0a4c*/ 	.word	0x000000ff
        /*0a50*/ 	.word	0x00000000
        /*0a54*/ 	.short	0x010a
        /*0a56*/ 	.byte	0x04
	.zero		1


	//   ....[89]....
        /*0a58*/ 	.word	0x00015190
        /*0a5c*/ 	.word	0x000000ff
        /*0a60*/ 	.word	0x00000000
        /*0a64*/ 	.short	0x0101
        /*0a66*/ 	.byte	0x04
	.zero		1


	//   ....[90]....
        /*0a68*/ 	.word	0x00015500
        /*0a6c*/ 	.word	0x000000ff
        /*0a70*/ 	.word	0x0000a010
        /*0a74*/ 	.short	0x010a
        /*0a76*/ 	.byte	0x08
	.zero		1


	//   ....[91]....
        /*0a78*/ 	.word	0x000156a0
        /*0a7c*/ 	.word	0x000000ff
        /*0a80*/ 	.word	0x0000a038
        /*0a84*/ 	.short	0x010a
        /*0a86*/ 	.byte	0x08
	.zero		1


	//   ....[92]....
        /*0a88*/ 	.word	0x00015860
        /*0a8c*/ 	.word	0x000000ff
        /*0a90*/ 	.word	0x0000a018
        /*0a94*/ 	.short	0x010a
        /*0a96*/ 	.byte	0x08
	.zero		1


	//   ....[93]....
        /*0a98*/ 	.word	0x00015a10
        /*0a9c*/ 	.word	0x000000ff
        /*0aa0*/ 	.word	0x0000a040
        /*0aa4*/ 	.short	0x010a
        /*0aa6*/ 	.byte	0x08
	.zero		1


	//   ....[94]....
        /*0aa8*/ 	.word	0x00015d60
        /*0aac*/ 	.word	0x000000ff
        /*0ab0*/ 	.word	0x0000a038
        /*0ab4*/ 	.short	0x010a
        /*0ab6*/ 	.byte	0x21
	.zero		1


	//   ....[95]....
        /*0ab8*/ 	.word	0x00015f30
        /*0abc*/ 	.word	0x000000ff
        /*0ac0*/ 	.word	0x0000a038
        /*0ac4*/ 	.short	0x010a
        /*0ac6*/ 	.byte	0x11
	.zero		1


	//   ....[96]....
        /*0ac8*/ 	.word	0x00016120
        /*0acc*/ 	.word	0x000000ff
        /*0ad0*/ 	.word	0x0000a038
        /*0ad4*/ 	.short	0x010a
        /*0ad6*/ 	.byte	0x19
	.zero		1


	//   ....[97]....
        /*0ad8*/ 	.word	0x00016300
        /*0adc*/ 	.word	0x000000ff
        /*0ae0*/ 	.word	0x0000a038
        /*0ae4*/ 	.short	0x010a
        /*0ae6*/ 	.byte	0x11
	.zero		1


	//   ....[98]....
        /*0ae8*/ 	.word	0x000164f0
        /*0aec*/ 	.word	0x000000ff
        /*0af0*/ 	.word	0x0000a038
        /*0af4*/ 	.short	0x010a
        /*0af6*/ 	.byte	0x11
	.zero		1


	//   ....[99]....
        /*0af8*/ 	.word	0x000166e0
        /*0afc*/ 	.word	0x000000ff
        /*0b00*/ 	.word	0x0000a038
        /*0b04*/ 	.short	0x010a
        /*0b06*/ 	.byte	0x11
	.zero		1


	//   ....[100]....
        /*0b08*/ 	.word	0x000168d0
        /*0b0c*/ 	.word	0x000000ff
        /*0b10*/ 	.word	0x0000a038
        /*0b14*/ 	.short	0x010a
        /*0b16*/ 	.byte	0x11
	.zero		1


	//   ....[101]....
        /*0b18*/ 	.word	0x00016ac0
        /*0b1c*/ 	.word	0x000000ff
        /*0b20*/ 	.word	0x0000a038
        /*0b24*/ 	.short	0x010a
        /*0b26*/ 	.byte	0x11
	.zero		1


	//   ....[102]....
        /*0b28*/ 	.word	0x00016d50
        /*0b2c*/ 	.word	0x000000ff
        /*0b30*/ 	.word	0x0000a038
        /*0b34*/ 	.short	0x010a
        /*0b36*/ 	.byte	0x19
	.zero		1


	//   ....[103]....
        /*0b38*/ 	.word	0x00016f30
        /*0b3c*/ 	.word	0x000000ff
        /*0b40*/ 	.word	0x0000a038
        /*0b44*/ 	.short	0x010a
        /*0b46*/ 	.byte	0x11
	.zero		1


	//   ....[104]....
        /*0b48*/ 	.word	0x00017390
        /*0b4c*/ 	.word	0x000000ff
        /*0b50*/ 	.word	0x0000a0b0
        /*0b54*/ 	.short	0x010a
        /*0b56*/ 	.byte	0x10
	.zero		1


	//   ....[105]....
        /*0b58*/ 	.word	0x00017430
        /*0b5c*/ 	.word	0x000000ff
        /*0b60*/ 	.word	0x0000a0b8
        /*0b64*/ 	.short	0x010a
        /*0b66*/ 	.byte	0x10
	.zero		1


	//   ....[106]....
        /*0b68*/ 	.word	0x00017550
        /*0b6c*/ 	.word	0x000000ff
        /*0b70*/ 	.word	0x00000000
        /*0b74*/ 	.short	0x0101
        /*0b76*/ 	.byte	0x05
	.zero		1


	//   ....[107]....
        /*0b78*/ 	.word	0x000175d0
        /*0b7c*/ 	.word	0x000000ff
        /*0b80*/ 	.word	0x00000000
        /*0b84*/ 	.short	0x0101
        /*0b86*/ 	.byte	0x05
	.zero		1


	//   ....[108]....
        /*0b88*/ 	.word	0x00017860
        /*0b8c*/ 	.word	0x00000000
        /*0b90*/ 	.word	0x0000a000
        /*0b94*/ 	.short	0x010a
        /*0b96*/ 	.byte	0xff
	.zero		1


	//   ....[109]....
        /*0b98*/ 	.word	0x000178c0
        /*0b9c*/ 	.word	0x00000000
        /*0ba0*/ 	.word	0x0000a020
        /*0ba4*/ 	.short	0x010a
        /*0ba6*/ 	.byte	0xff
	.zero		1


	//   ....[110]....
        /*0ba8*/ 	.word	0x00017920
        /*0bac*/ 	.word	0x00000003
        /*0bb0*/ 	.word	0x0000a058
        /*0bb4*/ 	.short	0x010a
        /*0bb6*/ 	.byte	0xff
	.zero		1


	//   ....[111]....
        /*0bb8*/ 	.word	0x00017980
        /*0bbc*/ 	.word	0x00000000
        /*0bc0*/ 	.word	0x0000a008
        /*0bc4*/ 	.short	0x010a
        /*0bc6*/ 	.byte	0xff
	.zero		1


	//   ....[112]....
        /*0bc8*/ 	.word	0x000179e0
        /*0bcc*/ 	.word	0x00000003
        /*0bd0*/ 	.word	0x0000a068
        /*0bd4*/ 	.short	0x010a
        /*0bd6*/ 	.byte	0xff
	.zero		1


	//   ....[113]....
        /*0bd8*/ 	.word	0x00017a40
        /*0bdc*/ 	.word	0x00000000
        /*0be0*/ 	.word	0x0000a028
        /*0be4*/ 	.short	0x010a
        /*0be6*/ 	.byte	0xff
	.zero		1


	//   ....[114]....
        /*0be8*/ 	.word	0x00017aa0
        /*0bec*/ 	.word	0x00000003
        /*0bf0*/ 	.word	0x0000a0a0
        /*0bf4*/ 	.short	0x010a
        /*0bf6*/ 	.byte	0xff
	.zero		1


	//   ....[115]....
        /*0bf8*/ 	.word	0x00017b00
        /*0bfc*/ 	.word	0x00000004
        /*0c00*/ 	.word	0x0000a058
        /*0c04*/ 	.short	0x010a
        /*0c06*/ 	.byte	0xff
	.zero		1


	//   ....[116]....
        /*0c08*/ 	.word	0x00017b60
        /*0c0c*/ 	.word	0x00000003
        /*0c10*/ 	.word	0x0000a020
        /*0c14*/ 	.short	0x010a
        /*0c16*/ 	.byte	0xff
	.zero		1


	//   ....[117]....
        /*0c18*/ 	.word	0x00017bc0
        /*0c1c*/ 	.word	0x00000000
        /*0c20*/ 	.word	0x0000a0a8
        /*0c24*/ 	.short	0x010a
        /*0c26*/ 	.byte	0xff
	.zero		1


	//   ....[118]....
        /*0c28*/ 	.word	0x00017c20
        /*0c2c*/ 	.word	0x00000000
        /*0c30*/ 	.word	0x0000a068
        /*0c34*/ 	.short	0x010a
        /*0c36*/ 	.byte	0xff
	.zero		1


	//   ....[119]....
        /*0c38*/ 	.word	0x00017c80
        /*0c3c*/ 	.word	0x00000000
        /*0c40*/ 	.word	0x0000a020
        /*0c44*/ 	.short	0x010a
        /*0c46*/ 	.byte	0xff
	.zero		1


	//   ....[120]....
        /*0c48*/ 	.word	0x00017ce0
        /*0c4c*/ 	.word	0x00000000
        /*0c50*/ 	.word	0x0000a0a0
        /*0c54*/ 	.short	0x010a
        /*0c56*/ 	.byte	0xff
	.zero		1


	//   ....[121]....
        /*0c58*/ 	.word	0x00017d40
        /*0c5c*/ 	.word	0x00000003
        /*0c60*/ 	.word	0x0000a058
        /*0c64*/ 	.short	0x010a
        /*0c66*/ 	.byte	0xff
	.zero		1


	//   ....[122]....
        /*0c68*/ 	.word	0x00017da0
        /*0c6c*/ 	.word	0x00000000
        /*0c70*/ 	.word	0x0000a0a8
        /*0c74*/ 	.short	0x010a
        /*0c76*/ 	.byte	0xff
	.zero		1


	//   ....[123]....
        /*0c78*/ 	.word	0x00017e00
        /*0c7c*/ 	.word	0x00000000
        /*0c80*/ 	.word	0x0000a068
        /*0c84*/ 	.short	0x010a
        /*0c86*/ 	.byte	0xff
	.zero		1


	//   ....[124]....
        /*0c88*/ 	.word	0x00017e50
        /*0c8c*/ 	.word	0x00000011
        /*0c90*/ 	.word	0x0000a0c0
        /*0c94*/ 	.short	0x010a
        /*0c96*/ 	.byte	0xff
	.zero		1


	//   ....[125]....
        /*0c98*/ 	.word	0x00017ea0
        /*0c9c*/ 	.word	0x00000011
        /*0ca0*/ 	.word	0x0000a0c8
        /*0ca4*/ 	.short	0x010a
        /*0ca6*/ 	.byte	0xff
	.zero		1


	//   ....[126]....
        /*0ca8*/ 	.word	0x00017f00
        /*0cac*/ 	.word	0x00000000
        /*0cb0*/ 	.word	0x0000a070
        /*0cb4*/ 	.short	0x010a
        /*0cb6*/ 	.byte	0xff
	.zero		1


	//   ....[127]....
        /*0cb8*/ 	.word	0x00017f60
        /*0cbc*/ 	.word	0x00000000
        /*0cc0*/ 	.word	0x0000a080
        /*0cc4*/ 	.short	0x010a
        /*0cc6*/ 	.byte	0xff
	.zero		1


	//   ....[128]....
        /*0cc8*/ 	.word	0x00017fc0
        /*0ccc*/ 	.word	0x00000000
        /*0cd0*/ 	.word	0x0000a070
        /*0cd4*/ 	.short	0x010a
        /*0cd6*/ 	.byte	0xff
	.zero		1


	//   ....[129]....
        /*0cd8*/ 	.word	0x00018020
        /*0cdc*/ 	.word	0x00000000
        /*0ce0*/ 	.word	0x0000a090
        /*0ce4*/ 	.short	0x010a
        /*0ce6*/ 	.byte	0xff
	.zero		1


	//   ....[130]....
        /*0ce8*/ 	.word	0x00018080
        /*0cec*/ 	.word	0x00000000
        /*0cf0*/ 	.word	0x0000a080
        /*0cf4*/ 	.short	0x010a
        /*0cf6*/ 	.byte	0xff
	.zero		1


	//   ....[131]....
        /*0cf8*/ 	.word	0x000180e0
        /*0cfc*/ 	.word	0x00000000
        /*0d00*/ 	.word	0x0000a098
        /*0d04*/ 	.short	0x010a
        /*0d06*/ 	.byte	0xff
	.zero		1


	//   ....[132]....
        /*0d08*/ 	.word	0x00018130
        /*0d0c*/ 	.word	0x0000001a
        /*0d10*/ 	.word	0x0000a070
        /*0d14*/ 	.short	0x010a
        /*0d16*/ 	.byte	0xff
	.zero		1


	//   ....[133]....
        /*0d18*/ 	.word	0x00018180
        /*0d1c*/ 	.word	0x0000001a
        /*0d20*/ 	.word	0x0000a090
        /*0d24*/ 	.short	0x010a
        /*0d26*/ 	.byte	0xff
	.zero		1


	//   ....[134]....
        /*0d28*/ 	.word	0x000181d0
        /*0d2c*/ 	.word	0x0000001a
        /*0d30*/ 	.word	0x0000a0c0
        /*0d34*/ 	.short	0x010a
        /*0d36*/ 	.byte	0xff
	.zero		1


	//   ....[135]....
        /*0d38*/ 	.word	0x00018220
        /*0d3c*/ 	.word	0x0000001a
        /*0d40*/ 	.word	0x0000a080
        /*0d44*/ 	.short	0x010a
        /*0d46*/ 	.byte	0xff
	.zero		1


	//   ....[136]....
        /*0d48*/ 	.word	0x00018270
        /*0d4c*/ 	.word	0x0000001a
        /*0d50*/ 	.word	0x0000a098
        /*0d54*/ 	.short	0x010a
        /*0d56*/ 	.byte	0xff
	.zero		1


	//   ....[137]....
        /*0d58*/ 	.word	0x000182c0
        /*0d5c*/ 	.word	0x0000001a
        /*0d60*/ 	.word	0x0000a0c8
        /*0d64*/ 	.short	0x010a
        /*0d66*/ 	.byte	0xff
	.zero		1


	//   ....[138]....
        /*0d68*/ 	.word	0x00018320
        /*0d6c*/ 	.word	0x00000000
        /*0d70*/ 	.word	0x00000000
        /*0d74*/ 	.short	0x010a
        /*0d76*/ 	.byte	0xff
	.zero		1


	//   ....[139]....
        /*0d78*/ 	.word	0x00018380
        /*0d7c*/ 	.word	0x00000000
        /*0d80*/ 	.word	0x00000000
        /*0d84*/ 	.short	0x010a
        /*0d86*/ 	.byte	0xff
	.zero		1


	//   ....[140]....
        /*0d88*/ 	.word	0x000183e0
        /*0d8c*/ 	.word	0x00000004
        /*0d90*/ 	.word	0x00000000
        /*0d94*/ 	.short	0x010a
        /*0d96*/ 	.byte	0xff
	.zero		1


	//   ....[141]....
        /*0d98*/ 	.word	0x00018440
        /*0d9c*/ 	.word	0x00000005
        /*0da0*/ 	.word	0x00000000
        /*0da4*/ 	.short	0x010a
        /*0da6*/ 	.byte	0xff
	.zero		1


	//   ....[142]....
        /*0da8*/ 	.word	0x000184a0
        /*0dac*/ 	.word	0x00000003
        /*0db0*/ 	.word	0x00000000
        /*0db4*/ 	.short	0x010a
        /*0db6*/ 	.byte	0xff
	.zero		1


	//   ....[143]....
        /*0db8*/ 	.word	0x00018500
        /*0dbc*/ 	.word	0x00000000
        /*0dc0*/ 	.word	0x00000000
        /*0dc4*/ 	.short	0x010a
        /*0dc6*/ 	.byte	0xff
	.zero		1


	//   ....[144]....
        /*0dc8*/ 	.word	0x00018560
        /*0dcc*/ 	.word	0x00000003
        /*0dd0*/ 	.word	0x00000000
        /*0dd4*/ 	.short	0x010a
        /*0dd6*/ 	.byte	0xff
	.zero		1


	//   ....[145]....
        /*0dd8*/ 	.word	0x000185c0
        /*0ddc*/ 	.word	0x00000003
        /*0de0*/ 	.word	0x00000000
        /*0de4*/ 	.short	0x010a
        /*0de6*/ 	.byte	0xff
	.zero		1


	//   ....[146]....
        /*0de8*/ 	.word	0x00018620
        /*0dec*/ 	.word	0x00000003
        /*0df0*/ 	.word	0x00000000
        /*0df4*/ 	.short	0x010a
        /*0df6*/ 	.byte	0xff
	.zero		1


	//   ....[147]....
        /*0df8*/ 	.word	0x00018680
        /*0dfc*/ 	.word	0x00000000
        /*0e00*/ 	.word	0x00000000
        /*0e04*/ 	.short	0x010a
        /*0e06*/ 	.byte	0xff
	.zero		1


	//   ....[148]....
        /*0e08*/ 	.word	0x000186e0
        /*0e0c*/ 	.word	0x00000000
        /*0e10*/ 	.word	0x0000a010
        /*0e14*/ 	.short	0x010a
        /*0e16*/ 	.byte	0xff
	.zero		1


	//   ....[149]....
        /*0e18*/ 	.word	0x00018740
        /*0e1c*/ 	.word	0x00000000
        /*0e20*/ 	.word	0x0000a038
        /*0e24*/ 	.short	0x010a
        /*0e26*/ 	.byte	0xff
	.zero		1


	//   ....[150]....
        /*0e28*/ 	.word	0x000187a0
        /*0e2c*/ 	.word	0x00000000
        /*0e30*/ 	.word	0x0000a018
        /*0e34*/ 	.short	0x010a
        /*0e36*/ 	.byte	0xff
	.zero		1


	//   ....[151]....
        /*0e38*/ 	.word	0x00018800
        /*0e3c*/ 	.word	0x00000000
        /*0e40*/ 	.word	0x0000a040
        /*0e44*/ 	.short	0x010a
        /*0e46*/ 	.byte	0xff
	.zero		1


	//   ....[152]....
        /*0e48*/ 	.word	0x00018860
        /*0e4c*/ 	.word	0x00000000
        /*0e50*/ 	.word	0x0000a038
        /*0e54*/ 	.short	0x010a
        /*0e56*/ 	.byte	0xff
	.zero		1


	//   ....[153]....
        /*0e58*/ 	.word	0x000188c0
        /*0e5c*/ 	.word	0x00000000
        /*0e60*/ 	.word	0x0000a038
        /*0e64*/ 	.short	0x010a
        /*0e66*/ 	.byte	0xff
	.zero		1


	//   ....[154]....
        /*0e68*/ 	.word	0x00018920
        /*0e6c*/ 	.word	0x00000000
        /*0e70*/ 	.word	0x0000a038
        /*0e74*/ 	.short	0x010a
        /*0e76*/ 	.byte	0xff
	.zero		1


	//   ....[155]....
        /*0e78*/ 	.word	0x00018980
        /*0e7c*/ 	.word	0x00000000
        /*0e80*/ 	.word	0x0000a038
        /*0e84*/ 	.short	0x010a
        /*0e86*/ 	.byte	0xff
	.zero		1


	//   ....[156]....
        /*0e88*/ 	.word	0x000189e0
        /*0e8c*/ 	.word	0x00000000
        /*0e90*/ 	.word	0x0000a038
        /*0e94*/ 	.short	0x010a
        /*0e96*/ 	.byte	0xff
	.zero		1


	//   ....[157]....
        /*0e98*/ 	.word	0x00018a40
        /*0e9c*/ 	.word	0x00000000
        /*0ea0*/ 	.word	0x0000a038
        /*0ea4*/ 	.short	0x010a
        /*0ea6*/ 	.byte	0xff
	.zero		1


	//   ....[158]....
        /*0ea8*/ 	.word	0x00018aa0
        /*0eac*/ 	.word	0x00000000
        /*0eb0*/ 	.word	0x0000a038
        /*0eb4*/ 	.short	0x010a
        /*0eb6*/ 	.byte	0xff
	.zero		1


	//   ....[159]....
        /*0eb8*/ 	.word	0x00018b00
        /*0ebc*/ 	.word	0x00000000
        /*0ec0*/ 	.word	0x0000a038
        /*0ec4*/ 	.short	0x010a
        /*0ec6*/ 	.byte	0xff
	.zero		1


	//   ....[160]....
        /*0ec8*/ 	.word	0x00018b60
        /*0ecc*/ 	.word	0x00000000
        /*0ed0*/ 	.word	0x0000a038
        /*0ed4*/ 	.short	0x010a
        /*0ed6*/ 	.byte	0xff
	.zero		1


	//   ....[161]....
        /*0ed8*/ 	.word	0x00018bc0
        /*0edc*/ 	.word	0x00000000
        /*0ee0*/ 	.word	0x0000a038
        /*0ee4*/ 	.short	0x010a
        /*0ee6*/ 	.byte	0xff
	.zero		1


	//   ....[162]....
        /*0ee8*/ 	.word	0x00018c20
        /*0eec*/ 	.word	0x00000000
        /*0ef0*/ 	.word	0x0000a0b0
        /*0ef4*/ 	.short	0x010a
        /*0ef6*/ 	.byte	0xff
	.zero		1


	//   ....[163]....
        /*0ef8*/ 	.word	0x00018c80
        /*0efc*/ 	.word	0x00000000
        /*0f00*/ 	.word	0x0000a0b8
        /*0f04*/ 	.short	0x010a
        /*0f06*/ 	.byte	0xff
	.zero		1


	//----- nvinfo : EIATTR_NUM_MBARRIERS
	.align		4
.L_66:
        /*0f08*/ 	.byte	0x03, 0x38
        /*0f0a*/ 	.short	0x001c


	//----- nvinfo : EIATTR_EXIT_INSTR_OFFSETS
	.align		4
        /*0f0c*/ 	.byte	0x04, 0x1c
        /*0f0e*/ 	.short	(.L_68 - .L_67)


	//   ....[0]....
.L_67:
        /*0f10*/ 	.word	0x000017c0


	//   ....[1]....
        /*0f14*/ 	.word	0x00001a40


	//   ....[2]....
        /*0f18*/ 	.word	0x00003c50


	//   ....[3]....
        /*0f1c*/ 	.word	0x00003c90


	//   ....[4]....
        /*0f20*/ 	.word	0x00003d00


	//   ....[5]....
        /*0f24*/ 	.word	0x000072d0


	//   ....[6]....
        /*0f28*/ 	.word	0x0000a890


	//   ....[7]....
        /*0f2c*/ 	.word	0x0000a930


	//   ....[8]....
        /*0f30*/ 	.word	0x000151a0


	//   ....[9]....
        /*0f34*/ 	.word	0x00015230


	//   ....[10]....
        /*0f38*/ 	.word	0x000152d0


	//   ....[11]....
        /*0f3c*/ 	.word	0x00015b80


	//   ....[12]....
        /*0f40*/ 	.word	0x00016cd0


	//   ....[13]....
        /*0f44*/ 	.word	0x00017110


	//   ....[14]....
        /*0f48*/ 	.word	0x00017180


	//   ....[15]....
        /*0f4c*/ 	.word	0x00017840


	//----- nvinfo : EIATTR_INDIRECT_BRANCH_TARGETS
	.align		4
.L_68:
        /*0f50*/ 	.byte	0x04, 0x34
        /*0f52*/ 	.short	(.L_70 - .L_69)


	//   ....[0]....
.L_69:
        /*0f54*/ 	.word	.L_x_465@srel
        /*0f58*/ 	.short	0x0
        /*0f5a*/ 	.short	0x0
        /*0f5c*/ 	.word	0x3
        /*0f60*/ 	.word	.L_x_466@srel
        /*0f64*/ 	.word	.L_x_467@srel
        /*0f68*/ 	.word	.L_x_468@srel


	//----- nvinfo : EIATTR_MAX_THREADS
	.align		4
.L_70:
        /*0f6c*/ 	.byte	0x04, 0x05
        /*0f6e*/ 	.short	(.L_72 - .L_71)
.L_71:
        /*0f70*/ 	.word	0x00000200
        /*0f74*/ 	.word	0x00000001
        /*0f78*/ 	.word	0x00000001


	//----- nvinfo : EIATTR_CRS_STACK_SIZE
	.align		4
.L_72:
        /*0f7c*/ 	.byte	0x04, 0x1e
        /*0f7e*/ 	.short	(.L_74 - .L_73)
.L_73:
        /*0f80*/ 	.word	0x00000000


	//----- nvinfo : EIATTR_CBANK_PARAM_SIZE
	.align		4
.L_74:
        /*0f84*/ 	.byte	0x03, 0x19
        /*0f86*/ 	.short	0x0600


	//----- nvinfo : EIATTR_PARAM_CBANK
	.align		4
        /*0f88*/ 	.byte	0x04, 0x0a
        /*0f8a*/ 	.short	(.L_76 - .L_75)
	.align		4
.L_75:
        /*0f8c*/ 	.word	index@(.nv.constant0._ZN7cutlass13device_kernelINS_4fmha6kernel36Sm100FmhaFwdKernelTmaWarpspecializedIN4cute5tupleIJiiiNS5_IJNS5_IJiiEEEiEEEEEENS1_10collective38Sm100FmhaFwdMainloopTmaWarpspecializedINS_10bfloat16_tEffNS5_IJNS4_1CILi256EEENSC_ILi128EEENSC_ILi32EEEEEENS5_IJiNSC_ILi1EEES7_EEENS5_IJiSH_NS5_IJNS5_IJNSC_ILi0EEEiEEEiEEEEEESM_NS9_12ResidualMaskENS5_IJNSC_ILi2EEESH_SH_EEENSC_ILb0EEEEENS9_38Sm100FmhaFwdEpilogueTmaWarpspecializedINS_6half_tEfNS5_IJSE_SF_SE_EEESI_NS5_IJSH_S7_EEESQ_EENS2_23IndividualTileSchedulerENS2_41Sm100FmhaCtxKernelWarpspecializedScheduleEEEEEvNT_6ParamsE)
        /*0f90*/ 	.short	0x0380
        /*0f92*/ 	.short	0x0600


	//----- nvinfo : EIATTR_SW_WAR
	.align		4
.L_76:
        /*0f94*/ 	.byte	0x04, 0x36
        /*0f96*/ 	.short	(.L_78 - .L_77)
.L_77:
        /*0f98*/ 	.word	0x00000008
.L_78:


//--------------------- .nv.callgraph             --------------------------
	.section	.nv.callgraph,"",@"SHT_CUDA_CALLGRAPH"
	.align	4
	.sectionentsize	8
	.align		4
        /*0000*/ 	.word	0x00000000
	.align		4
        /*0004*/ 	.word	0xffffffff
	.align		4
        /*0008*/ 	.word	index@(_ZN7cutlass13device_kernelINS_4fmha6kernel36Sm100FmhaFwdKernelTmaWarpspecializedIN4cute5tupleIJiiiNS5_IJNS5_IJiiEEEiEEEEEENS1_10collective38Sm100FmhaFwdMainloopTmaWarpspecializedINS_10bfloat16_tEffNS5_IJNS4_1CILi256EEENSC_ILi128EEENSC_ILi32EEEEEENS5_IJiNSC_ILi1EEES7_EEENS5_IJiSH_NS5_IJNS5_IJNSC_ILi0EEEiEEEiEEEEEESM_NS9_12ResidualMaskENS5_IJNSC_ILi2EEESH_SH_EEENSC_ILb0EEEEENS9_38Sm100FmhaFwdEpilogueTmaWarpspecializedINS_6half_tEfNS5_IJSE_SF_SE_EEESI_NS5_IJSH_S7_EEESQ_EENS2_23IndividualTileSchedulerENS2_41Sm100FmhaCtxKernelWarpspecializedScheduleEEEEEvNT_6ParamsE)
	.align		4
        /*000c*/ 	.word	index@(__assertfail)
	.align		4
        /*0010*/ 	.word	index@(_ZN7cutlass13device_kernelINS_4fmha6kernel36Sm100FmhaFwdKernelTmaWarpspecializedIN4cute5tupleIJiiiNS5_IJNS5_IJiiEEEiEEEEEENS1_10collective38Sm100FmhaFwdMainloopTmaWarpspecializedINS_10bfloat16_tEffNS5_IJNS4_1CILi256EEENSC_ILi128EEENSC_ILi32EEEEEENS5_IJiNSC_ILi1EEES7_EEENS5_IJiSH_NS5_IJNS5_IJNSC_ILi0EEEiEEEiEEEEEESM_NS9_12ResidualMaskENS5_IJNSC_ILi2EEESH_SH_EEENSC_ILb0EEEEENS9_38Sm100FmhaFwdEpilogueTmaWarpspecializedINS_6half_tEfNS5_IJSE_SF_SE_EEESI_NS5_IJSH_S7_EEESQ_EENS2_23IndividualTileSchedulerENS2_41Sm100FmhaCtxKernelWarpspecializedScheduleEEEEEvNT_6ParamsE)
	.align		4
        /*0014*/ 	.word	index@(vprintf)
	.align		4
        /*0018*/ 	.word	0x00000000
	.align		4
        /*001c*/ 	.word	0xfffffffe
	.align		4
        /*0020*/ 	.word	0x00000000
	.align		4
        /*0024*/ 	.word	0xfffffffd
	.align		4
        /*0028*/ 	.word	0x00000000
	.align		4
        /*002c*/ 	.word	0xfffffffc


//--------------------- .nv.constant4             --------------------------
	.section	.nv.constant4,"a",@progbits
	.align	8
	.align		8
.nv.constant4:
        /*0000*/ 	.dword	vprintf
	.align		8
        /*0008*/ 	.dword	__assertfail
	.align		8
        /*0010*/ 	.dword	__unnamed_1
	.align		8
        /*0018*/ 	.dword	__unnamed_2
	.align		8
        /*0020*/ 	.dword	__unnamed_3
	.align		8
        /*0028*/ 	.dword	__unnamed_4
	.align		8
        /*0030*/ 	.dword	__unnamed_5
	.align		8
        /*0038*/ 	.dword	__unnamed_6
	.align		8
        /*0040*/ 	.dword	__unnamed_7
	.align		8
        /*0048*/ 	.dword	_ZN39_INTERNAL_58af5f17_4_k_cu_8c2b6135_31104cuda3std3__45__cpo5beginE
	.align		8
        /*0050*/ 	.dword	_ZN39_INTERNAL_58af5f17_4_k_cu_8c2b6135_31104cuda3std3__45__cpo3endE
	.align		8
        /*0058*/ 	.dword	_ZN39_INTERNAL_58af5f17_4_k_cu_8c2b6135_31104cuda3std3__45__cpo6cbeginE
	.align		8
        /*0060*/ 	.dword	_ZN39_INTERNAL_58af5f17_4_k_cu_8c2b6135_31104cuda3std3__45__cpo4cendE
	.align		8
        /*0068*/ 	.dword	_ZN39_INTERNAL_58af5f17_4_k_cu_8c2b6135_31104cuda3std3__441_GLOBAL__N__58af5f17_4_k_cu_8c2b6135_31106ignoreE
	.align		8
        /*0070*/ 	.dword	_ZN39_INTERNAL_58af5f17_4_k_cu_8c2b6135_31104cuda3std3__419piecewise_constructE
	.align		8
        /*0078*/ 	.dword	_ZN39_INTERNAL_58af5f17_4_k_cu_8c2b6135_31104cuda3std3__48in_placeE
	.align		8
        /*0080*/ 	.dword	_ZN39_INTERNAL_58af5f17_4_k_cu_8c2b6135_31104cuda3std6ranges3__45__cpo4swapE
	.align		8
        /*0088*/ 	.dword	_ZN39_INTERNAL_58af5f17_4_k_cu_8c2b6135_31104cuda3std6ranges3__45__cpo9iter_moveE
	.align		8
        /*0090*/ 	.dword	_ZN39_INTERNAL_58af5f17_4_k_cu_8c2b6135_31104cute7productE
	.align		8
        /*0098*/ 	.dword	_ZN39_INTERNAL_58af5f17_4_k_cu_8c2b6135_31104cute1_E
	.align		8
        /*00a0*/ 	.dword	$str$22
	.align		8
        /*00a8*/ 	.dword	$str$23
	.align		8
        /*00b0*/ 	.dword	$str$26
	.align		8
        /*00b8*/ 	.dword	$str$27
	.align		8
        /*00c0*/ 	.dword	$str$28
	.align		8
        /*00c8*/ 	.dword	$str$29
	.align		8
        /*00d0*/ 	.dword	$str$30
	.align		8
        /*00d8*/ 	.dword	$str$31
	.align		8
        /*00e0*/ 	.dword	$str$32
	.align		8
        /*00e8*/ 	.dword	$str$33
	.align		8
        /*00f0*/ 	.dword	$str$34
	.align		8
        /*00f8*/ 	.dword	$str$35
	.align		8
        /*0100*/ 	.dword	$str$36
	.align		8
        /*0108*/ 	.dword	$str$37


//--------------------- .nv.constant2._ZN7cutlass13device_kernelINS_4fmha6kernel36Sm100FmhaFwdKernelTmaWarpspecializedIN4cute5tupleIJiiiNS5_IJNS5_IJiiEEEiEEEEEENS1_10collective38Sm100FmhaFwdMainloopTmaWarpspecializedINS_10bfloat16_tEffNS5_IJNS4_1CILi256EEENSC_ILi128EEENSC_ILi32EEEEEENS5_IJiNSC_ILi1EEES7_EEENS5_IJiSH_NS5_IJNS5_IJNSC_ILi0EEEiEEEiEEEEEESM_NS9_12ResidualMaskENS5_IJNSC_ILi2EEESH_SH_EEENSC_ILb0EEEEENS9_38Sm100FmhaFwdEpilogueTmaWarpspecializedINS_6half_tEfNS5_IJSE_SF_SE_EEESI_NS5_IJSH_S7_EEESQ_EENS2_23IndividualTileSchedulerENS2_41Sm100FmhaCtxKernelWarpspecializedScheduleEEEEEvNT_6ParamsE --------------------------
	.section	.nv.constant2._ZN7cutlass13device_kernelINS_4fmha6kernel36Sm100FmhaFwdKernelTmaWarpspecializedIN4cute5tupleIJiiiNS5_IJNS5_IJiiEEEiEEEEEENS1_10collective38Sm100FmhaFwdMainloopTmaWarpspecializedINS_10bfloat16_tEffNS5_IJNS4_1CILi256EEENSC_ILi128EEENSC_ILi32EEEEEENS5_IJiNSC_ILi1EEES7_EEENS5_IJiSH_NS5_IJNS5_IJNSC_ILi0EEEiEEEiEEEEEESM_NS9_12ResidualMaskENS5_IJNSC_ILi2EEESH_SH_EEENSC_ILb0EEEEENS9_38Sm100FmhaFwdEpilogueTmaWarpspecializedINS_6half_tEfNS5_IJSE_SF_SE_EEESI_NS5_IJSH_S7_EEESQ_EENS2_23IndividualTileSchedulerENS2_41Sm100FmhaCtxKernelWarpspecializedScheduleEEEEEvNT_6ParamsE,"a",@progbits
	.sectionflags	@""
	.align	4
.nv.constant2._ZN7cutlass13device_kernelINS_4fmha6kernel36Sm100FmhaFwdKernelTmaWarpspecializedIN4cute5tupleIJiiiNS5_IJNS5_IJiiEEEiEEEEEENS1_10collective38Sm100FmhaFwdMainloopTmaWarpspecializedINS_10bfloat16_tEffNS5_IJNS4_1CILi256EEENSC_ILi128EEENSC_ILi32EEEEEENS5_IJiNSC_ILi1EEES7_EEENS5_IJiSH_NS5_IJNS5_IJNSC_ILi0EEEiEEEiEEEEEESM_NS9_12ResidualMaskENS5_IJNSC_ILi2EEESH_SH_EEENSC_ILb0EEEEENS9_38Sm100FmhaFwdEpilogueTmaWarpspecializedINS_6half_tEfNS5_IJSE_SF_SE_EEESI_NS5_IJSH_S7_EEESQ_EENS2_23IndividualTileSchedulerENS2_41Sm100FmhaCtxKernelWarpspecializedScheduleEEEEEvNT_6ParamsE:
        /*0000*/ 	.byte	0x40, 0x52, 0x01, 0x00, 0x20, 0x71, 0x01, 0x00, 0x10, 0x52, 0x01, 0x00


//--------------------- .text._ZN7cutlass13device_kernelINS_4fmha6kernel36Sm100FmhaFwdKernelTmaWarpspecializedIN4cute5tupleIJiiiNS5_IJNS5_IJiiEEEiEEEEEENS1_10collective38Sm100FmhaFwdMainloopTmaWarpspecializedINS_10bfloat16_tEffNS5_IJNS4_1CILi256EEENSC_ILi128EEENSC_ILi32EEEEEENS5_IJiNSC_ILi1EEES7_EEENS5_IJiSH_NS5_IJNS5_IJNSC_ILi0EEEiEEEiEEEEEESM_NS9_12ResidualMaskENS5_IJNSC_ILi2EEESH_SH_EEENSC_ILb0EEEEENS9_38Sm100FmhaFwdEpilogueTmaWarpspecializedINS_6half_tEfNS5_IJSE_SF_SE_EEESI_NS5_IJSH_S7_EEESQ_EENS2_23IndividualTileSchedulerENS2_41Sm100FmhaCtxKernelWarpspecializedScheduleEEEEEvNT_6ParamsE --------------------------
	.section	.text._ZN7cutlass13device_kernelINS_4fmha6kernel36Sm100FmhaFwdKernelTmaWarpspecializedIN4cute5tupleIJiiiNS5_IJNS5_IJiiEEEiEEEEEENS1_10collective38Sm100FmhaFwdMainloopTmaWarpspecializedINS_10bfloat16_tEffNS5_IJNS4_1CILi256EEENSC_ILi128EEENSC_ILi32EEEEEENS5_IJiNSC_ILi1EEES7_EEENS5_IJiSH_NS5_IJNS5_IJNSC_ILi0EEEiEEEiEEEEEESM_NS9_12ResidualMaskENS5_IJNSC_ILi2EEESH_SH_EEENSC_ILb0EEEEENS9_38Sm100FmhaFwdEpilogueTmaWarpspecializedINS_6half_tEfNS5_IJSE_SF_SE_EEESI_NS5_IJSH_S7_EEESQ_EENS2_23IndividualTileSchedulerENS2_41Sm100FmhaCtxKernelWarpspecializedScheduleEEEEEvNT_6ParamsE,"ax",@progbits
	.align	128
.text._ZN7cutlass13device_kernelINS_4fmha6kernel36Sm100FmhaFwdKernelTmaWarpspecializedIN4cute5tupleIJiiiNS5_IJNS5_IJiiEEEiEEEEEENS1_10collective38Sm100FmhaFwdMainloopTmaWarpspecializedINS_10bfloat16_tEffNS5_IJNS4_1CILi256EEENSC_ILi128EEENSC_ILi32EEEEEENS5_IJiNSC_ILi1EEES7_EEENS5_IJiSH_NS5_IJNS5_IJNSC_ILi0EEEiEEEiEEEEEESM_NS9_12ResidualMaskENS5_IJNSC_ILi2EEESH_SH_EEENSC_ILb0EEEEENS9_38Sm100FmhaFwdEpilogueTmaWarpspecializedINS_6half_tEfNS5_IJSE_SF_SE_EEESI_NS5_IJSH_S7_EEESQ_EENS2_23IndividualTileSchedulerENS2_41Sm100FmhaCtxKernelWarpspecializedScheduleEEEEEvNT_6ParamsE:
        .type           _ZN7cutlass13device_kernelINS_4fmha6kernel36Sm100FmhaFwdKernelTmaWarpspecializedIN4cute5tupleIJiiiNS5_IJNS5_IJiiEEEiEEEEEENS1_10collective38Sm100FmhaFwdMainloopTmaWarpspecializedINS_10bfloat16_tEffNS5_IJNS4_1CILi256EEENSC_ILi128EEENSC_ILi32EEEEEENS5_IJiNSC_ILi1EEES7_EEENS5_IJiSH_NS5_IJNS5_IJNSC_ILi0EEEiEEEiEEEEEESM_NS9_12ResidualMaskENS5_IJNSC_ILi2EEESH_SH_EEENSC_ILb0EEEEENS9_38Sm100FmhaFwdEpilogueTmaWarpspecializedINS_6half_tEfNS5_IJSE_SF_SE_EEESI_NS5_IJSH_S7_EEESQ_EENS2_23IndividualTileSchedulerENS2_41Sm100FmhaCtxKernelWarpspecializedScheduleEEEEEvNT_6ParamsE,@function
        .size           _ZN7cutlass13device_kernelINS_4fmha6kernel36Sm100FmhaFwdKernelTmaWarpspecializedIN4cute5tupleIJiiiNS5_IJNS5_IJiiEEEiEEEEEENS1_10collective38Sm100FmhaFwdMainloopTmaWarpspecializedINS_10bfloat16_tEffNS5_IJNS4_1CILi256EEENSC_ILi128EEENSC_ILi32EEEEEENS5_IJiNSC_ILi1EEES7_EEENS5_IJiSH_NS5_IJNS5_IJNSC_ILi0EEEiEEEiEEEEEESM_NS9_12ResidualMaskENS5_IJNSC_ILi2EEESH_SH_EEENSC_ILb0EEEEENS9_38Sm100FmhaFwdEpilogueTmaWarpspecializedINS_6half_tEfNS5_IJSE_SF_SE_EEESI_NS5_IJSH_S7_EEESQ_EENS2_23IndividualTileSchedulerENS2_41Sm100FmhaCtxKernelWarpspecializedScheduleEEEEEvNT_6ParamsE,(.L_x_469 - _ZN7cutlass13device_kernelINS_4fmha6kernel36Sm100FmhaFwdKernelTmaWarpspecializedIN4cute5tupleIJiiiNS5_IJNS5_IJiiEEEiEEEEEENS1_10collective38Sm100FmhaFwdMainloopTmaWarpspecializedINS_10bfloat16_tEffNS5_IJNS4_1CILi256EEENSC_ILi128EEENSC_ILi32EEEEEENS5_IJiNSC_ILi1EEES7_EEENS5_IJiSH_NS5_IJNS5_IJNSC_ILi0EEEiEEEiEEEEEESM_NS9_12ResidualMaskENS5_IJNSC_ILi2EEESH_SH_EEENSC_ILb0EEEEENS9_38Sm100FmhaFwdEpilogueTmaWarpspecializedINS_6half_tEfNS5_IJSE_SF_SE_EEESI_NS5_IJSH_S7_EEESQ_EENS2_23IndividualTileSchedulerENS2_41Sm100FmhaCtxKernelWarpspecializedScheduleEEEEEvNT_6ParamsE)
        .other          _ZN7cutlass13device_kernelINS_4fmha6kernel36Sm100FmhaFwdKernelTmaWarpspecializedIN4cute5tupleIJiiiNS5_IJNS5_IJiiEEEiEEEEEENS1_10collective38Sm100FmhaFwdMainloopTmaWarpspecializedINS_10bfloat16_tEffNS5_IJNS4_1CILi256EEENSC_ILi128EEENSC_ILi32EEEEEENS5_IJiNSC_ILi1EEES7_EEENS5_IJiSH_NS5_IJNS5_IJNSC_ILi0EEEiEEEiEEEEEESM_NS9_12ResidualMaskENS5_IJNSC_ILi2EEESH_SH_EEENSC_ILb0EEEEENS9_38Sm100FmhaFwdEpilogueTmaWarpspecializedINS_6half_tEfNS5_IJSE_SF_SE_EEESI_NS5_IJSH_S7_EEESQ_EENS2_23IndividualTileSchedulerENS2_41Sm100FmhaCtxKernelWarpspecializedScheduleEEEEEvNT_6ParamsE,@"STO_CUDA_ENTRY STV_DEFAULT"
_ZN7cutlass13device_kernelINS_4fmha6kernel36Sm100FmhaFwdKernelTmaWarpspecializedIN4cute5tupleIJiiiNS5_IJNS5_IJiiEEEiEEEEEENS1_10collective38Sm100FmhaFwdMainloopTmaWarpspecializedINS_10bfloat16_tEffNS5_IJNS4_1CILi256EEENSC_ILi128EEENSC_ILi32EEEEEENS5_IJiNSC_ILi1EEES7_EEENS5_IJiSH_NS5_IJNS5_IJNSC_ILi0EEEiEEEiEEEEEESM_NS9_12ResidualMaskENS5_IJNSC_ILi2EEESH_SH_EEENSC_ILb0EEEEENS9_38Sm100FmhaFwdEpilogueTmaWarpspecializedINS_6half_tEfNS5_IJSE_SF_SE_EEESI_NS5_IJSH_S7_EEESQ_EENS2_23IndividualTileSchedulerENS2_41Sm100FmhaCtxKernelWarpspecializedScheduleEEEEEvNT_6ParamsE:
[----:B------:R-:W1:Y:S02]  /*0000*/  LDC R1, c[0x0][0x37c] ;  /* 0x0000df00ff017b82 */ /* 0x000e640000000800 */
[----:B-1----:R-:W-:Y:S01]  /*0010*/  IADD3 R1, PT, PT, R1, -0x78, RZ ;  /* 0xffffff8801017810 */ /* 0x002fe20007ffe0ff */
[----:B------:R-:W1:Y:S01]  /*0020*/  S2R R18, SR_TID.X ;  /* 0x0000000000127919 */ /* 0x000e620000002100 */
[----:B------:R-:W2:Y:S01]  /*0030*/  LDCU UR5, c[0x0][0x2f8] ;  /* 0x00005f00ff0577ac */ /* 0x000ea20008000800 */
[----:B------:R-:W3:Y:S01]  /*0040*/  LDCU UR4, c[0x0][0x2fc] ;  /* 0x00005f80ff0477ac */ /* 0x000ee20008000800 */
[----:B------:R-:W-:Y:S02]  /*0050*/  UPLOP3.LUT UP2, UPT, UPT, UPT, UPT, 0x40, 0x4 ;  /* 0x000000000004789c */ /* 0x000fe40003f4e870 */
[----:B------:R-:W-:Y:S02]  /*0060*/  UPLOP3.LUT UP1, UPT, UPT, UPT, UPT, 0x80, 0x8 ;  /* 0x000000000008789c */ /* 0x000fe40003f2f070 */
[----:B------:R-:W-:-:S02]  /*0070*/  UP2UR UR38, UPR, URZ, 0x4 ;  /* 0x00000004ff267883 */ /* 0x000fc40008000000 */
[----:B------:R-:W-:Y:S02]  /*0080*/  UPLOP3.LUT UP2, UPT, UPT, UPT, UPT, 0x80, 0x8 ;  /* 0x000000000008789c */ /* 0x000fe40003f4f070 */
[----:B------:R-:W-:Y:S01]  /*0090*/  UPLOP3.LUT UP0, UPT, UPT, UPT, UPT, 0x40, 0x4 ;  /* 0x000000000004789c */ /* 0x000fe20003f0e870 */
[----:B--2---:R-:W-:Y:S01]  /*00a0*/  IADD3 R23, P0, PT, R1, UR5, RZ ;  /* 0x0000000501177c10 */ /* 0x004fe2000ff1e0ff */
[----:B------:R-:W-:Y:S02]  /*00b0*/  UPLOP3.LUT UP6, UPT, UPT, UPT, UPT, 0x40, 0x4 ;  /* 0x000000000004789c */ /* 0x000fe40003fce870 */
[----:B------:R-:W-:Y:S02]  /*00c0*/  UPLOP3.LUT UP5, UPT, UPT, UPT, UPT, 0x40, 0x4 ;  /* 0x000000000004789c */ /* 0x000fe40003fae870 */
[----:B------:R-:W-:Y:S01]  /*00d0*/  UPLOP3.LUT UP4, UPT, UPT, UPT, UPT, 0x40, 0x4 ;  /* 0x000000000004789c */ /* 0x000fe20003f8e870 */
[----:B---3--:R-:W-:Y:S01]  /*00e0*/  IMAD.X R22, RZ, RZ, UR4, P0 ;  /* 0x00000004ff167e24 */ /* 0x008fe200080e06ff */
[----:B------:R-:W-:Y:S01]  /*00f0*/  UP2UR UR51, UPR, URZ, 0x4 ;  /* 0x00000004ff337883 */ /* 0x000fe20008000000 */
[----:B-1----:R-:W-:-:S05]  /*0100*/  SHF.R.U32.HI R17, RZ, 0x5, R18 ;  /* 0x00000005ff117819 */ /* 0x002fca0000011612 */
[----:B------:R-:W1:Y:S02]  /*0110*/  SHFL.IDX PT, R0, R17, RZ, 0x1f ;  /* 0x00001fff11007589 */ /* 0x000e6400000e0000 */
[----:B-1----:R-:W-:-:S04]  /*0120*/  SHF.R.S32.HI R3, RZ, 0x1f, R0 ;  /* 0x0000001fff037819 */ /* 0x002fc80000011400 */
[----:B------:R-:W-:-:S04]  /*0130*/  LEA.HI R2, R3, R0, RZ, 0x2 ;  /* 0x0000000003027211 */ /* 0x000fc800078f10ff */
[----:B------:R-:W-:-:S04]  /*0140*/  SHF.R.S32.HI R2, RZ, 0x2, R2 ;  /* 0x00000002ff027819 */ /* 0x000fc80000011402 */
[----:B------:R-:W-:-:S13]  /*0150*/  ISETP.NE.AND P1, PT, R2, RZ, PT ;  /* 0x000000ff0200720c */ /* 0x000fda0003f25270 */
[----:B------:R-:W-:Y:S05]  /*0160*/  @!P1 BRA `(.L_x_0) ;  /* 0x0000000400249947 */ /* 0x000fea0003800000 */
[----:B------:R-:W-:-:S13]  /*0170*/  ISETP.NE.AND P0, PT, R2, 0x2, PT ;  /* 0x000000020200780c */ /* 0x000fda0003f05270 */
[----:B------:R-:W-:Y:S05]  /*0180*/  @!P0 BRA `(.L_x_1) ;  /* 0x0000000000f48947 */ /* 0x000fea0003800000 */
[----:B------:R-:W-:-:S13]  /*0190*/  ISETP.NE.AND P0, PT, R2, 0x1, PT ;  /* 0x000000010200780c */ /* 0x000fda0003f05270 */
[----:B------:R-:W-:Y:S05]  /*01a0*/  @P0 BRA `(.L_x_2) ;  /* 0x00000000002c0947 */ /* 0x000fea0003800000 */
[----:B------:R-:W-:Y:S01]  /*01b0*/  HFMA2 R2, -RZ, RZ, 0, 5.9604644775390625e-08 ;  /* 0x00000001ff027431 */ /* 0x000fe200000001ff */
[----:B------:R-:W-:Y:S02]  /*01c0*/  UPLOP3.LUT UP3, UPT, UPT, UPT, UPT, 0x40, 0x4 ;  /* 0x000000000004789c */ /* 0x000fe40003f6e870 */
[----:B------:R-:W-:Y:S02]  /*01d0*/  UPLOP3.LUT UP2, UPT, UPT, UPT, UPT, 0x40, 0x4 ;  /* 0x000000000004789c */ /* 0x000fe40003f4e870 */
[----:B------:R-:W-:Y:S02]  /*01e0*/  UPLOP3.LUT UP1, UPT, UPT, UPT, UPT, 0x80, 0x8 ;  /* 0x000000000008789c */ /* 0x000fe40003f2f070 */
[----:B------:R-:W-:Y:S02]  /*01f0*/  UPLOP3.LUT UP0, UPT, UPT, UPT, UPT, 0x40, 0x4 ;  /* 0x000000000004789c */ /* 0x000fe40003f0e870 */
[----:B------:R-:W-:Y:S02]  /*0200*/  UPLOP3.LUT UP6, UPT, UPT, UPT, UPT, 0x40, 0x4 ;  /* 0x000000000004789c */ /* 0x000fe40003fce870 */
[----:B------:R-:W-:-:S02]  /*0210*/  UPLOP3.LUT UP5, UPT, UPT, UPT, UPT, 0x40, 0x4 ;  /* 0x000000000004789c */ /* 0x000fc40003fae870 */
[----:B------:R-:W-:Y:S02]  /*0220*/  UPLOP3.LUT UP4, UPT, UPT, UPT, UPT, 0x80, 0x8 ;  /* 0x000000000008789c */ /* 0x000fe40003f8f070 */
[----:B------:R-:W-:Y:S02]  /*0230*/  UP2UR UR38, UPR, URZ, 0x8 ;  /* 0x00000008ff267883 */ /* 0x000fe40008000000 */
[----:B------:R-:W-:Y:S01]  /*0240*/  UP2UR UR51, UPR, URZ, 0x4 ;  /* 0x00000004ff337883 */ /* 0x000fe20008000000 */
[----:B------:R-:W-:Y:S11]  /*0250*/  BRA `(.L_x_0) ;  /* 0x0000000000e87947 */ /* 0x000ff60003800000 */
.L_x_2:
[----:B------:R-:W-:Y:S01]  /*0260*/  ISETP.NE.AND P0, PT, R0, 0xc, PT ;  /* 0x0000000c0000780c */ /* 0x000fe20003f05270 */
[----:B------:R-:W-:Y:S01]  /*0270*/  UPLOP3.LUT UP2, UPT, UPT, UPT, UPT, 0x40, 0x4 ;  /* 0x000000000004789c */ /* 0x000fe20003f4e870 */
[----:B------:R-:W-:Y:S01]  /*0280*/  HFMA2 R2, -RZ, RZ, 0, 1.78813934326171875e-07 ;  /* 0x00000003ff027431 */ /* 0x000fe200000001ff */
[----:B------:R-:W-:Y:S02]  /*0290*/  UPLOP3.LUT UP1, UPT, UPT, UPT, UPT, 0x80, 0x8 ;  /* 0x000000000008789c */ /* 0x000fe40003f2f070 */
[----:B------:R-:W-:Y:S02]  /*02a0*/  UP2UR UR38, UPR, URZ, 0x4 ;  /* 0x00000004ff267883 */ /* 0x000fe40008000000 */
[----:B------:R-:W-:Y:S02]  /*02b0*/  UPLOP3.LUT UP2, UPT, UPT, UPT, UPT, 0x40, 0x4 ;  /* 0x000000000004789c */ /* 0x000fe40003f4e870 */
[----:B------:R-:W-:Y:S02]  /*02c0*/  UPLOP3.LUT UP0, UPT, UPT, UPT, UPT, 0x40, 0x4 ;  /* 0x000000000004789c */ /* 0x000fe40003f0e870 */
[----:B------:R-:W-:-:S02]  /*02d0*/  UPLOP3.LUT UP6, UPT, UPT, UPT, UPT, 0x40, 0x4 ;  /* 0x000000000004789c */ /* 0x000fc40003fce870 */
[----:B------:R-:W-:Y:S02]  /*02e0*/  UPLOP3.LUT UP5, UPT, UPT, UPT, UPT, 0x80, 0x8 ;  /* 0x000000000008789c */ /* 0x000fe40003faf070 */
[----:B------:R-:W-:Y:S02]  /*02f0*/  UPLOP3.LUT UP4, UPT, UPT, UPT, UPT, 0x40, 0x4 ;  /* 0x000000000004789c */ /* 0x000fe40003f8e870 */
[----:B------:R-:W-:Y:S01]  /*0300*/  UP2UR UR51, UPR, URZ, 0x4 ;  /* 0x00000004ff337883 */ /* 0x000fe20008000000 */
[----:B------:R-:W-:Y:S11]  /*0310*/  @!P0 BRA `(.L_x_0) ;  /* 0x0000000000b88947 */ /* 0x000ff60003800000 */
[----:B------:R-:W-:-:S13]  /*0320*/  ISETP.NE.AND P0, PT, R0, 0xe, PT ;  /* 0x0000000e0000780c */ /* 0x000fda0003f05270 */
[----:B------:R-:W-:Y:S05]  /*0330*/  @!P0 BRA `(.L_x_3) ;  /* 0x00000000005c8947 */ /* 0x000fea0003800000 */
[----:B------:R-:W-:-:S13]  /*0340*/  ISETP.NE.AND P0, PT, R0, 0xd, PT ;  /* 0x0000000d0000780c */ /* 0x000fda0003f05270 */
[----:B------:R-:W-:Y:S05]  /*0350*/  @P0 BRA `(.L_x_4) ;  /* 0x00000000002c0947 */ /* 0x000fea0003800000 */
[----:B------:R-:W-:Y:S01]  /*0360*/  HFMA2 R2, -RZ, RZ, 0, 2.384185791015625e-07 ;  /* 0x00000004ff027431 */ /* 0x000fe200000001ff */
        /* <DEDUP_REMOVED lines=10> */
.L_x_4:
[----:B------:R-:W-:Y:S01]  /*0410*/  HFMA2 R2, -RZ, RZ, 0, 3.5762786865234375e-07 ;  /* 0x00000006ff027431 */ /* 0x000fe200000001ff */
[----:B------:R-:W-:Y:S02]  /*0420*/  UPLOP3.LUT UP3, UPT, UPT, UPT, UPT, 0x40, 0x4 ;  /* 0x000000000004789c */ /* 0x000fe40003f6e870 */
[----:B------:R-:W-:Y:S02]  /*0430*/  UPLOP3.LUT UP2, UPT, UPT, UPT, UPT, 0x40, 0x4 ;  /* 0x000000000004789c */ /* 0x000fe40003f4e870 */
[----:B------:R-:W-:Y:S02]  /*0440*/  UPLOP3.LUT UP0, UPT, UPT, UPT, UPT, 0x40, 0x4 ;  /* 0x000000000004789c */ /* 0x000fe40003f0e870 */
[----:B------:R-:W-:Y:S02]  /*0450*/  UPLOP3.LUT UP6, UPT, UPT, UPT, UPT, 0x40, 0x4 ;  /* 0x000000000004789c */ /* 0x000fe40003fce870 */
[----:B------:R-:W-:Y:S02]  /*0460*/  UPLOP3.LUT UP5, UPT, UPT, UPT, UPT, 0x40, 0x4 ;  /* 0x000000000004789c */ /* 0x000fe40003fae870 */
[----:B------:R-:W-:-:S02]  /*0470*/  UPLOP3.LUT UP4, UPT, UPT, UPT, UPT, 0x40, 0x4 ;  /* 0x000000000004789c */ /* 0x000fc40003f8e870 */
[----:B------:R-:W-:Y:S02]  /*0480*/  UP2UR UR38, UPR, URZ, 0x8 ;  /* 0x00000008ff267883 */ /* 0x000fe40008000000 */
[----:B------:R-:W-:Y:S01]  /*0490*/  UP2UR UR51, UPR, URZ, 0x4 ;  /* 0x00000004ff337883 */ /* 0x000fe20008000000 */
[----:B------:R-:W-:Y:S11]  /*04a0*/  BRA `(.L_x_0) ;  /* 0x0000000000547947 */ /* 0x000ff60003800000 */
.L_x_3:
[----:B------:R-:W-:Y:S01]  /*04b0*/  HFMA2 R2, -RZ, RZ, 0, 2.98023223876953125e-07 ;  /* 0x00000005ff027431 */ /* 0x000fe200000001ff */
        /* <DEDUP_REMOVED lines=10> */
.L_x_1:
[----:B------:R-:W-:Y:S01]  /*0560*/  HFMA2 R2, -RZ, RZ, 0, 1.1920928955078125e-07 ;  /* 0x00000002ff027431 */ /* 0x000fe200000001ff */
        /* <DEDUP_REMOVED lines=8> */
[----:B------:R-:W-:-:S12]  /*05f0*/  UP2UR UR51, UPR, URZ, 0x4 ;  /* 0x00000004ff337883 */ /* 0x000fd80008000000 */
.L_x_0:
[----:B------:R-:W-:Y:S01]  /*0600*/  ELECT P0, URZ, PT ;  /* 0x0000000000ff782f */ /* 0x000fe20003800000 */
[----:B------:R-:W-:Y:S03]  /*0610*/  BSSY.RECONVERGENT B0, `(.L_x_5) ;  /* 0x000000f000007945 */ /* 0x000fe60003800200 */
[----:B------:R-:W-:Y:S02]  /*0620*/  PLOP3.LUT P2, PT, P0, PT, UP0, 0x5d, 0xd5 ;  /* 0x0000000000d5781c */ /* 0x000fe4000074eb0d */
[----:B------:R-:W-:-:S11]  /*0630*/  PLOP3.LUT P1, PT, P0, PT, UP6, 0x5d, 0xd5 ;  /* 0x0000000000d5781c */ /* 0x000fd6000072eb6d */
[----:B------:R-:W-:Y:S05]  /*0640*/  @P2 BRA `(.L_x_6) ;  /* 0x00000000002c2947 */ /* 0x000fea0003800000 */
[----:B------:R-:W1:Y:S02]  /*0650*/  LDCU.64 UR4, c[0x0][0x348] ;  /* 0x00006900ff0477ac */ /* 0x000e640008000a00 */
[----:B-1----:R-:W-:-:S04]  /*0660*/  UIADD3 UR8, UP0, UPT, UR4, 0x80, URZ ;  /* 0x0000008004087890 */ /* 0x002fc8000ff1e0ff */
[----:B------:R-:W-:Y:S02]  /*0670*/  UIADD3.X UR9, UPT, UPT, URZ, UR5, URZ, UP0, !UPT ;  /* 0x00000005ff097290 */ /* 0x000fe400087fe4ff */
[----:B------:R-:W-:-:S04]  /*0680*/  UIADD3 UR6, UP0, UPT, UR4, 0x180, URZ ;  /* 0x0000018004067890 */ /* 0x000fc8000ff1e0ff */
[----:B------:R-:W-:Y:S02]  /*0690*/  UIADD3.X UR7, UPT, UPT, URZ, UR5, URZ, UP0, !UPT ;  /* 0x00000005ff077290 */ /* 0x000fe400087fe4ff */
[----:B------:R-:W-:Y:S01]  /*06a0*/  UIADD3 UR4, UP0, UPT, UR4, 0x280, URZ ;  /* 0x0000028004047890 */ /* 0x000fe2000ff1e0ff */
[----:B------:R1:W-:Y:S03]  /*06b0*/  UTMACCTL.PF [UR8] ;  /* 0x00000000080079b9 */ /* 0x0003e60008040000 */
[----:B------:R-:W-:-:S03]  /*06c0*/  UIADD3.X UR5, UPT, UPT, URZ, UR5, URZ, UP0, !UPT ;  /* 0x00000005ff057290 */ /* 0x000fc600087fe4ff */
[----:B------:R1:W-:Y:S06]  /*06d0*/  UTMACCTL.PF [UR6] ;  /* 0x00000000060079b9 */ /* 0x0003ec0008040000 */
[----:B------:R1:W-:Y:S02]  /*06e0*/  UTMACCTL.PF [UR4] ;  /* 0x00000000040079b9 */ /* 0x0003e40008040000 */
[----:B-1----:R-:W-:Y:S01]  /*06f0*/  NOP ;  /* 0x0000000000007918 */ /* 0x002fe20000000000 */
.L_x_6:
[----:B------:R-:W-:Y:S05]  /*0700*/  BSYNC.RECONVERGENT B0 ;  /* 0x0000000000007941 */ /* 0x000fea0003800200 */
.L_x_5:
[----:B------:R-:W-:Y:S04]  /*0710*/  BSSY.RECONVERGENT B0, `(.L_x_7) ;  /* 0x000001b000007945 */ /* 0x000fe80003800200 */
[----:B------:R-:W-:Y:S05]  /*0720*/  @P1 BRA `(.L_x_8) ;  /* 0x0000000000241947 */ /* 0x000fea0003800000 */
[----:B------:R-:W1:Y:S01]  /*0730*/  LDCU.64 UR4, c[0x0][0x348] ;  /* 0x00006900ff0477ac */ /* 0x000e620008000a00 */
[----:B------:R-:W-:Y:S02]  /*0740*/  PLOP3.LUT P6, PT, PT, PT, PT, 0x80, 0x8 ;  /* 0x000000000008781c */ /* 0x000fe40003fcf070 */
[----:B------:R-:W-:Y:S02]  /*0750*/  PLOP3.LUT P5, PT, PT, PT, PT, 0x8, 0x80 ;  /* 0x000000000080781c */ /* 0x000fe40003fae170 */
[----:B------:R-:W-:Y:S02]  /*0760*/  PLOP3.LUT P4, PT, PT, PT, PT, 0x80, 0x8 ;  /* 0x000000000008781c */ /* 0x000fe40003f8f070 */
[----:B------:R-:W-:Y:S01]  /*0770*/  PLOP3.LUT P3, PT, PT, PT, PT, 0x80, 0x8 ;  /* 0x000000000008781c */ /* 0x000fe20003f6f070 */
[----:B-1----:R-:W-:-:S04]  /*0780*/  UIADD3 UR4, UP0, UPT, UR4, 0x400, URZ ;  /* 0x0000040004047890 */ /* 0x002fc8000ff1e0ff */
[----:B------:R-:W-:-:S09]  /*0790*/  UIADD3.X UR5, UPT, UPT, URZ, UR5, URZ, UP0, !UPT ;  /* 0x00000005ff057290 */ /* 0x000fd200087fe4ff */
[----:B------:R1:W-:Y:S02]  /*07a0*/  UTMACCTL.PF [UR4] ;  /* 0x00000000040079b9 */ /* 0x0003e40008040000 */
[----:B-1----:R-:W-:Y:S05]  /*07b0*/  BRA `(.L_x_9) ;  /* 0x0000000000407947 */ /* 0x002fea0003800000 */
.L_x_8:
[----:B------:R-:W-:-:S13]  /*07c0*/  ISETP.NE.AND P1, PT, R2, 0x3, PT ;  /* 0x000000030200780c */ /* 0x000fda0003f25270 */
[----:B------:R-:W-:Y:S05]  /*07d0*/  @!P1 BRA `(.L_x_10) ;  /* 0x0000000000289947 */ /* 0x000fea0003800000 */
[----:B------:R-:W-:Y:S02]  /*07e0*/  ISETP.NE.AND P1, PT, R2, 0x4, PT ;  /* 0x000000040200780c */ /* 0x000fe40003f25270 */
[----:B------:R-:W-:Y:S02]  /*07f0*/  PLOP3.LUT P4, PT, PT, PT, PT, 0x80, 0x8 ;  /* 0x000000000008781c */ /* 0x000fe40003f8f070 */
[----:B------:R-:W-:Y:S02]  /*0800*/  PLOP3.LUT P5, PT, PT, PT, PT, 0x8, 0x80 ;  /* 0x000000000080781c */ /* 0x000fe40003fae170 */
[----:B------:R-:W-:Y:S02]  /*0810*/  PLOP3.LUT P6, PT, PT, PT, PT, 0x80, 0x8 ;  /* 0x000000000008781c */ /* 0x000fe40003fcf070 */
[----:B------:R-:W-:-:S05]  /*0820*/  PLOP3.LUT P3, PT, PT, PT, PT, 0x80, 0x8 ;  /* 0x000000000008781c */ /* 0x000fca0003f6f070 */
[----:B------:R-:W-:Y:S08]  /*0830*/  @P1 BRA `(.L_x_9) ;  /* 0x0000000000201947 */ /* 0x000ff00003800000 */
[----:B------:R-:W-:Y:S02]  /*0840*/  PLOP3.LUT P5, PT, PT, PT, PT, 0x8, 0x80 ;  /* 0x000000000080781c */ /* 0x000fe40003fae170 */
[----:B------:R-:W-:Y:S02]  /*0850*/  PLOP3.LUT P6, PT, PT, PT, PT, 0x8, 0x80 ;  /* 0x000000000080781c */ /* 0x000fe40003fce170 */
[----:B------:R-:W-:Y:S01]  /*0860*/  PLOP3.LUT P3, PT, PT, PT, PT, 0x8, 0x80 ;  /* 0x000000000080781c */ /* 0x000fe20003f6e170 */
[----:B------:R-:W-:-:S12]  /*0870*/  BRA `(.L_x_9) ;  /* 0x0000000000107947 */ /* 0x000fd80003800000 */
.L_x_10:
[----:B------:R-:W-:Y:S02]  /*0880*/  PLOP3.LUT P6, PT, PT, PT, PT, 0x8, 0x80 ;  /* 0x000000000080781c */ /* 0x000fe40003fce170 */
[----:B------:R-:W-:Y:S02]  /*0890*/  PLOP3.LUT P5, PT, PT, PT, PT, 0x80, 0x8 ;  /* 0x000000000008781c */ /* 0x000fe40003faf070 */
[----:B------:R-:W-:Y:S02]  /*08a0*/  PLOP3.LUT P4, PT, PT, PT, PT, 0x8, 0x80 ;  /* 0x000000000080781c */ /* 0x000fe40003f8e170 */
[----:B------:R-:W-:-:S13]  /*08b0*/  PLOP3.LUT P3, PT, PT, PT, PT, 0x80, 0x8 ;  /* 0x000000000008781c */ /* 0x000fda0003f6f070 */
.L_x_9:
[----:B------:R-:W-:Y:S05]  /*08c0*/  BSYNC.RECONVERGENT B0 ;  /* 0x0000000000007941 */ /* 0x000fea0003800200 */
.L_x_7:
[----:B------:R-:W1:Y:S01]  /*08d0*/  SHFL.IDX PT, R0, R17, RZ, 0x1f ;  /* 0x00001fff11007589 */ /* 0x000e6200000e0000 */
[----:B------:R-:W-:Y:S02]  /*08e0*/  ISETP.NE.AND P1, PT, R2, 0x3, PT ;  /* 0x000000030200780c */ /* 0x000fe40003f25270 */
[----:B------:R-:W-:Y:S02]  /*08f0*/  PLOP3.LUT P0, PT, P0, PT, UP1, 0xae, 0xea ;  /* 0x0000000000ea781c */ /* 0x000fe4000070f51e */
[----:B-1----:R-:W-:-:S13]  /*0900*/  ISETP.NE.AND P2, PT, R0, RZ, PT ;  /* 0x000000ff0000720c */ /* 0x002fda0003f45270 */
[----:B------:R-:W-:Y:S05]  /*0910*/  @P2 BRA `(.L_x_11) ;  /* 0x0000000000382947 */ /* 0x000fea0003800000 */
[----:B------:R-:W1:Y:S01]  /*0920*/  S2UR UR5, SR_CgaCtaId ;  /* 0x00000000000579c3 */ /* 0x000e620000008800 */
[----:B------:R-:W-:Y:S01]  /*0930*/  UMOV UR6, 0x400 ;  /* 0x0000040000067882 */ /* 0x000fe20000000000 */
[----:B------:R-:W-:Y:S01]  /*0940*/  UMOV UR4, 0x1 ;  /* 0x0000000100047882 */ /* 0x000fe20000000000 */
[----:B------:R-:W-:Y:S01]  /*0950*/  ELECT P2, URZ, PT ;  /* 0x0000000000ff782f */ /* 0x000fe20003840000 */
[----:B-1----:R-:W-:Y:S02]  /*0960*/  ULEA UR5, UR5, UR6, 0x18 ;  /* 0x0000000605057291 */ /* 0x002fe4000f8ec0ff */
[----:B------:R-:W-:-:S04]  /*0970*/  UIADD3 UR6, UPT, UPT, -UR4, 0x100000, URZ ;  /* 0x0010000004067890 */ /* 0x000fc8000fffe1ff */
[----:B------:R-:W-:Y:S02]  /*0980*/  USHF.L.U32 UR7, UR6, 0xb, URZ ;  /* 0x0000000b06077899 */ /* 0x000fe400080006ff */
[----:B------:R-:W-:Y:S01]  /*0990*/  USHF.L.U32 UR6, UR6, 0x1, URZ ;  /* 0x0000000106067899 */ /* 0x000fe200080006ff */
[----:B------:R-:W1:Y:S11]  /*09a0*/  FENCE.VIEW.ASYNC.S ;  /* 0x00000000000073c6 */ /* 0x000e760000000000 */
[----:B-1----:R1:W2:Y:S01]  /*09b0*/  SYNCS.EXCH.64 URZ, [UR5+0xa000], UR6 ;  /* 0x00a0000605ff75b2 */ /* 0x0022a20008000100 */
[----:B------:R1:W3:Y:S01]  /*09c0*/  SYNCS.EXCH.64 URZ, [UR5+0xa010], UR6 ;  /* 0x00a0100605ff75b2 */ /* 0x0002e20008000100 */
[----:B------:R1:W4:Y:S01]  /*09d0*/  SYNCS.EXCH.64 URZ, [UR5+0xa008], UR6 ;  /* 0x00a0080605ff75b2 */ /* 0x0003220008000100 */
[----:B------:R1:W1:Y:S01]  /*09e0*/  SYNCS.EXCH.64 URZ, [UR5+0xa018], UR6 ;  /* 0x00a0180605ff75b2 */ /* 0x0002620008000100 */
[----:B------:R-:W-:Y:S01]  /*09f0*/  NOP ;  /* 0x0000000000007918 */ /* 0x000fe20000000000 */
.L_x_11:
[----:B------:R-:W-:Y:S01]  /*0a00*/  NOP ;  /* 0x0000000000007918 */ /* 0x000fe20000000000 */
[----:B------:R-:W-:Y:S05]  /*0a10*/  @!P1 BRA `(.L_x_12) ;  /* 0x0000000000289947 */ /* 0x000fea0003800000 */
[----:B------:R-:W-:Y:S01]  /*0a20*/  ISETP.NE.AND P1, PT, R2, 0x4, PT ;  /* 0x000000040200780c */ /* 0x000fe20003f25270 */
[----:B------:R-:W-:Y:S02]  /*0a30*/  UPLOP3.LUT UP3, UPT, UPT, UPT, UPT, 0x80, 0x8 ;  /* 0x000000000008789c */ /* 0x000fe40003f6f070 */
[----:B------:R-:W-:Y:S02]  /*0a40*/  UPLOP3.LUT UP2, UPT, UPT, UPT, UPT, 0x40, 0x4 ;  /* 0x000000000004789c */ /* 0x000fe40003f4e870 */
[----:B------:R-:W-:Y:S02]  /*0a50*/  UPLOP3.LUT UP1, UPT, UPT, UPT, UPT, 0x80, 0x8 ;  /* 0x000000000008789c */ /* 0x000fe40003f2f070 */
[----:B------:R-:W-:-:S06]  /*0a60*/  UPLOP3.LUT UP0, UPT, UPT, UPT, UPT, 0x80, 0x8 ;  /* 0x000000000008789c */ /* 0x000fcc0003f0f070 */
[----:B------:R-:W-:Y:S05]  /*0a70*/  @P1 BRA `(.L_x_13) ;  /* 0x0000000000201947 */ /* 0x000fea0003800000 */
[----:B------:R-:W-:Y:S02]  /*0a80*/  UPLOP3.LUT UP2, UPT, UPT, UPT, UPT, 0x40, 0x4 ;  /* 0x000000000004789c */ /* 0x000fe40003f4e870 */
[----:B------:R-:W-:Y:S02]  /*0a90*/  UPLOP3.LUT UP3, UPT, UPT, UPT, UPT, 0x40, 0x4 ;  /* 0x000000000004789c */ /* 0x000fe40003f6e870 */
[----:B------:R-:W-:Y:S01]  /*0aa0*/  UPLOP3.LUT UP0, UPT, UPT, UPT, UPT, 0x40, 0x4 ;  /* 0x000000000004789c */ /* 0x000fe20003f0e870 */
[----:B------:R-:W-:Y:S05]  /*0ab0*/  BRA `(.L_x_13) ;  /* 0x0000000000107947 */ /* 0x000fea0003800000 */
.L_x_12:
[----:B------:R-:W-:Y:S02]  /*0ac0*/  UPLOP3.LUT UP3, UPT, UPT, UPT, UPT, 0x40, 0x4 ;  /* 0x000000000004789c */ /* 0x000fe40003f6e870 */
[----:B------:R-:W-:Y:S02]  /*0ad0*/  UPLOP3.LUT UP2, UPT, UPT, UPT, UPT, 0x80, 0x8 ;  /* 0x000000000008789c */ /* 0x000fe40003f4f070 */
[----:B------:R-:W-:Y:S02]  /*0ae0*/  UPLOP3.LUT UP1, UPT, UPT, UPT, UPT, 0x40, 0x4 ;  /* 0x000000000004789c */ /* 0x000fe40003f2e870 */
[----:B------:R-:W-:Y:S02]  /*0af0*/  UPLOP3.LUT UP0, UPT, UPT, UPT, UPT, 0x80, 0x8 ;  /* 0x000000000008789c */ /* 0x000fe40003f0f070 */
.L_x_13:
[----:B------:R-:W5:Y:S02]  /*0b00*/  SHFL.IDX PT, R0, R17, RZ, 0x1f ;  /* 0x00001fff11007589 */ /* 0x000f6400000e0000 */
[----:B-----5:R-:W-:-:S13]  /*0b10*/  ISETP.NE.AND P1, PT, R0, RZ, PT ;  /* 0x000000ff0000720c */ /* 0x020fda0003f25270 */
[----:B------:R-:W-:Y:S05]  /*0b20*/  @P1 BRA `(.L_x_14) ;  /* 0x0000000000401947 */ /* 0x000fea0003800000 */
[----:B-1----:R-:W1:Y:S01]  /*0b30*/  S2UR UR5, SR_CgaCtaId ;  /* 0x00000000000579c3 */ /* 0x002e620000008800 */
        /* <DEDUP_REMOVED lines=8> */
[----:B-1----:R1:W1:Y:S01]  /*0bc0*/  SYNCS.EXCH.64 URZ, [UR5+0xa020], UR6 ;  /* 0x00a0200605ff75b2 */ /* 0x0022620008000100 */
[----:B------:R1:W1:Y:S01]  /*0bd0*/  SYNCS.EXCH.64 URZ, [UR5+0xa038], UR6 ;  /* 0x00a0380605ff75b2 */ /* 0x0002620008000100 */
[----:B------:R1:W1:Y:S01]  /*0be0*/  SYNCS.EXCH.64 URZ, [UR5+0xa028], UR6 ;  /* 0x00a0280605ff75b2 */ /* 0x0002620008000100 */
[----:B------:R1:W1:Y:S01]  /*0bf0*/  SYNCS.EXCH.64 URZ, [UR5+0xa040], UR6 ;  /* 0x00a0400605ff75b2 */ /* 0x0002620008000100 */
[----:B------:R1:W1:Y:S01]  /*0c00*/  SYNCS.EXCH.64 URZ, [UR5+0xa030], UR6 ;  /* 0x00a0300605ff75b2 */ /* 0x0002620008000100 */
[----:B------:R1:W1:Y:S01]  /*0c10*/  SYNCS.EXCH.64 URZ, [UR5+0xa048], UR6 ;  /* 0x00a0480605ff75b2 */ /* 0x0002620008000100 */
[----:B------:R-:W-:Y:S01]  /*0c20*/  NOP ;  /* 0x0000000000007918 */ /* 0x000fe20000000000 */
.L_x_14:
[----:B------:R-:W5:Y:S01]  /*0c30*/  SHFL.IDX PT, R0, R17, RZ, 0x1f ;  /* 0x00001fff11007589 */ /* 0x000f6200000e0000 */
[----:B------:R-:W-:Y:S01]  /*0c40*/  NOP ;  /* 0x0000000000007918 */ /* 0x000fe20000000000 */
[----:B-----5:R-:W-:-:S13]  /*0c50*/  ISETP.NE.AND P1, PT, R0, RZ, PT ;  /* 0x000000ff0000720c */ /* 0x020fda0003f25270 */
[----:B------:R-:W-:Y:S05]  /*0c60*/  @P1 BRA `(.L_x_15) ;  /* 0x0000000000401947 */ /* 0x000fea0003800000 */
[----:B-1----:R-:W1:Y:S01]  /*0c70*/  S2UR UR6, SR_CgaCtaId ;  /* 0x00000000000679c3 */ /* 0x002e620000008800 */
[----:B------:R-:W-:Y:S01]  /*0c80*/  UMOV UR7, 0x400 ;  /* 0x0000040000077882 */ /* 0x000fe20000000000 */
[----:B------:R-:W-:Y:S01]  /*0c90*/  UMOV UR5, 0x1 ;  /* 0x0000000100057882 */ /* 0x000fe20000000000 */
[----:B------:R-:W-:Y:S01]  /*0ca0*/  UMOV UR4, 0x80 ;  /* 0x0000008000047882 */ /* 0x000fe20000000000 */
[----:B------:R-:W-:-:S04]  /*0cb0*/  UIADD3 UR8, UPT, UPT, -UR5, 0x100000, URZ ;  /* 0x0010000005087890 */ /* 0x000fc8000fffe1ff */
[----:B------:R-:W-:Y:S02]  /*0cc0*/  USHF.L.U32 UR9, UR8, 0xb, URZ ;  /* 0x0000000b08097899 */ /* 0x000fe400080006ff */
[----:B------:R-:W-:Y:S02]  /*0cd0*/  USHF.L.U32 UR8, UR8, 0x1, URZ ;  /* 0x0000000108087899 */ /* 0x000fe400080006ff */
[----:B------:R-:W-:-:S04]  /*0ce0*/  UIADD3 UR4, UPT, UPT, -UR4, 0x100000, URZ ;  /* 0x0010000004047890 */ /* 0x000fc8000fffe1ff */
[----:B------:R-:W-:Y:S02]  /*0cf0*/  USHF.L.U32 UR5, UR4, 0xb, URZ ;  /* 0x0000000b04057899 */ /* 0x000fe400080006ff */
[----:B------:R-:W-:Y:S01]  /*0d00*/  USHF.L.U32 UR4, UR4, 0x1, URZ ;  /* 0x0000000104047899 */ /* 0x000fe200080006ff */
[----:B------:R-:W-:Y:S01]  /*0d10*/  ELECT P1, URZ, PT ;  /* 0x0000000000ff782f */ /* 0x000fe20003820000 */
[----:B-1----:R-:W-:Y:S01]  /*0d20*/  ULEA UR6, UR6, UR7, 0x18 ;  /* 0x0000000706067291 */ /* 0x002fe2000f8ec0ff */
[----:B------:R-:W1:Y:S11]  /*0d30*/  FENCE.VIEW.ASYNC.S ;  /* 0x00000000000073c6 */ /* 0x000e760000000000 */
[----:B-1----:R1:W1:Y:S01]  /*0d40*/  SYNCS.EXCH.64 URZ, [UR6+0xa050], UR8 ;  /* 0x00a0500806ff75b2 */ /* 0x0022620008000100 */
[----:B------:R1:W1:Y:S01]  /*0d50*/  SYNCS.EXCH.64 URZ, [UR6+0xa058], UR4 ;  /* 0x00a0580406ff75b2 */ /* 0x0002620008000100 */
[----:B------:R-:W-:Y:S01]  /*0d60*/  NOP ;  /* 0x0000000000007918 */ /* 0x000fe20000000000 */
.L_x_15:
[----:B------:R-:W5:Y:S01]  /*0d70*/  SHFL.IDX PT, R0, R17, RZ, 0x1f ;  /* 0x00001fff11007589 */ /* 0x000f6200000e0000 */
[----:B-1----:R-:W-:Y:S01]  /*0d80*/  UP2UR UR4, UPR, URZ, 0x1 ;  /* 0x00000001ff047883 */ /* 0x002fe20008000000 */
[----:B------:R-:W-:Y:S01]  /*0d90*/  ISETP.NE.AND P2, PT, R2, 0x2, PT ;  /* 0x000000020200780c */ /* 0x000fe20003f45270 */
[----:B------:R-:W-:Y:S01]  /*0da0*/  UISETP.NE.AND UP0, UPT, UR51, URZ, UPT ;  /* 0x000000ff3300728c */ /* 0x000fe2000bf05270 */
[----:B------:R-:W-:Y:S01]  /*0db0*/  NOP ;  /* 0x0000000000007918 */ /* 0x000fe20000000000 */
[----:B------:R-:W-:Y:S02]  /*0dc0*/  USEL UR43, URZ, 0x2, !UP4 ;  /* 0x00000002ff2b7887 */ /* 0x000fe4000e000000 */
[----:B------:R-:W-:Y:S02]  /*0dd0*/  USEL UR44, URZ, 0x2, !UP0 ;  /* 0x00000002ff2c7887 */ /* 0x000fe4000c000000 */
[----:B------:R-:W-:Y:S02]  /*0de0*/  UISETP.NE.AND UP0, UPT, UR4, URZ, UPT ;  /* 0x000000ff0400728c */ /* 0x000fe4000bf05270 */
[----:B------:R-:W-:-:S02]  /*0df0*/  USEL UR44, UR44, 0x1, !UP5 ;  /* 0x000000012c2c7887 */ /* 0x000fc4000e800000 */
[----:B------:R-:W-:Y:S01]  /*0e00*/  USEL UR43, UR43, 0x1, !UP5 ;  /* 0x000000012b2b7887 */ /* 0x000fe2000e800000 */
[----:B-----5:R-:W-:-:S13]  /*0e10*/  ISETP.NE.AND P1, PT, R0, RZ, PT ;  /* 0x000000ff0000720c */ /* 0x020fda0003f25270 */
[----:B------:R-:W-:Y:S05]  /*0e20*/  @P1 BRA `(.L_x_16) ;  /* 0x0000000000401947 */ /* 0x000fea0003800000 */
[----:B------:R-:W1:Y:S01]  /*0e30*/  S2UR UR6, SR_CgaCtaId ;  /* 0x00000000000679c3 */ /* 0x000e620000008800 */
        /* <DEDUP_REMOVED lines=15> */
.L_x_16:
[----:B------:R-:W-:Y:S01]  /*0f30*/  NOP ;  /* 0x0000000000007918 */ /* 0x000fe20000000000 */
[----:B------:R-:W-:Y:S05]  /*0f40*/  @!P2 BRA `(.L_x_17) ;  /* 0x000000000024a947 */ /* 0x000fea0003800000 */
[----:B------:R-:W-:Y:S01]  /*0f50*/  ISETP.NE.AND P1, PT, R2, RZ, PT ;  /* 0x000000ff0200720c */ /* 0x000fe20003f25270 */
[----:B-1----:R-:W-:Y:S02]  /*0f60*/  UP2UR UR4, UPR, URZ, 0x1 ;  /* 0x00000001ff047883 */ /* 0x002fe40008000000 */
[----:B------:R-:W-:Y:S01]  /*0f70*/  UPLOP3.LUT UP0, UPT, UPT, UPT, UPT, 0x80, 0x8 ;  /* 0x000000000008789c */ /* 0x000fe20003f0f070 */
[----:B------:R-:W-:-:S03]  /*0f80*/  UMOV UR7, URZ ;  /* 0x000000ff00077c82 */ /* 0x000fc60008000000 */
[----:B------:R-:W-:Y:S02]  /*0f90*/  UP2UR UR37, UPR, URZ, 0x1 ;  /* 0x00000001ff257883 */ /* 0x000fe40008000000 */
[----:B------:R-:W-:-:S04]  /*0fa0*/  UISETP.NE.AND UP0, UPT, UR4, URZ, UPT ;  /* 0x000000ff0400728c */ /* 0x000fc8000bf05270 */
[----:B------:R-:W-:Y:S07]  /*0fb0*/  @P1 BRA `(.L_x_18) ;  /* 0x00000000001c1947 */ /* 0x000fee0003800000 */
[----:B------:R-:W-:Y:S01]  /*0fc0*/  UMOV UR7, 0x1 ;  /* 0x0000000100077882 */ /* 0x000fe20000000000 */
[----:B------:R-:W-:Y:S05]  /*0fd0*/  BRA `(.L_x_18) ;  /* 0x0000000000147947 */ /* 0x000fea0003800000 */
.L_x_17:
[----:B-1----:R-:W-:Y:S02]  /*0fe0*/  UP2UR UR4, UPR, URZ, 0x1 ;  /* 0x00000001ff047883 */ /* 0x002fe40008000000 */
[----:B------:R-:W-:Y:S01]  /*0ff0*/  UPLOP3.LUT UP0, UPT, UPT, UPT, UPT, 0x40, 0x4 ;  /* 0x000000000004789c */ /* 0x000fe20003f0e870 */
[----:B------:R-:W-:-:S03]  /*1000*/  UMOV UR7, 0x2 ;  /* 0x0000000200077882 */ /* 0x000fc60000000000 */
[----:B------:R-:W-:Y:S02]  /*1010*/  UP2UR UR37, UPR, URZ, 0x1 ;  /* 0x00000001ff257883 */ /* 0x000fe40008000000 */
[----:B------:R-:W-:Y:S02]  /*1020*/  UISETP.NE.AND UP0, UPT, UR4, URZ, UPT ;  /* 0x000000ff0400728c */ /* 0x000fe4000bf05270 */
.L_x_18:
[----:B------:R-:W1:Y:S02]  /*1030*/  SHFL.IDX PT, R0, R17, RZ, 0x1f ;  /* 0x00001fff11007589 */ /* 0x000e6400000e0000 */
[----:B-1----:R-:W-:-:S13]  /*1040*/  ISETP.NE.AND P1, PT, R0, RZ, PT ;  /* 0x000000ff0000720c */ /* 0x002fda0003f25270 */
[----:B------:R-:W-:Y:S05]  /*1050*/  @P1 BRA `(.L_x_19) ;  /* 0x0000000000301947 */ /* 0x000fea0003800000 */
[----:B------:R-:W1:Y:S01]  /*1060*/  S2UR UR5, SR_CgaCtaId ;  /* 0x00000000000579c3 */ /* 0x000e620000008800 */
[----:B------:R-:W-:Y:S01]  /*1070*/  UMOV UR6, 0x400 ;  /* 0x0000040000067882 */ /* 0x000fe20000000000 */
[----:B------:R-:W-:Y:S01]  /*1080*/  UMOV UR4, 0x80 ;  /* 0x0000008000047882 */ /* 0x000fe20000000000 */
[----:B------:R-:W-:Y:S01]  /*1090*/  ELECT P1, URZ, PT ;  /* 0x0000000000ff782f */ /* 0x000fe20003820000 */
[----:B------:R-:W-:-:S04]  /*10a0*/  UIADD3 UR8, UPT, UPT, -UR4, 0x100000, URZ ;  /* 0x0010000004087890 */ /* 0x000fc8000fffe1ff */
[----:B------:R-:W-:Y:S02]  /*10b0*/  USHF.L.U32 UR9, UR8, 0xb, URZ ;  /* 0x0000000b08097899 */ /* 0x000fe400080006ff */
[----:B------:R-:W-:Y:S02]  /*10c0*/  USHF.L.U32 UR8, UR8, 0x1, URZ ;  /* 0x0000000108087899 */ /* 0x000fe400080006ff */
[----:B-1----:R-:W-:Y:S01]  /*10d0*/  ULEA UR5, UR5, UR6, 0x18 ;  /* 0x0000000605057291 */ /* 0x002fe2000f8ec0ff */
[----:B------:R-:W1:Y:S11]  /*10e0*/  FENCE.VIEW.ASYNC.S ;  /* 0x00000000000073c6 */ /* 0x000e760000000000 */
[----:B-1----:R1:W1:Y:S01]  /*10f0*/  SYNCS.EXCH.64 URZ, [UR5+0xa070], UR8 ;  /* 0x00a0700805ff75b2 */ /* 0x0022620008000100 */
[----:B------:R1:W1:Y:S01]  /*1100*/  SYNCS.EXCH.64 URZ, [UR5+0xa078], UR8 ;  /* 0x00a0780805ff75b2 */ /* 0x0002620008000100 */
[----:B------:R-:W-:Y:S01]  /*1110*/  NOP ;  /* 0x0000000000007918 */ /* 0x000fe20000000000 */
.L_x_19:
[----:B------:R-:W-:Y:S01]  /*1120*/  NOP ;  /* 0x0000000000007918 */ /* 0x000fe20000000000 */
[----:B------:R-:W-:Y:S05]  /*1130*/  @!P2 BRA `(.L_x_20) ;  /* 0x000000000024a947 */ /* 0x000fea0003800000 */
[----:B------:R-:W-:Y:S01]  /*1140*/  ISETP.NE.AND P1, PT, R2, 0x1, PT ;  /* 0x000000010200780c */ /* 0x000fe20003f25270 */
[----:B------:R-:W-:Y:S02]  /*1150*/  UP2UR UR4, UPR, URZ, 0x1 ;  /* 0x00000001ff047883 */ /* 0x000fe40008000000 */
[----:B------:R-:W-:Y:S01]  /*1160*/  UPLOP3.LUT UP0, UPT, UPT, UPT, UPT, 0x80, 0x8 ;  /* 0x000000000008789c */ /* 0x000fe20003f0f070 */
[----:B------:R-:W-:-:S03]  /*1170*/  UMOV UR6, URZ ;  /* 0x000000ff00067c82 */ /* 0x000fc60008000000 */
[----:B------:R-:W-:Y:S02]  /*1180*/  UP2UR UR36, UPR, URZ, 0x1 ;  /* 0x00000001ff247883 */ /* 0x000fe40008000000 */
[----:B------:R-:W-:-:S04]  /*1190*/  UISETP.NE.AND UP0, UPT, UR4, URZ, UPT ;  /* 0x000000ff0400728c */ /* 0x000fc8000bf05270 */
[----:B------:R-:W-:Y:S07]  /*11a0*/  @P1 BRA `(.L_x_21) ;  /* 0x00000000001c1947 */ /* 0x000fee0003800000 */
[----:B------:R-:W-:Y:S01]  /*11b0*/  UMOV UR6, 0x1 ;  /* 0x0000000100067882 */ /* 0x000fe20000000000 */
[----:B------:R-:W-:Y:S05]  /*11c0*/  BRA `(.L_x_21) ;  /* 0x0000000000147947 */ /* 0x000fea0003800000 */
.L_x_20:
[----:B------:R-:W-:Y:S02]  /*11d0*/  UP2UR UR4, UPR, URZ, 0x1 ;  /* 0x00000001ff047883 */ /* 0x000fe40008000000 */
[----:B------:R-:W-:Y:S01]  /*11e0*/  UPLOP3.LUT UP0, UPT, UPT, UPT, UPT, 0x40, 0x4 ;  /* 0x000000000004789c */ /* 0x000fe20003f0e870 */
[----:B------:R-:W-:-:S03]  /*11f0*/  UMOV UR6, 0x2 ;  /* 0x0000000200067882 */ /* 0x000fc60000000000 */
[----:B------:R-:W-:Y:S02]  /*1200*/  UP2UR UR36, UPR, URZ, 0x1 ;  /* 0x00000001ff247883 */ /* 0x000fe40008000000 */
[----:B------:R-:W-:Y:S02]  /*1210*/  UISETP.NE.AND UP0, UPT, UR4, URZ, UPT ;  /* 0x000000ff0400728c */ /* 0x000fe4000bf05270 */
.L_x_21:
[----:B------:R-:W5:Y:S01]  /*1220*/  SHFL.IDX PT, R0, R17, RZ, 0x1f ;  /* 0x00001fff11007589 */ /* 0x000f6200000e0000 */
[----:B------:R-:W-:Y:S02]  /*1230*/  USEL UR42, URZ, 0x1, !UP4 ;  /* 0x00000001ff2a7887 */ /* 0x000fe4000e000000 */
[----:B------:R-:W-:Y:S01]  /*1240*/  USEL UR50, URZ, 0x1, UP4 ;  /* 0x00000001ff327887 */ /* 0x000fe2000a000000 */
        /* <DEDUP_REMOVED lines=13> */
[----:B------:R-:W-:Y:S01]  /*1320*/  NOP ;  /* 0x0000000000007918 */ /* 0x000fe20000000000 */
.L_x_22:
        /* <DEDUP_REMOVED lines=19> */
[----:B------:R1:W1:Y:S01]  /*1460*/  SYNCS.EXCH.64 URZ, [UR8+0xa098], UR10 ;  /* 0x00a0980a08ff75b2 */ /* 0x0002620008000100 */
[----:B------:R1:W1:Y:S01]  /*1470*/  SYNCS.EXCH.64 URZ, [UR8+0xa0a8], UR4 ;  /* 0x00a0a80408ff75b2 */ /* 0x0002620008000100 */
[----:B------:R-:W-:Y:S01]  /*1480*/  NOP ;  /* 0x0000000000007918 */ /* 0x000fe20000000000 */
.L_x_23:
        /* <DEDUP_REMOVED lines=22> */
.L_x_24:
[----:B------:R-:W5:Y:S01]  /*15f0*/  SHFL.IDX PT, R0, R17, RZ, 0x1f ;  /* 0x00001fff11007589 */ /* 0x000f6200000e0000 */
[----:B------:R-:W-:Y:S01]  /*1600*/  NOP ;  /* 0x0000000000007918 */ /* 0x000fe20000000000 */
        /* <DEDUP_REMOVED lines=14> */
.L_x_25:
[----:B------:R-:W-:Y:S01]  /*16f0*/  ISETP.GT.AND P1, PT, R2, 0x3, PT ;  /* 0x000000030200780c */ /* 0x000fe20003f24270 */
[----:B------:R-:W-:Y:S01]  /*1700*/  NOP ;  /* 0x0000000000007918 */ /* 0x000fe20000000000 */
[----:B-1234-:R-:W-:Y:S11]  /*1710*/  BAR.SYNC.DEFER_BLOCKING 0x0 ;  /* 0x0000000000007b1d */ /* 0x01eff60000010000 */
[----:B------:R-:W-:Y:S05]  /*1720*/  @P1 BRA `(.L_x_26) ;  /* 0x0000013800a01947 */ /* 0x000fea0003800000 */
[----:B------:R-:W-:-:S13]  /*1730*/  ISETP.GE.U32.AND P0, PT, R2, 0x2, PT ;  /* 0x000000020200780c */ /* 0x000fda0003f06070 */
[----:B------:R-:W-:Y:S05]  /*1740*/  @!P0 BRA `(.L_x_27) ;  /* 0x0000009000548947 */ /* 0x000fea0003800000 */
[----:B------:R-:W-:Y:S05]  /*1750*/  @!P2 BRA `(.L_x_28) ;  /* 0x000000240050a947 */ /* 0x000fea0003800000 */
[----:B------:R-:W-:-:S08]  /*1760*/  NOP ;  /* 0x0000000000007918 */ /* 0x000fd00000000000 */
[----:B------:R-:W1:-:S00]  /*1770*/  USETMAXREG.DEALLOC.CTAPOOL 0x20 ;  /* 0x00000020000079c8 */ /* 0x000e4000080e0500 */
[----:B------:R-:W2:Y:S08]  /*1780*/  S2UR UR4, SR_CTAID.X ;  /* 0x00000000000479c3 */ /* 0x000eb00000002500 */
[----:B-1----:R-:W1:Y:S01]  /*1790*/  LDC R0, c[0x0][0x380] ;  /* 0x0000e000ff007b82 */ /* 0x002e620000000800 */
[----:B--2---:R-:W-:-:S06]  /*17a0*/  USHF.L.U32 UR4, UR4, 0x8, URZ ;  /* 0x0000000804047899 */ /* 0x004fcc00080006ff */
[----:B-1----:R-:W-:-:S13]  /*17b0*/  ISETP.LE.U32.AND P0, PT, R0, UR4, PT ;  /* 0x0000000400007c0c */ /* 0x002fda000bf03070 */
[----:B------:R-:W-:Y:S05]  /*17c0*/  @P0 EXIT ;  /* 0x000000000000094d */ /* 0x000fea0003800000 */
[----:B------:R-:W1:Y:S01]  /*17d0*/  S2UR UR4, SR_CgaCtaId ;  /* 0x00000000000479c3 */ /* 0x000e620000008800 */
[----:B------:R-:W-:Y:S01]  /*17e0*/  UMOV UR6, 0x40 ;  /* 0x0000004000067882 */ /* 0x000fe20000000000 */
[----:B------:R-:W-:Y:S01]  /*17f0*/  NOP ;  /* 0x0000000000007918 */ /* 0x000fe20000000000 */
[----:B------:R-:W-:Y:S01]  /*1800*/  UMOV UR5, 0x400 ;  /* 0x0000040000057882 */ /* 0x000fe20000000000 */
[----:B-1----:R-:W-:Y:S02]  /*1810*/  ULEA UR6, UR4, UR6, 0x18 ;  /* 0x0000000604067291 */ /* 0x002fe4000f8ec0ff */
[----:B------:R-:W-:-:S07]  /*1820*/  ULEA UR4, UR4, UR5, 0x18 ;  /* 0x0000000504047291 */ /* 0x000fce000f8ec0ff */
[----:B------:R-:W1:Y:S02]  /*1830*/  LDS.U8 R0, [UR6+0x1c] ;  /* 0x00001c06ff007984 */ /* 0x000e640008000000 */
[----:B-1----:R-:W-:-:S13]  /*1840*/  ISETP.NE.AND P0, PT, R0, RZ, PT ;  /* 0x000000ff0000720c */ /* 0x002fda0003f05270 */
[----:B------:R-:W-:Y:S05]  /*1850*/  @P0 BRA `(.L_x_29) ;  /* 0x0000000000580947 */ /* 0x000fea0003800000 */
[----:B------:R-:W-:-:S13]  /*1860*/  ELECT P0, URZ, PT ;  /* 0x0000000000ff782f */ /* 0x000fda0003800000 */
[----:B------:R-:W-:Y:S05]  /*1870*/  @!P0 BRA `(.L_x_30) ;  /* 0x0000000000608947 */ /* 0x000fea0003800000 */
[----:B------:R-:W-:Y:S01]  /*1880*/  UMOV UR5, 0x10 ;  /* 0x0000001000057882 */ /* 0x000fe20000000000 */
[----:B------:R-:W-:Y:S01]  /*1890*/  HFMA2 R0, -RZ, RZ, 0, 5.9604644775390625e-08 ;  /* 0x00000001ff007431 */ /* 0x000fe200000001ff */
[----:B------:R-:W-:-:S03]  /*18a0*/  MOV R2, 0xffff ;  /* 0x0000ffff00027802 */ /* 0x000fc60000000f00 */
[----:B------:R-:W-:Y:S04]  /*18b0*/  DEPBAR.LE SB1, 0x36 ;  /* 0x00009d800000791a */ /* 0x000fe80000000000 */
[----:B------:R-:W1:Y:S02]  /*18c0*/  UTCATOMSWS.FIND_AND_SET.ALIGN UP0, UR5, UR5 ;  /* 0x00000005000575e3 */ /* 0x000e640008000800 */
[----:B-1----:R-:W-:Y:S01]  /*18d0*/  MOV R3, UR5 ;  /* 0x0000000500037c02 */ /* 0x002fe20008000f00 */
[----:B------:R-:W-:Y:S06]  /*18e0*/  BRA.U UP0, `(.L_x_31) ;  /* 0x0000000100187547 */ /* 0x000fec000b800000 */
.L_x_32:
[----:B------:R-:W-:Y:S05]  /*18f0*/  NANOSLEEP 0x64 ;  /* 0x000000640000795d */ /* 0x000fea0003800000 */
[----:B------:R-:W-:-:S05]  /*1900*/  UMOV UR5, 0x10 ;  /* 0x0000001000057882 */ /* 0x000fca0000000000 */
[----:B------:R-:W-:Y:S04]  /*1910*/  DEPBAR.LE SB1, 0x36 ;  /* 0x00009d800000791a */ /* 0x000fe80000000000 */
[----:B------:R-:W1:Y:S02]  /*1920*/  UTCATOMSWS.FIND_AND_SET.ALIGN UP0, UR5, UR5 ;  /* 0x00000005000575e3 */ /* 0x000e640008000800 */
[----:B-1----:R-:W-:Y:S01]  /*1930*/  MOV R3, UR5 ;  /* 0x0000000500037c02 */ /* 0x002fe20008000f00 */
[----:B------:R-:W-:Y:S05]  /*1940*/  BRA.U !UP0, `(.L_x_32) ;  /* 0xfffffffd08e87547 */ /* 0x000fea000b83ffff */
.L_x_31:
[-C--:B------:R-:W-:Y:S02]  /*1950*/  SHF.L.U32 R2, R2, R3.reuse, RZ ;  /* 0x0000000302027219 */ /* 0x080fe400000006ff */
[----:B------:R-:W-:Y:S01]  /*1960*/  SHF.L.U32 R0, R0, R3, RZ ;  /* 0x0000000300007219 */ /* 0x000fe200000006ff */
[----:B------:R-:W-:Y:S02]  /*1970*/  IMAD.SHL.U32 R3, R3, 0x20, RZ ;  /* 0x0000002003037824 */ /* 0x000fe400078e00ff */
[----:B------:R1:W-:Y:S04]  /*1980*/  ATOMS.OR RZ, [UR6+0x14], R2 ;  /* 0x00001402ffff798c */ /* 0x0003e8000b000006 */
[----:B------:R1:W-:Y:S04]  /*1990*/  ATOMS.OR RZ, [UR6+0x18], R0 ;  /* 0x00001800ffff798c */ /* 0x0003e8000b000006 */
[----:B------:R1:W-:Y:S01]  /*19a0*/  STS [UR4+0xa0e0], R3 ;  /* 0x00a0e003ff007988 */ /* 0x0003e20008000804 */
[----:B------:R-:W-:Y:S05]  /*19b0*/  BRA `(.L_x_30) ;  /* 0x0000000000107947 */ /* 0x000fea0003800000 */
.L_x_29:
[----:B------:R-:W-:Y:S02]  /*19c0*/  MOV R0, 0xffffffff ;  /* 0xffffffff00007802 */ /* 0x000fe40000000f00 */
[----:B------:R-:W-:-:S03]  /*19d0*/  MOV R2, 0x1a00 ;  /* 0x00001a0000027802 */ /* 0x000fc60000000f00 */
[----:B------:R1:W-:Y:S04]  /*19e0*/  STS [UR4+0xa0e0], R0 ;  /* 0x00a0e000ff007988 */ /* 0x0003e80008000804 */
[----:B-1----:R-:W-:Y:S05]  /*19f0*/  CALL.REL.NOINC `($__internal_1_$__cuda_sm10x_tcgen05_guardrail_trap_phase_invalid_during_alloc) ;  /* 0x0000017000c07944 */ /* 0x002fea0003c00000 */
.L_x_30:
[----:B------:R-:W-:Y:S05]  /*1a00*/  WARPSYNC.ALL ;  /* 0x0000000000007948 */ /* 0x000fea0003800000 */
[----:B------:R-:W2:Y:S02]  /*1a10*/  LDCU UR8, c[0x0][0x384] ;  /* 0x00007080ff0877ac */ /* 0x000ea40008000800 */
[----:B--2---:R-:W-:Y:S01]  /*1a20*/  ISETP.NE.AND P0, PT, RZ, UR8, PT ;  /* 0x00000008ff007c0c */ /* 0x004fe2000bf05270 */
[----:B------:R-:W-:-:S12]  /*1a30*/  NOP ;  /* 0x0000000000007918 */ /* 0x000fd80000000000 */
[----:B------:R-:W-:Y:S05]  /*1a40*/  @!P0 EXIT ;  /* 0x000000000000894d */ /* 0x000fea0003800000 */
[----:B------:R-:W-:Y:S01]  /*1a50*/  UIADD3 UR5, UPT, UPT, UR4, 0x4000, URZ ;  /* 0x0000400004057890 */ /* 0x000fe2000fffe0ff */
[----:B------:R-:W-:Y:S01]  /*1a60*/  BSSY.RECONVERGENT B0, `(.L_x_33) ;  /* 0x000000b000007945 */ /* 0x000fe20003800200 */
[----:B------:R-:W-:Y:S02]  /*1a70*/  USHF.R.U32.HI UR28, URZ, 0x4, UR4 ;  /* 0x00000004ff1c7899 */ /* 0x000fe40008011604 */
[----:B------:R-:W-:Y:S02]  /*1a80*/  USHF.R.U32.HI UR5, URZ, 0x4, UR5 ;  /* 0x00000004ff057899 */ /* 0x000fe40008011605 */
[----:B------:R-:W-:Y:S02]  /*1a90*/  ULOP3.LUT UR28, UR28, 0x3fff, URZ, 0xc0, !UPT ;  /* 0x00003fff1c1c7892 */ /* 0x000fe4000f8ec0ff */
[----:B------:R-:W-:Y:S02]  /*1aa0*/  ULOP3.LUT UR5, UR5, 0x3fff, URZ, 0xc0, !UPT ;  /* 0x00003fff05057892 */ /* 0x000fe4000f8ec0ff */
[----:B------:R-:W-:-:S02]  /*1ab0*/  ULOP3.LUT UR28, UR28, 0x10000, URZ, 0xfc, !UPT ;  /* 0x000100001c1c7892 */ /* 0x000fc4000f8efcff */
[----:B------:R-:W-:Y:S01]  /*1ac0*/  ULOP3.LUT UR6, UR5, 0x10000, URZ, 0xfc, !UPT ;  /* 0x0001000005067892 */ /* 0x000fe2000f8efcff */
[----:B------:R-:W-:Y:S01]  /*1ad0*/  UMOV UR29, 0x80004020 ;  /* 0x80004020001d7882 */ /* 0x000fe20000000000 */
[----:B------:R-:W-:Y:S01]  /*1ae0*/  UMOV UR7, 0x80004020 ;  /* 0x8000402000077882 */ /* 0x000fe20000000000 */
[----:B------:R-:W-:Y:S06]  /*1af0*/  @!P4 BRA `(.L_x_34) ;  /* 0x000000000004c947 */ /* 0x000fec0003800000 */
[----:B------:R-:W-:Y:S05]  /*1b00*/  BPT.TRAP 0x1 ;  /* 0x000000040000795c */ /* 0x000fea0000300000 */
.L_x_34:
[----:B------:R-:W-:Y:S05]  /*1b10*/  BSYNC.RECONVERGENT B0 ;  /* 0x0000000000007941 */ /* 0x000fea0003800200 */
.L_x_33:
[----:B------:R-:W-:-:S04]  /*1b20*/  SHF.L.U32 R5, RZ, 0x1f, RZ ;  /* 0x0000001fff057819 */ /* 0x000fc800000006ff */
[----:B------:R-:W2:Y:S02]  /*1b30*/  SYNCS.PHASECHK.TRANS64.TRYWAIT P0, [UR4+0xa000], R5 ;  /* 0x00a00005ff0075a7 */ /* 0x000ea40008001104 */
[----:B--2---:R-:W-:Y:S05]  /*1b40*/  @!P0 BRA `(.L_x_35) ;  /* 0x0000015c00408947 */ /* 0x004fea0003800000 */
.L_x_356:
[----:B------:R-:W-:Y:S05]  /*1b50*/  BRA.U !UP1, `(.L_x_36) ;  /* 0x0000000109047547 */ /* 0x000fea000b800000 */
[----:B------:R-:W-:Y:S05]  /*1b60*/  BPT.TRAP 0x1 ;  /* 0x000000040000795c */ /* 0x000fea0000300000 */
.L_x_36:
[----:B------:R-:W2:Y:S01]  /*1b70*/  SYNCS.PHASECHK.TRANS64.TRYWAIT P0, [UR4+0xa020], R5 ;  /* 0x00a02005ff0075a7 */ /* 0x000ea20008001104 */
[----:B------:R-:W-:Y:S01]  /*1b80*/  ULOP3.LUT UR44, UR44, 0x1, URZ, 0xc0, !UPT ;  /* 0x000000012c2c7892 */ /* 0x000fe2000f8ec0ff */
[----:B--2---:R-:W-:Y:S11]  /*1b90*/  @!P0 BRA `(.L_x_37) ;  /* 0x0000015c00448947 */ /* 0x004ff60003800000 */
.L_x_358:
[----:B------:R-:W-:-:S09]  /*1ba0*/  UISETP.NE.U32.AND UP0, UPT, UR44, 0x1, UPT ;  /* 0x000000012c00788c */ /* 0x000fd2000bf05070 */
[----:B------:R-:W-:Y:S05]  /*1bb0*/  BRA.U !UP0, `(.L_x_38) ;  /* 0x0000000108047547 */ /* 0x000fea000b800000 */
[----:B------:R-:W-:Y:S05]  /*1bc0*/  BPT.TRAP 0x1 ;  /* 0x000000040000795c */ /* 0x000fea0000300000 */
.L_x_38:
[----:B------:R-:W-:Y:S02]  /*1bd0*/  IMAD.MOV.U32 R4, RZ, RZ, 0x1 ;  /* 0x00000001ff047424 */ /* 0x000fe400078e00ff */
[----:B-1----:R-:W-:Y:S02]  /*1be0*/  HFMA2 R2, -RZ, RZ, 0, 0 ;  /* 0x00000000ff027431 */ /* 0x002fe400000001ff */
[----:B------:R-:W-:Y:S01]  /*1bf0*/  IMAD.MOV.U32 R0, RZ, RZ, RZ ;  /* 0x000000ffff007224 */ /* 0x000fe200078e00ff */
[----:B------:R-:W-:-:S04]  /*1c00*/  SHF.L.U32 R4, R4, 0x1f, RZ ;  /* 0x0000001f04047819 */ /* 0x000fc800000006ff */
[----:B------:R-:W1:Y:S02]  /*1c10*/  SYNCS.PHASECHK.TRANS64.TRYWAIT P0, [UR4+0xa058], R4 ;  /* 0x00a05804ff0075a7 */ /* 0x000e640008001104 */
[----:B-1----:R-:W-:Y:S05]  /*1c20*/  @!P0 BRA `(.L_x_39) ;  /* 0x0000015c00388947 */ /* 0x002fea0003800000 */
.L_x_360:
[----:B------:R-:W-:Y:S01]  /*1c30*/  R2UR UR10, R2 ;  /* 0x00000000020a72ca */ /* 0x000fe200000e0000 */
[----:B------:R-:W-:Y:S01]  /*1c40*/  UIADD3 UR12, UPT, UPT, UR6, 0x2, URZ ;  /* 0x00000002060c7890 */ /* 0x000fe2000fffe0ff */
[----:B------:R-:W-:Y:S01]  /*1c50*/  R2UR UR9, R0 ;  /* 0x00000000000972ca */ /* 0x000fe200000e0000 */
[----:B------:R-:W-:Y:S01]  /*1c60*/  UIADD3 UR30, UPT, UPT, UR28, 0x2, URZ ;  /* 0x000000021c1e7890 */ /* 0x000fe2000fffe0ff */
[----:B------:R-:W-:Y:S01]  /*1c70*/  UMOV UR16, 0x0 ;  /* 0x0000000000107882 */ /* 0x000fe20000000000 */
[----:B------:R-:W-:Y:S01]  /*1c80*/  UMOV UR17, 0x8200490 ;  /* 0x0820049000117882 */ /* 0x000fe20000000000 */
[----:B------:R-:W-:Y:S01]  /*1c90*/  UMOV UR13, 0x80004020 ;  /* 0x80004020000d7882 */ /* 0x000fe20000000000 */
[----:B------:R-:W-:Y:S01]  /*1ca0*/  UMOV UR31, 0x80004020 ;  /* 0x80004020001f7882 */ /* 0x000fe20000000000 */
[----:B------:R-:W-:Y:S01]  /*1cb0*/  UMOV UR14, 0x0 ;  /* 0x00000000000e7882 */ /* 0x000fe20000000000 */
[----:B------:R-:W-:Y:S01]  /*1cc0*/  UMOV UR15, 0x8200490 ;  /* 0x08200490000f7882 */ /* 0x000fe20000000000 */
[----:B------:R-:W-:-:S03]  /*1cd0*/  UISETP.NE.AND UP4, UPT, UR44, URZ, UPT ;  /* 0x000000ff2c00728c */ /* 0x000fc6000bf85270 */
[----:B------:R2:W-:Y:S02]  /*1ce0*/  UTCHMMA gdesc[UR28], gdesc[UR6], tmem[UR10], tmem[UR16], idesc[UR17], !UPT ;  /* 0x00ff10061c0075ea */ /* 0x0005e4000f80000a */
[----:B------:R2:W-:Y:S04]  /*1cf0*/  UTCHMMA gdesc[UR30], gdesc[UR12], tmem[UR9], tmem[UR14], idesc[UR15], UPT ;  /* 0x00ff0e0c1e0075ea */ /* 0x0005e8000b800009 */
[----:B------:R-:W-:Y:S05]  /*1d00*/  BRA.U UP4, `(.L_x_40) ;  /* 0x0000000104047547 */ /* 0x000fea000b800000 */
[----:B--2---:R-:W-:Y:S05]  /*1d10*/  BPT.TRAP 0x1 ;  /* 0x000000040000795c */ /* 0x004fea0000300000 */
.L_x_40:
[----:B--2---:R-:W-:Y:S01]  /*1d20*/  UIADD3 UR9, UPT, UPT, UR4, 0xa050, URZ ;  /* 0x0000a05004097890 */ /* 0x004fe2000fffe0ff */
[----:B------:R-:W-:Y:S08]  /*1d30*/  BSSY.RECONVERGENT B0, `(.L_x_41) ;  /* 0x0000004000007945 */ /* 0x000ff00003800200 */
[----:B------:R2:W-:Y:S01]  /*1d40*/  UTCBAR [UR9], URZ ;  /* 0x000000ff090073e9 */ /* 0x0005e200080000ff */
[----:B------:R-:W-:Y:S05]  /*1d50*/  @!P4 BRA `(.L_x_42) ;  /* 0x000000000004c947 */ /* 0x000fea0003800000 */
[----:B--2---:R-:W-:Y:S05]  /*1d60*/  BPT.TRAP 0x1 ;  /* 0x000000040000795c */ /* 0x004fea0000300000 */
.L_x_42:
[----:B--2---:R-:W-:Y:S05]  /*1d70*/  BSYNC.RECONVERGENT B0 ;  /* 0x0000000000007941 */ /* 0x004fea0003800200 */
.L_x_41:
[----:B------:R-:W2:Y:S01]  /*1d80*/  SYNCS.PHASECHK.TRANS64.TRYWAIT P0, [UR4+0xa008], R5 ;  /* 0x00a00805ff0075a7 */ /* 0x000ea20008001104 */
[----:B------:R-:W-:Y:S01]  /*1d90*/  ULOP3.LUT UR43, UR43, 0x1, URZ, 0xc0, !UPT ;  /* 0x000000012b2b7892 */ /* 0x000fe2000f8ec0ff */
[----:B--2---:R-:W-:Y:S11]  /*1da0*/  @!P0 BRA `(.L_x_43) ;  /* 0x0000015800f08947 */ /* 0x004ff60003800000 */
.L_x_362:
[----:B------:R-:W-:-:S09]  /*1db0*/  UISETP.NE.U32.AND UP0, UPT, UR43, 0x1, UPT ;  /* 0x000000012b00788c */ /* 0x000fd2000bf05070 */
[----:B------:R-:W-:Y:S05]  /*1dc0*/  BRA.U !UP0, `(.L_x_44) ;  /* 0x0000000108047547 */ /* 0x000fea000b800000 */
[----:B------:R-:W-:Y:S05]  /*1dd0*/  BPT.TRAP 0x1 ;  /* 0x000000040000795c */ /* 0x000fea0000300000 */
.L_x_44:
[----:B------:R-:W3:Y:S01]  /*1de0*/  SYNCS.PHASECHK.TRANS64.TRYWAIT P0, [UR4+0xa068], R4 ;  /* 0x00a06804ff0075a7 */ /* 0x000ee20008001104 */
[----:B--2---:R-:W-:Y:S01]  /*1df0*/  HFMA2 R0, -RZ, RZ, 0, 7.62939453125e-06 ;  /* 0x00000080ff007431 */ /* 0x004fe200000001ff */
[----:B------:R-:W-:Y:S01]  /*1e00*/  MOV R2, 0x80 ;  /* 0x0000008000027802 */ /* 0x000fe20000000f00 */
[----:B---3--:R-:W-:Y:S06]  /*1e10*/  @!P0 BRA `(.L_x_45) ;  /* 0x0000015800ec8947 */ /* 0x008fec0003800000 */
.L_x_364:
[----:B------:R-:W-:Y:S01]  /*1e20*/  R2UR UR10, R2 ;  /* 0x00000000020a72ca */ /* 0x000fe200000e0000 */
[----:B------:R-:W-:Y:S01]  /*1e30*/  UIADD3 UR18, UPT, UPT, UR28, 0x200, URZ ;  /* 0x000002001c127890 */ /* 0x000fe2000fffe0ff */
[----:B------:R-:W-:Y:S01]  /*1e40*/  R2UR UR9, R0 ;  /* 0x00000000000972ca */ /* 0x000fe200000e0000 */
[----:B------:R-:W-:Y:S01]  /*1e50*/  UIADD3 UR16, UPT, UPT, UR28, 0x202, URZ ;  /* 0x000002021c107890 */ /* 0x000fe2000fffe0ff */
[----:B------:R-:W-:Y:S01]  /*1e60*/  UMOV UR14, 0x0 ;  /* 0x00000000000e7882 */ /* 0x000fe20000000000 */
[----:B------:R-:W-:Y:S01]  /*1e70*/  UMOV UR15, 0x8200490 ;  /* 0x08200490000f7882 */ /* 0x000fe20000000000 */
[----:B------:R-:W-:Y:S01]  /*1e80*/  UMOV UR20, UR12 ;  /* 0x0000000c00147c82 */ /* 0x000fe20008000000 */
[----:B------:R-:W-:Y:S01]  /*1e90*/  UMOV UR19, 0x80004020 ;  /* 0x8000402000137882 */ /* 0x000fe20000000000 */
[----:B------:R-:W-:Y:S01]  /*1ea0*/  UMOV UR21, 0x80004020 ;  /* 0x8000402000157882 */ /* 0x000fe20000000000 */
[----:B------:R-:W-:Y:S01]  /*1eb0*/  UMOV UR12, 0x0 ;  /* 0x00000000000c7882 */ /* 0x000fe20000000000 */
[----:B------:R-:W-:Y:S01]  /*1ec0*/  UMOV UR13, 0x8200490 ;  /* 0x08200490000d7882 */ /* 0x000fe20000000000 */
[----:B------:R-:W-:-:S02]  /*1ed0*/  UMOV UR17, 0x80004020 ;  /* 0x8000402000117882 */ /* 0x000fc40000000000 */
[----:B------:R2:W-:Y:S01]  /*1ee0*/  UTCHMMA gdesc[UR18], gdesc[UR6], tmem[UR10], tmem[UR14], idesc[UR15], !UPT ;  /* 0x00ff0e06120075ea */ /* 0x0005e2000f80000a */
[----:B------:R-:W-:Y:S01]  /*1ef0*/  UISETP.NE.AND UP3, UPT, UR43, URZ, UPT ;  /* 0x000000ff2b00728c */ /* 0x000fe2000bf65270 */
[----:B------:R2:W-:Y:S08]  /*1f00*/  UTCHMMA gdesc[UR16], gdesc[UR20], tmem[UR9], tmem[UR12], idesc[UR13], UPT ;  /* 0x00ff0c14100075ea */ /* 0x0005f0000b800009 */
[----:B------:R-:W-:Y:S05]  /*1f10*/  BRA.U UP3, `(.L_x_46) ;  /* 0x0000000103047547 */ /* 0x000fea000b800000 */
[----:B--2---:R-:W-:Y:S05]  /*1f20*/  BPT.TRAP 0x1 ;  /* 0x000000040000795c */ /* 0x004fea0000300000 */
.L_x_46:
[----:B--2---:R-:W-:-:S09]  /*1f30*/  UIADD3 UR9, UPT, UPT, UR4, 0xa060, URZ ;  /* 0x0000a06004097890 */ /* 0x004fd2000fffe0ff */
[----:B------:R2:W-:Y:S01]  /*1f40*/  UTCBAR [UR9], URZ ;  /* 0x000000ff090073e9 */ /* 0x0005e200080000ff */
[----:B------:R-:W-:Y:S05]  /*1f50*/  BRA.U !UP1, `(.L_x_47) ;  /* 0x0000000109047547 */ /* 0x000fea000b800000 */
[----:B--2---:R-:W-:Y:S05]  /*1f60*/  BPT.TRAP 0x1 ;  /* 0x000000040000795c */ /* 0x004fea0000300000 */
.L_x_47:
[----:B--2---:R-:W-:-:S09]  /*1f70*/  UIADD3 UR9, UPT, UPT, UR4, 0xa038, URZ ;  /* 0x0000a03804097890 */ /* 0x004fd2000fffe0ff */
[----:B------:R2:W-:Y:S01]  /*1f80*/  UTCBAR [UR9], URZ ;  /* 0x000000ff090073e9 */ /* 0x0005e200080000ff */
[----:B------:R-:W-:Y:S05]  /*1f90*/  BRA.U !UP1, `(.L_x_48) ;  /* 0x0000000109047547 */ /* 0x000fea000b800000 */
[----:B--2---:R-:W-:Y:S05]  /*1fa0*/  BPT.TRAP 0x1 ;  /* 0x000000040000795c */ /* 0x004fea0000300000 */
.L_x_48:
[----:B------:R-:W3:Y:S02]  /*1fb0*/  SYNCS.PHASECHK.TRANS64.TRYWAIT P0, [UR4+0xa028], R5 ;  /* 0x00a02805ff0075a7 */ /* 0x000ee40008001104 */
[----:B---3--:R-:W-:Y:S05]  /*1fc0*/  @!P0 BRA `(.L_x_49) ;  /* 0x0000015800988947 */ /* 0x008fea0003800000 */
.L_x_366:
[----:B------:R-:W-:Y:S05]  /*1fd0*/  BRA.U UP5, `(.L_x_50) ;  /* 0x0000000105047547 */ /* 0x000fea000b800000 */
[----:B--2---:R-:W-:Y:S05]  /*1fe0*/  BPT.TRAP 0x1 ;  /* 0x000000040000795c */ /* 0x004fea0000300000 */
.L_x_50:
[----:B------:R-:W4:Y:S02]  /*1ff0*/  SYNCS.PHASECHK.TRANS64.TRYWAIT P0, [UR4+0xa0a0], R4 ;  /* 0x00a0a004ff0075a7 */ /* 0x000f240008001104 */
[----:B----4-:R-:W-:Y:S05]  /*2000*/  @!P0 BRA `(.L_x_51) ;  /* 0x0000015800a08947 */ /* 0x010fea0003800000 */
.L_x_368:
[----:B------:R-:W-:Y:S05]  /*2010*/  BRA.U UP4, `(.L_x_52) ;  /* 0x0000000104047547 */ /* 0x000fea000b800000 */
[----:B--2---:R-:W-:Y:S05]  /*2020*/  BPT.TRAP 0x1 ;  /* 0x000000040000795c */ /* 0x004fea0000300000 */
.L_x_52:
[----:B------:R-:W4:Y:S01]  /*2030*/  SYNCS.PHASECHK.TRANS64.TRYWAIT P0, [UR4+0xa058], R5 ;  /* 0x00a05805ff0075a7 */ /* 0x000f220008001104 */
[----:B---3--:R-:W-:Y:S01]  /*2040*/  HFMA2 R0, -RZ, RZ, 0, 1.52587890625e-05 ;  /* 0x00000100ff007431 */ /* 0x008fe200000001ff */
[----:B------:R-:W-:Y:S01]  /*2050*/  MOV R2, 0x20 ;  /* 0x0000002000027802 */ /* 0x000fe20000000f00 */
[----:B----4-:R-:W-:Y:S06]  /*2060*/  @!P0 BRA `(.L_x_53) ;  /* 0x0000015800a08947 */ /* 0x010fec0003800000 */
.L_x_370:
[----:B------:R-:W-:Y:S01]  /*2070*/  R2UR UR23, R2 ;  /* 0x00000000021772ca */ /* 0x000fe200000e0000 */
[----:B------:R-:W-:Y:S01]  /*2080*/  IMAD.MOV.U32 R2, RZ, RZ, 0x38 ;  /* 0x00000038ff027424 */ /* 0x000fe200078e00ff */
[----:B------:R-:W-:Y:S01]  /*2090*/  R2UR UR24, R0 ;  /* 0x00000000001872ca */ /* 0x000fe200000e0000 */
[----:B-1----:R-:W-:Y:S01]  /*20a0*/  IMAD.MOV.U32 R4, RZ, RZ, 0x28 ;  /* 0x00000028ff047424 */ /* 0x002fe200078e00ff */
[----:B------:R-:W-:Y:S01]  /*20b0*/  UIADD3 UR64, UPT, UPT, UR5, 0x200, URZ ;  /* 0x0000020005407890 */ /* 0x000fe2000fffe0ff */
[----:B------:R-:W-:Y:S01]  /*20c0*/  IMAD.MOV.U32 R3, RZ, RZ, 0x100 ;  /* 0x00000100ff037424 */ /* 0x000fe200078e00ff */
[----:B------:R-:W-:Y:S01]  /*20d0*/  R2UR UR17, R2 ;  /* 0x00000000021172ca */ /* 0x000fe200000e0000 */
[----:B------:R-:W-:Y:S01]  /*20e0*/  IMAD.MOV.U32 R2, RZ, RZ, 0x48 ;  /* 0x00000048ff027424 */ /* 0x000fe200078e00ff */
[----:B------:R-:W-:Y:S01]  /*20f0*/  R2UR UR21, R4 ;  /* 0x00000000041572ca */ /* 0x000fe200000e0000 */
[----:B------:R-:W-:Y:S01]  /*2100*/  IMAD.MOV.U32 R4, RZ, RZ, 0x30 ;  /* 0x00000030ff047424 */ /* 0x000fe200078e00ff */
[C---:B------:R-:W-:Y:S01]  /*2110*/  R2UR UR22, R3.reuse ;  /* 0x00000000031672ca */ /* 0x040fe200000e0000 */
[----:B------:R-:W-:Y:S01]  /*2120*/  IMAD.MOV.U32 R0, RZ, RZ, 0x100 ;  /* 0x00000100ff007424 */ /* 0x000fe200078e00ff */
[----:B------:R-:W-:Y:S01]  /*2130*/  R2UR UR13, R2 ;  /* 0x00000000020d72ca */ /* 0x000fe200000e0000 */
[----:B------:R-:W-:Y:S01]  /*2140*/  IMAD.MOV.U32 R2, RZ, RZ, 0x50 ;  /* 0x00000050ff027424 */ /* 0x000fe200078e00ff */
[----:B------:R-:W-:Y:S01]  /*2150*/  R2UR UR19, R4 ;  /* 0x00000000041372ca */ /* 0x000fe200000e0000 */
[----:B------:R-:W-:Y:S01]  /*2160*/  IMAD.MOV.U32 R4, RZ, RZ, 0x40 ;  /* 0x00000040ff047424 */ /* 0x000fe200078e00ff */
[C---:B------:R-:W-:Y:S01]  /*2170*/  R2UR UR20, R3.reuse ;  /* 0x00000000031472ca */ /* 0x040fe200000e0000 */
[----:B------:R-:W-:Y:S01]  /*2180*/  UIADD3 UR62, UPT, UPT, UR5, 0x240, URZ ;  /* 0x00000240053e7890 */ /* 0x000fe2000fffe0ff */
[----:B------:R-:W-:Y:S01]  /*2190*/  R2UR UR11, R2 ;  /* 0x00000000020b72ca */ /* 0x000fe200000e0000 */
[----:B------:R-:W-:Y:S01]  /*21a0*/  IMAD.MOV.U32 R2, RZ, RZ, 0x58 ;  /* 0x00000058ff027424 */ /* 0x000fe200078e00ff */
[----:B------:R-:W-:Y:S01]  /*21b0*/  R2UR UR18, R0 ;  /* 0x00000000001272ca */ /* 0x000fe200000e0000 */
[----:B------:R-:W-:Y:S01]  /*21c0*/  UIADD3 UR60, UPT, UPT, UR5, 0x280, URZ ;  /* 0x00000280053c7890 */ /* 0x000fe2000fffe0ff */
[----:B------:R-:W-:Y:S01]  /*21d0*/  R2UR UR15, R4 ;  /* 0x00000000040f72ca */ /* 0x000fe200000e0000 */
[----:B------:R-:W-:Y:S01]  /*21e0*/  UIADD3 UR58, UPT, UPT, UR5, 0x2c0, URZ ;  /* 0x000002c0053a7890 */ /* 0x000fe2000fffe0ff */
[----:B------:R-:W-:Y:S01]  /*21f0*/  R2UR UR16, R3 ;  /* 0x00000000031072ca */ /* 0x000fe200000e0000 */
[----:B------:R-:W-:Y:S01]  /*2200*/  UIADD3 UR56, UPT, UPT, UR5, 0x300, URZ ;  /* 0x0000030005387890 */ /* 0x000fe2000fffe0ff */
[C---:B------:R-:W-:Y:S01]  /*2210*/  R2UR UR14, R0.reuse ;  /* 0x00000000000e72ca */ /* 0x040fe200000e0000 */
[----:B------:R-:W-:Y:S01]  /*2220*/  UIADD3 UR54, UPT, UPT, UR5, 0x340, URZ ;  /* 0x0000034005367890 */ /* 0x000fe2000fffe0ff */
[----:B------:R-:W-:Y:S01]  /*2230*/  R2UR UR12, R0 ;  /* 0x00000000000c72ca */ /* 0x000fe200000e0000 */
[----:B------:R-:W-:Y:S01]  /*2240*/  UIADD3 UR52, UPT, UPT, UR5, 0x380, URZ ;  /* 0x0000038005347890 */ /* 0x000fe2000fffe0ff */
[----:B--2---:R-:W-:Y:S01]  /*2250*/  R2UR UR9, R2 ;  /* 0x00000000020972ca */ /* 0x004fe200000e0000 */
[----:B------:R-:W-:Y:S01]  /*2260*/  UMOV UR48, 0x0 ;  /* 0x0000000000307882 */ /* 0x000fe20000000000 */
[----:B------:R-:W-:Y:S01]  /*2270*/  R2UR UR10, R0 ;  /* 0x00000000000a72ca */ /* 0x000fe200000e0000 */
[----:B------:R-:W-:Y:S01]  /*2280*/  UMOV UR49, 0x8090490 ;  /* 0x0809049000317882 */ /* 0x000fe20000000000 */
[----:B------:R-:W-:Y:S01]  /*2290*/  UIADD3 UR50, UPT, UPT, UR5, 0x3c0, URZ ;  /* 0x000003c005327890 */ /* 0x000fe2000fffe0ff */
[----:B------:R-:W-:Y:S01]  /*22a0*/  UMOV UR65, 0x80004020 ;  /* 0x8000402000417882 */ /* 0x000fe20000000000 */
[----:B------:R-:W-:Y:S01]  /*22b0*/  UMOV UR46, 0x0 ;  /* 0x00000000002e7882 */ /* 0x000fe20000000000 */
[----:B------:R-:W-:Y:S01]  /*22c0*/  UMOV UR47, 0x8090490 ;  /* 0x08090490002f7882 */ /* 0x000fe20000000000 */
[----:B------:R-:W-:Y:S01]  /*22d0*/  UMOV UR63, 0x80004020 ;  /* 0x80004020003f7882 */ /* 0x000fe20000000000 */
[----:B------:R-:W-:Y:S01]  /*22e0*/  UMOV UR40, 0x0 ;  /* 0x0000000000287882 */ /* 0x000fe20000000000 */
[----:B------:R-:W-:Y:S01]  /*22f0*/  UMOV UR41, 0x8090490 ;  /* 0x0809049000297882 */ /* 0x000fe20000000000 */
[----:B------:R-:W-:Y:S01]  /*2300*/  UMOV UR61, 0x80004020 ;  /* 0x80004020003d7882 */ /* 0x000fe20000000000 */
[----:B------:R1:W-:Y:S01]  /*2310*/  UTCHMMA tmem[UR23], gdesc[UR64], tmem[UR24], tmem[UR48], idesc[UR49], !UPT ;  /* 0x00ff3040170079ea */ /* 0x0003e2000f800018 */
[----:B------:R-:W-:Y:S01]  /*2320*/  UMOV UR38, 0x0 ;  /* 0x0000000000267882 */ /* 0x000fe20000000000 */
[----:B------:R-:W-:Y:S01]  /*2330*/  UMOV UR39, 0x8090490 ;  /* 0x0809049000277882 */ /* 0x000fe20000000000 */
[----:B------:R-:W-:Y:S01]  /*2340*/  UMOV UR59, 0x80004020 ;  /* 0x80004020003b7882 */ /* 0x000fe20000000000 */
[----:B------:R1:W-:Y:S01]  /*2350*/  UTCHMMA tmem[UR21], gdesc[UR62], tmem[UR22], tmem[UR46], idesc[UR47], UPT ;  /* 0x00ff2e3e150079ea */ /* 0x0003e2000b800016 */
        /* <DEDUP_REMOVED lines=16> */
[----:B------:R1:W-:Y:S01]  /*2460*/  UTCHMMA tmem[UR11], gdesc[UR52], tmem[UR12], tmem[UR32], idesc[UR33], UPT ;  /* 0x00ff20340b0079ea */ /* 0x0003e2000b80000c */
[----:B------:R1:W-:Y:S01]  /*2470*/  UTCHMMA tmem[UR9], gdesc[UR50], tmem[UR10], tmem[UR26], idesc[UR27], UPT ;  /* 0x00ff1a32090079ea */ /* 0x0003e2000b80000a */
[----:B------:R-:W-:Y:S05]  /*2480*/  BRA.U UP5, `(.L_x_54) ;  /* 0x0000000105047547 */ /* 0x000fea000b800000 */
[----:B-1----:R-:W-:Y:S05]  /*2490*/  BPT.TRAP 0x1 ;  /* 0x000000040000795c */ /* 0x002fea0000300000 */
.L_x_54:
[----:B-1----:R-:W-:Y:S01]  /*24a0*/  UIADD3 UR10, UPT, UPT, UR4, 0xa090, URZ ;  /* 0x0000a090040a7890 */ /* 0x002fe2000fffe0ff */
[----:B------:R-:W-:Y:S01]  /*24b0*/  HFMA2 R8, -RZ, RZ, 0, 5.9604644775390625e-08 ;  /* 0x00000001ff087431 */ /* 0x000fe200000001ff */
[----:B------:R-:W-:Y:S01]  /*24c0*/  UISETP.GE.AND UP0, UPT, UR8, 0x81, UPT ;  /* 0x000000810800788c */ /* 0x000fe2000bf06270 */
[----:B------:R-:W-:Y:S01]  /*24d0*/  MOV R7, RZ ;  /* 0x000000ff00077202 */ /* 0x000fe20000000f00 */
[----:B------:R-:W-:Y:S01]  /*24e0*/  UMOV UR9, URZ ;  /* 0x000000ff00097c82 */ /* 0x000fe20008000000 */
[----:B------:R-:W-:Y:S01]  /*24f0*/  UMOV UR27, 0x200 ;  /* 0x00000200001b7882 */ /* 0x000fe20000000000 */
[----:B------:R-:W-:-:S03]  /*2500*/  UMOV UR26, 0x1 ;  /* 0x00000001001a7882 */ /* 0x000fc60000000000 */
[----:B------:R1:W-:Y:S02]  /*2510*/  UTCBAR [UR10], URZ ;  /* 0x000000ff0a0073e9 */ /* 0x0003e400080000ff */
[----:B------:R-:W-:Y:S05]  /*2520*/  BRA.U !UP0, `(.L_x_55) ;  /* 0x0000001108207547 */ /* 0x000fea000b800000 */
[----:B------:R-:W-:Y:S01]  /*2530*/  UIADD3 UR8, UPT, UPT, UR8, 0x7f, URZ ;  /* 0x0000007f08087890 */ /* 0x000fe2000fffe0ff */
[----:B------:R-:W-:Y:S01]  /*2540*/  CS2R R6, SRZ ;  /* 0x0000000000067805 */ /* 0x000fe2000001ff00 */
[----:B------:R-:W-:Y:S01]  /*2550*/  IMAD.MOV.U32 R8, RZ, RZ, 0x1 ;  /* 0x00000001ff087424 */ /* 0x000fe200078e00ff */
[----:B------:R-:W-:Y:S01]  /*2560*/  MOV R5, RZ ;  /* 0x000000ff00057202 */ /* 0x000fe20000000f00 */
[----:B------:R-:W-:Y:S01]  /*2570*/  USHF.R.S32.HI UR25, URZ, 0x1f, UR8 ;  /* 0x0000001fff197899 */ /* 0x000fe20008011408 */
[----:B-1----:R-:W-:Y:S01]  /*2580*/  UMOV UR10, 0x2 ;  /* 0x00000002000a7882 */ /* 0x002fe20000000000 */
[----:B------:R-:W-:Y:S02]  /*2590*/  UMOV UR26, 0x1 ;  /* 0x00000001001a7882 */ /* 0x000fe40000000000 */
[----:B------:R-:W-:Y:S01]  /*25a0*/  ULEA.HI UR25, UR25, UR8, URZ, 0x7 ;  /* 0x0000000819197291 */ /* 0x000fe2000f8f38ff */
[----:B------:R-:W-:Y:S02]  /*25b0*/  UMOV UR9, URZ ;  /* 0x000000ff00097c82 */ /* 0x000fe40008000000 */
[----:B------:R-:W-:Y:S01]  /*25c0*/  UMOV UR8, 0x1 ;  /* 0x0000000100087882 */ /* 0x000fe20000000000 */
[----:B------:R-:W-:-:S12]  /*25d0*/  USHF.R.S32.HI UR25, URZ, 0x7, UR25 ;  /* 0x00000007ff197899 */ /* 0x000fd80008011419 */
.L_x_74:
[----:B--2---:R-:W-:Y:S05]  /*25e0*/  BRA.U !UP1, `(.L_x_56) ;  /* 0x0000000109047547 */ /* 0x004fea000b800000 */
[----:B------:R-:W-:Y:S05]  /*25f0*/  BPT.TRAP 0x1 ;  /* 0x000000040000795c */ /* 0x000fea0000300000 */
.L_x_56:
[----:B------:R-:W-:Y:S01]  /*2600*/  ULEA UR11, UR10, UR4, 0x3 ;  /* 0x000000040a0b7291 */ /* 0x000fe2000f8e18ff */
[----:B------:R-:W-:Y:S01]  /*2610*/  SHF.L.U32 R4, R5, 0x1f, RZ ;  /* 0x0000001f05047819 */ /* 0x000fe200000006ff */
[----:B------:R-:W-:Y:S02]  /*2620*/  HFMA2 R0, -RZ, RZ, 0, 0 ;  /* 0x00000000ff007431 */ /* 0x000fe400000001ff */
[----:B------:R-:W-:Y:S05]  /*2630*/  IMAD.MOV.U32 R2, RZ, RZ, RZ ;  /* 0x000000ffff027224 */ /* 0x000fea00078e00ff */
[----:B------:R-:W1:Y:S02]  /*2640*/  SYNCS.PHASECHK.TRANS64.TRYWAIT P0, [UR11+0xa020], R4 ;  /* 0x00a02004ff0075a7 */ /* 0x000e64000800110b */
[----:B-1----:R-:W-:Y:S05]  /*2650*/  @!P0 BRA `(.L_x_57) ;  /* 0x00000154003c8947 */ /* 0x002fea0003800000 */
.L_x_372:
[----:B------:R-:W-:Y:S01]  /*2660*/  ULEA UR70, UR10, UR6, 0x9 ;  /* 0x000000060a467291 */ /* 0x000fe2000f8e48ff */
[----:B------:R-:W-:Y:S01]  /*2670*/  R2UR UR12, R2 ;  /* 0x00000000020c72ca */ /* 0x000fe200000e0000 */
[----:B------:R-:W-:Y:S01]  /*2680*/  UIADD3 UR24, UPT, UPT, UR10, 0x1, URZ ;  /* 0x000000010a187890 */ /* 0x000fe2000fffe0ff */
[----:B------:R-:W-:Y:S01]  /*2690*/  R2UR UR11, R0 ;  /* 0x00000000000b72ca */ /* 0x000fe200000e0000 */
[----:B------:R-:W-:Y:S02]  /*26a0*/  UIADD3 UR68, UPT, UPT, UR70, 0x2, URZ ;  /* 0x0000000246447890 */ /* 0x000fe4000fffe0ff */
[----:B------:R-:W-:Y:S02]  /*26b0*/  UISETP.NE.AND UP4, UPT, UR44, URZ, UPT ;  /* 0x000000ff2c00728c */ /* 0x000fe4000bf85270 */
[----:B------:R-:W-:Y:S01]  /*26c0*/  UISETP.NE.AND UP0, UPT, UR24, 0x3, UPT ;  /* 0x000000031800788c */ /* 0x000fe2000bf05270 */
[----:B------:R-:W-:Y:S01]  /*26d0*/  UMOV UR18, 0x0 ;  /* 0x0000000000127882 */ /* 0x000fe20000000000 */
[----:B------:R-:W-:Y:S02]  /*26e0*/  UMOV UR19, 0x8200490 ;  /* 0x0820049000137882 */ /* 0x000fe40000000000 */
[----:B------:R-:W-:Y:S02]  /*26f0*/  USEL UR10, URZ, 0x1, UP0 ;  /* 0x00000001ff0a7887 */ /* 0x000fe40008000000 */
[----:B------:R-:W-:Y:S01]  /*2700*/  USEL UR24, UR24, URZ, UP0 ;  /* 0x000000ff18187287 */ /* 0x000fe20008000000 */
[----:B------:R-:W-:Y:S01]  /*2710*/  UMOV UR71, 0x80004020 ;  /* 0x8000402000477882 */ /* 0x000fe20000000000 */
[----:B------:R-:W-:Y:S01]  /*2720*/  UMOV UR16, UR30 ;  /* 0x0000001e00107c82 */ /* 0x000fe20008000000 */
[----:B------:R2:W-:Y:S01]  /*2730*/  UTCHMMA gdesc[UR28], gdesc[UR70], tmem[UR12], tmem[UR18], idesc[UR19], !UPT ;  /* 0x00ff12461c0075ea */ /* 0x0005e2000f80000c */
[----:B------:R-:W-:Y:S01]  /*2740*/  UMOV UR17, 0x80004020 ;  /* 0x8000402000117882 */ /* 0x000fe20000000000 */
[----:B------:R-:W-:Y:S01]  /*2750*/  UMOV UR14, 0x0 ;  /* 0x00000000000e7882 */ /* 0x000fe20000000000 */
[----:B------:R-:W-:Y:S01]  /*2760*/  UMOV UR15, 0x8200490 ;  /* 0x08200490000f7882 */ /* 0x000fe20000000000 */
[----:B------:R-:W-:Y:S01]  /*2770*/  LOP3.LUT R5, R5, UR10, RZ, 0x3c, !PT ;  /* 0x0000000a05057c12 */ /* 0x000fe2000f8e3cff */
[----:B------:R-:W-:Y:S02]  /*2780*/  UMOV UR69, 0x80004020 ;  /* 0x8000402000457882 */ /* 0x000fe40000000000 */
[----:B------:R2:W-:Y:S01]  /*2790*/  UTCHMMA gdesc[UR16], gdesc[UR68], tmem[UR11], tmem[UR14], idesc[UR15], UPT ;  /* 0x00ff0e44100075ea */ /* 0x0005e2000b80000b */
[----:B------:R-:W-:Y:S05]  /*27a0*/  BRA.U UP4, `(.L_x_58) ;  /* 0x0000000104047547 */ /* 0x000fea000b800000 */
[----:B--2---:R-:W-:Y:S05]  /*27b0*/  BPT.TRAP 0x1 ;  /* 0x000000040000795c */ /* 0x004fea0000300000 */
.L_x_58:
[----:B------:R-:W-:Y:S01]  /*27c0*/  LOP3.LUT R6, R6, 0x1, RZ, 0x3c, !PT ;  /* 0x0000000106067812 */ /* 0x000fe200078e3cff */
[----:B------:R-:W-:Y:S09]  /*27d0*/  UIADD3 UR10, UPT, UPT, UR4, 0xa050, URZ ;  /* 0x0000a050040a7890 */ /* 0x000ff2000fffe0ff */
[----:B------:R3:W-:Y:S01]  /*27e0*/  UTCBAR [UR10], URZ ;  /* 0x000000ff0a0073e9 */ /* 0x0007e200080000ff */
[----:B------:R-:W-:Y:S05]  /*27f0*/  BRA.U UP5, `(.L_x_59) ;  /* 0x0000000105047547 */ /* 0x000fea000b800000 */
[----:B--23--:R-:W-:Y:S05]  /*2800*/  BPT.TRAP 0x1 ;  /* 0x000000040000795c */ /* 0x00cfea0000300000 */
.L_x_59:
[----:B-1----:R-:W-:Y:S01]  /*2810*/  SHF.L.U32 R3, R8, 0x1f, RZ ;  /* 0x0000001f08037819 */ /* 0x002fe200000006ff */
[----:B------:R-:W-:Y:S03]  /*2820*/  UISETP.NE.AND UP3, UPT, UR43, URZ, UPT ;  /* 0x000000ff2b00728c */ /* 0x000fe6000bf65270 */
[----:B------:R-:W1:Y:S02]  /*2830*/  SYNCS.PHASECHK.TRANS64.TRYWAIT P0, [UR4+0xa0a8], R3 ;  /* 0x00a0a803ff0075a7 */ /* 0x000e640008001104 */
[----:B-1----:R-:W-:Y:S06]  /*2840*/  @!P0 BRA `(.L_x_60) ;  /* 0x0000015000d88947 */ /* 0x002fec0003800000 */
.L_x_374:
[----:B------:R-:W-:Y:S05]  /*2850*/  BRA.U UP3, `(.L_x_61) ;  /* 0x0000000103047547 */ /* 0x000fea000b800000 */
[----:B--23--:R-:W-:Y:S05]  /*2860*/  BPT.TRAP 0x1 ;  /* 0x000000040000795c */ /* 0x00cfea0000300000 */
.L_x_61:
[----:B------:R-:W-:Y:S01]  /*2870*/  SHF.L.U32 R9, R7, 0x1f, RZ ;  /* 0x0000001f07097819 */ /* 0x000fe200000006ff */
[----:B------:R-:W-:Y:S01]  /*2880*/  IMAD.MOV.U32 R4, RZ, RZ, 0xa0 ;  /* 0x000000a0ff047424 */ /* 0x000fe200078e00ff */
[----:B-1----:R-:W-:Y:S02]  /*2890*/  MOV R3, 0x180 ;  /* 0x0000018000037802 */ /* 0x002fe40000000f00 */
[----:B------:R-:W1:Y:S02]  /*28a0*/  SYNCS.PHASECHK.TRANS64.TRYWAIT P0, [UR4+0xa068], R9 ;  /* 0x00a06809ff0075a7 */ /* 0x000e640008001104 */
[----:B-1----:R-:W-:Y:S05]  /*28b0*/  @!P0 BRA `(.L_x_62) ;  /* 0x0000015000d48947 */ /* 0x002fea0003800000 */
.L_x_376:
[----:B------:R-:W-:Y:S01]  /*28c0*/  ULEA UR66, UR8, UR5, 0x9 ;  /* 0x0000000508427291 */ /* 0x000fe2000f8e48ff */
[----:B------:R-:W-:Y:S01]  /*28d0*/  IMAD.MOV.U32 R2, RZ, RZ, 0xa8 ;  /* 0x000000a8ff027424 */ /* 0x000fe200078e00ff */
[----:B------:R-:W-:Y:S01]  /*28e0*/  UISETP.NE.U32.AND UP0, UPT, UR9, URZ, UPT ;  /* 0x000000ff0900728c */ /* 0x000fe2000bf05070 */
[----:B------:R-:W-:Y:S01]  /*28f0*/  R2UR UR22, R4 ;  /* 0x00000000041672ca */ /* 0x000fe200000e0000 */
[----:B------:R-:W-:Y:S01]  /*2900*/  UIADD3 UR64, UPT, UPT, UR66, 0x40, URZ ;  /* 0x0000004042407890 */ /* 0x000fe2000fffe0ff */
[----:B------:R-:W-:Y:S01]  /*2910*/  IMAD.MOV.U32 R4, RZ, RZ, 0xb0 ;  /* 0x000000b0ff047424 */ /* 0x000fe200078e00ff */
[----:B------:R-:W-:Y:S01]  /*2920*/  UIADD3 UR62, UPT, UPT, UR66, 0x80, URZ ;  /* 0x00000080423e7890 */ /* 0x000fe2000fffe0ff */
[----:B------:R-:W-:Y:S01]  /*2930*/  R2UR UR20, R2 ;  /* 0x00000000021472ca */ /* 0x000fe200000e0000 */
[----:B------:R-:W-:Y:S01]  /*2940*/  UIADD3 UR60, UPT, UPT, UR66, 0xc0, URZ ;  /* 0x000000c0423c7890 */ /* 0x000fe2000fffe0ff */
[----:B------:R-:W-:Y:S01]  /*2950*/  IMAD.MOV.U32 R2, RZ, RZ, 0xb8 ;  /* 0x000000b8ff027424 */ /* 0x000fe200078e00ff */
[----:B------:R-:W-:Y:S01]  /*2960*/  UIADD3 UR58, UPT, UPT, UR66, 0x100, URZ ;  /* 0x00000100423a7890 */ /* 0x000fe2000fffe0ff */
[----:B------:R-:W-:Y:S01]  /*2970*/  R2UR UR23, R3 ;  /* 0x00000000031772ca */ /* 0x000fe200000e0000 */
[----:B------:R-:W-:Y:S01]  /*2980*/  UIADD3 UR56, UPT, UPT, UR66, 0x140, URZ ;  /* 0x0000014042387890 */ /* 0x000fe2000fffe0ff */
[----:B-1----:R-:W-:Y:S01]  /*2990*/  IMAD.MOV.U32 R0, RZ, RZ, 0x180 ;  /* 0x00000180ff007424 */ /* 0x002fe200078e00ff */
[----:B------:R-:W-:Y:S01]  /*29a0*/  UIADD3 UR54, UPT, UPT, UR66, 0x180, URZ ;  /* 0x0000018042367890 */ /* 0x000fe2000fffe0ff */
[----:B--2---:R-:W-:Y:S01]  /*29b0*/  R2UR UR16, R2 ;  /* 0x00000000021072ca */ /* 0x004fe200000e0000 */
[----:B------:R-:W-:Y:S01]  /*29c0*/  UIADD3 UR52, UPT, UPT, UR66, 0x1c0, URZ ;  /* 0x000001c042347890 */ /* 0x000fe2000fffe0ff */
[----:B------:R-:W-:Y:S01]  /*29d0*/  IMAD.MOV.U32 R2, RZ, RZ, 0xc8 ;  /* 0x000000c8ff027424 */ /* 0x000fe200078e00ff */
[----:B------:R-:W-:Y:S01]  /*29e0*/  R2UR UR18, R4 ;  /* 0x00000000041272ca */ /* 0x000fe200000e0000 */
[----:B------:R-:W-:Y:S01]  /*29f0*/  IMAD.MOV.U32 R3, RZ, RZ, 0x180 ;  /* 0x00000180ff037424 */ /* 0x000fe200078e00ff */
[----:B------:R-:W-:Y:S01]  /*2a00*/  R2UR UR21, R0 ;  /* 0x00000000001572ca */ /* 0x000fe200000e0000 */
[----:B------:R-:W-:Y:S01]  /*2a10*/  IMAD.MOV.U32 R4, RZ, RZ, 0xc0 ;  /* 0x000000c0ff047424 */ /* 0x000fe200078e00ff */
[----:B------:R-:W-:Y:S01]  /*2a20*/  R2UR UR12, R2 ;  /* 0x00000000020c72ca */ /* 0x000fe200000e0000 */
[----:B------:R-:W-:Y:S01]  /*2a30*/  IMAD.MOV.U32 R2, RZ, RZ, 0xd0 ;  /* 0x000000d0ff027424 */ /* 0x000fe200078e00ff */
[C---:B------:R-:W-:Y:S01]  /*2a40*/  R2UR UR19, R3.reuse ;  /* 0x00000000031372ca */ /* 0x040fe200000e0000 */
[----:B------:R-:W-:Y:S01]  /*2a50*/  UMOV UR50, 0x0 ;  /* 0x0000000000327882 */ /* 0x000fe20000000000 */
[----:B------:R-:W-:Y:S01]  /*2a60*/  R2UR UR17, R0 ;  /* 0x00000000001172ca */ /* 0x000fe200000e0000 */
[----:B------:R-:W-:Y:S01]  /*2a70*/  UMOV UR51, 0x8090490 ;  /* 0x0809049000337882 */ /* 0x000fe20000000000 */
[----:B---3--:R-:W-:Y:S01]  /*2a80*/  R2UR UR10, R2 ;  /* 0x00000000020a72ca */ /* 0x008fe200000e0000 */
[----:B------:R-:W-:Y:S01]  /*2a90*/  IMAD.MOV.U32 R2, RZ, RZ, 0xd8 ;  /* 0x000000d8ff027424 */ /* 0x000fe200078e00ff */
[----:B------:R-:W-:Y:S01]  /*2aa0*/  R2UR UR14, R4 ;  /* 0x00000000040e72ca */ /* 0x000fe200000e0000 */
[----:B------:R-:W-:Y:S01]  /*2ab0*/  UMOV UR67, 0x80004020 ;  /* 0x8000402000437882 */ /* 0x000fe20000000000 */
[----:B------:R-:W-:Y:S01]  /*2ac0*/  R2UR UR15, R3 ;  /* 0x00000000030f72ca */ /* 0x000fe200000e0000 */
[----:B------:R1:W-:Y:S01]  /*2ad0*/  UTCHMMA tmem[UR22], gdesc[UR66], tmem[UR23], tmem[UR50], idesc[UR51], UP0 ;  /* 0x00ff3242160079ea */ /* 0x0003e20008000017 */
[C---:B------:R-:W-:Y:S01]  /*2ae0*/  R2UR UR13, R0.reuse ;  /* 0x00000000000d72ca */ /* 0x040fe200000e0000 */
[----:B------:R-:W-:Y:S01]  /*2af0*/  UMOV UR48, 0x0 ;  /* 0x0000000000307882 */ /* 0x000fe20000000000 */
[----:B------:R-:W-:Y:S01]  /*2b00*/  R2UR UR11, R0 ;  /* 0x00000000000b72ca */ /* 0x000fe200000e0000 */
[----:B------:R-:W-:Y:S01]  /*2b10*/  UMOV UR49, 0x8090490 ;  /* 0x0809049000317882 */ /* 0x000fe20000000000 */
[----:B------:R-:W-:Y:S01]  /*2b20*/  R2UR UR8, R2 ;  /* 0x00000000020872ca */ /* 0x000fe200000e0000 */
[----:B------:R-:W-:Y:S01]  /*2b30*/  UMOV UR65, 0x80004020 ;  /* 0x8000402000417882 */ /* 0x000fe20000000000 */
[----:B------:R-:W-:Y:S01]  /*2b40*/  R2UR UR9, R0 ;  /* 0x00000000000972ca */ /* 0x000fe200000e0000 */
[----:B------:R1:W-:Y:S01]  /*2b50*/  UTCHMMA tmem[UR20], gdesc[UR64], tmem[UR21], tmem[UR48], idesc[UR49], UPT ;  /* 0x00ff3040140079ea */ /* 0x0003e2000b800015 */
[----:B------:R-:W-:Y:S01]  /*2b60*/  UMOV UR46, 0x0 ;  /* 0x00000000002e7882 */ /* 0x000fe20000000000 */
        /* <DEDUP_REMOVED lines=21> */
[----:B------:R-:W-:Y:S02]  /*2cc0*/  UMOV UR53, 0x80004020 ;  /* 0x8000402000357882 */ /* 0x000fe40000000000 */
[----:B------:R1:W-:Y:S01]  /*2cd0*/  UTCHMMA tmem[UR8], gdesc[UR52], tmem[UR9], tmem[UR32], idesc[UR33], UPT ;  /* 0x00ff2034080079ea */ /* 0x0003e2000b800009 */
[----:B------:R-:W-:Y:S05]  /*2ce0*/  BRA.U UP5, `(.L_x_63) ;  /* 0x0000000105047547 */ /* 0x000fea000b800000 */
[----:B-1----:R-:W-:Y:S05]  /*2cf0*/  BPT.TRAP 0x1 ;  /* 0x000000040000795c */ /* 0x002fea0000300000 */
.L_x_63:
[----:B------:R-:W-:Y:S01]  /*2d00*/  LOP3.LUT R8, R8, 0x1, RZ, 0x3c, !PT ;  /* 0x0000000108087812 */ /* 0x000fe200078e3cff */
[----:B-1----:R-:W-:Y:S09]  /*2d10*/  UIADD3 UR8, UPT, UPT, UR4, 0xa098, URZ ;  /* 0x0000a09804087890 */ /* 0x002ff2000fffe0ff */
[----:B------:R1:W-:Y:S01]  /*2d20*/  UTCBAR [UR8], URZ ;  /* 0x000000ff080073e9 */ /* 0x0003e200080000ff */
[----:B------:R-:W-:Y:S05]  /*2d30*/  BRA.U !UP1, `(.L_x_64) ;  /* 0x0000000109047547 */ /* 0x000fea000b800000 */
[----:B-1----:R-:W-:Y:S05]  /*2d40*/  BPT.TRAP 0x1 ;  /* 0x000000040000795c */ /* 0x002fea0000300000 */
.L_x_64:
[----:B------:R-:W-:Y:S01]  /*2d50*/  ULEA UR10, UR26, UR4, 0x3 ;  /* 0x000000041a0a7291 */ /* 0x000fe2000f8e18ff */
[----:B------:R-:W-:Y:S01]  /*2d60*/  IMAD.MOV.U32 R2, RZ, RZ, 0x80 ;  /* 0x00000080ff027424 */ /* 0x000fe200078e00ff */
[----:B------:R-:W-:Y:S01]  /*2d70*/  UIADD3 UR12, UPT, UPT, UR28, 0x200, URZ ;  /* 0x000002001c0c7890 */ /* 0x000fe2000fffe0ff */
[----:B------:R-:W-:Y:S01]  /*2d80*/  IMAD.MOV.U32 R0, RZ, RZ, 0x80 ;  /* 0x00000080ff007424 */ /* 0x000fe200078e00ff */
[----:B------:R-:W-:Y:S02]  /*2d90*/  UIADD3 UR10, UPT, UPT, UR10, 0xa038, URZ ;  /* 0x0000a0380a0a7890 */ /* 0x000fe4000fffe0ff */
[----:B------:R-:W-:Y:S01]  /*2da0*/  UIADD3 UR14, UPT, UPT, UR28, 0x202, URZ ;  /* 0x000002021c0e7890 */ /* 0x000fe2000fffe0ff */
[----:B------:R-:W-:Y:S01]  /*2db0*/  R2UR UR9, R2 ;  /* 0x00000000020972ca */ /* 0x000fe200000e0000 */
[----:B------:R-:W-:Y:S01]  /*2dc0*/  UIADD3 UR11, UPT, UPT, UR26, 0x1, URZ ;  /* 0x000000011a0b7890 */ /* 0x000fe2000fffe0ff */
[----:B-1----:R-:W-:Y:S01]  /*2dd0*/  R2UR UR8, R0 ;  /* 0x00000000000872ca */ /* 0x002fe200000e0000 */
[----:B------:R-:W-:Y:S01]  /*2de0*/  UMOV UR71, 0x80004020 ;  /* 0x8000402000477882 */ /* 0x000fe20000000000 */
[----:B------:R-:W-:Y:S01]  /*2df0*/  UMOV UR16, 0x0 ;  /* 0x0000000000107882 */ /* 0x000fe20000000000 */
[----:B------:R-:W-:Y:S01]  /*2e00*/  UISETP.NE.AND UP0, UPT, UR11, 0x3, UPT ;  /* 0x000000030b00788c */ /* 0x000fe2000bf05270 */
[----:B------:R1:W-:Y:S01]  /*2e10*/  UTCBAR [UR10], URZ ;  /* 0x000000ff0a0073e9 */ /* 0x0003e200080000ff */
[----:B------:R-:W-:Y:S01]  /*2e20*/  UMOV UR17, 0x8200490 ;  /* 0x0820049000117882 */ /* 0x000fe20000000000 */
[----:B------:R-:W-:Y:S01]  /*2e30*/  UMOV UR13, 0x80004020 ;  /* 0x80004020000d7882 */ /* 0x000fe20000000000 */
[----:B------:R-:W-:Y:S01]  /*2e40*/  USEL UR11, UR11, URZ, UP0 ;  /* 0x000000ff0b0b7287 */ /* 0x000fe20008000000 */
[----:B------:R-:W-:Y:S01]  /*2e50*/  UMOV UR69, 0x80004020 ;  /* 0x8000402000457882 */ /* 0x000fe20000000000 */
[----:B------:R-:W-:Y:S02]  /*2e60*/  UMOV UR18, 0x0 ;  /* 0x0000000000127882 */ /* 0x000fe40000000000 */
[----:B------:R1:W-:Y:S01]  /*2e70*/  UTCHMMA gdesc[UR12], gdesc[UR70], tmem[UR9], tmem[UR16], idesc[UR17], !UPT ;  /* 0x00ff10460c0075ea */ /* 0x0003e2000f800009 */
[----:B------:R-:W-:Y:S01]  /*2e80*/  UMOV UR19, 0x8200490 ;  /* 0x0820049000137882 */ /* 0x000fe20000000000 */
[----:B------:R-:W-:Y:S02]  /*2e90*/  UMOV UR15, 0x80004020 ;  /* 0x80004020000f7882 */ /* 0x000fe40000000000 */
[----:B------:R1:W-:Y:S01]  /*2ea0*/  UTCHMMA gdesc[UR14], gdesc[UR68], tmem[UR8], tmem[UR18], idesc[UR19], UPT ;  /* 0x00ff12440e0075ea */ /* 0x0003e2000b800008 */
[----:B------:R-:W-:Y:S05]  /*2eb0*/  BRA.U UP3, `(.L_x_65) ;  /* 0x0000000103047547 */ /* 0x000fea000b800000 */
[----:B-1----:R-:W-:Y:S05]  /*2ec0*/  BPT.TRAP 0x1 ;  /* 0x000000040000795c */ /* 0x002fea0000300000 */
.L_x_65:
[----:B-1----:R-:W-:Y:S09]  /*2ed0*/  UIADD3 UR8, UPT, UPT, UR4, 0xa060, URZ ;  /* 0x0000a06004087890 */ /* 0x002ff2000fffe0ff */
[----:B------:R1:W-:Y:S01]  /*2ee0*/  UTCBAR [UR8], URZ ;  /* 0x000000ff080073e9 */ /* 0x0003e200080000ff */
[----:B------:R-:W-:Y:S05]  /*2ef0*/  BRA.U !UP1, `(.L_x_66) ;  /* 0x0000000109047547 */ /* 0x000fea000b800000 */
[----:B-1----:R-:W-:Y:S05]  /*2f00*/  BPT.TRAP 0x1 ;  /* 0x000000040000795c */ /* 0x002fea0000300000 */
.L_x_66:
[----:B------:R-:W-:Y:S02]  /*2f10*/  ULEA UR9, UR11, UR4, 0x3 ;  /* 0x000000040b097291 */ /* 0x000fe4000f8e18ff */
[----:B------:R-:W-:Y:S02]  /*2f20*/  UIADD3 UR11, UPT, UPT, UR11, 0x1, URZ ;  /* 0x000000010b0b7890 */ /* 0x000fe4000fffe0ff */
[----:B-1----:R-:W-:Y:S02]  /*2f30*/  UIADD3 UR8, UPT, UPT, UR9, 0xa038, URZ ;  /* 0x0000a03809087890 */ /* 0x002fe4000fffe0ff */
[----:B------:R-:W-:Y:S04]  /*2f40*/  UISETP.NE.AND UP0, UPT, UR11, 0x3, UPT ;  /* 0x000000030b00788c */ /* 0x000fe8000bf05270 */
[----:B------:R-:W-:Y:S03]  /*2f50*/  USEL UR26, UR11, URZ, UP0 ;  /* 0x000000ff0b1a7287 */ /* 0x000fe60008000000 */
[----:B------:R1:W-:Y:S01]  /*2f60*/  UTCBAR [UR8], URZ ;  /* 0x000000ff080073e9 */ /* 0x0003e200080000ff */
[----:B------:R-:W-:Y:S08]  /*2f70*/  BRA.U !UP1, `(.L_x_67) ;  /* 0x0000000109047547 */ /* 0x000ff0000b800000 */
[----:B-1----:R-:W-:Y:S05]  /*2f80*/  BPT.TRAP 0x1 ;  /* 0x000000040000795c */ /* 0x002fea0000300000 */
.L_x_67:
[----:B-1----:R-:W-:Y:S01]  /*2f90*/  ULEA UR8, UR24, UR4, 0x3 ;  /* 0x0000000418087291 */ /* 0x002fe2000f8e18ff */
[----:B------:R-:W-:Y:S08]  /*2fa0*/  SHF.L.U32 R3, R5, 0x1f, RZ ;  /* 0x0000001f05037819 */ /* 0x000ff000000006ff */
[----:B------:R-:W1:Y:S02]  /*2fb0*/  SYNCS.PHASECHK.TRANS64.TRYWAIT P0, [UR8+0xa020], R3 ;  /* 0x00a02003ff0075a7 */ /* 0x000e640008001108 */
[----:B-1----:R-:W-:Y:S05]  /*2fc0*/  @!P0 BRA `(.L_x_68) ;  /* 0x0000014c00288947 */ /* 0x002fea0003800000 */
.L_x_378:
[----:B------:R-:W-:Y:S05]  /*2fd0*/  BRA.U UP5, `(.L_x_69) ;  /* 0x0000000105047547 */ /* 0x000fea000b800000 */
[----:B------:R-:W-:Y:S05]  /*2fe0*/  BPT.TRAP 0x1 ;  /* 0x000000040000795c */ /* 0x000fea0000300000 */
.L_x_69:
[----:B-1----:R-:W-:Y:S04]  /*2ff0*/  SHF.L.U32 R3, R8, 0x1f, RZ ;  /* 0x0000001f08037819 */ /* 0x002fe800000006ff */
[----:B------:R-:W1:Y:S02]  /*3000*/  SYNCS.PHASECHK.TRANS64.TRYWAIT P0, [UR4+0xa0a0], R3 ;  /* 0x00a0a003ff0075a7 */ /* 0x000e640008001104 */
[----:B-1----:R-:W-:Y:S05]  /*3010*/  @!P0 BRA `(.L_x_70) ;  /* 0x0000014c002c8947 */ /* 0x002fea0003800000 */
.L_x_380:
[----:B------:R-:W-:Y:S05]  /*3020*/  BRA.U UP4, `(.L_x_71) ;  /* 0x0000000104047547 */ /* 0x000fea000b800000 */
[----:B------:R-:W-:Y:S05]  /*3030*/  BPT.TRAP 0x1 ;  /* 0x000000040000795c */ /* 0x000fea0000300000 */
.L_x_71:
[----:B------:R-:W-:Y:S01]  /*3040*/  SHF.L.U32 R4, R6, 0x1f, RZ ;  /* 0x0000001f06047819 */ /* 0x000fe200000006ff */
[----:B-1----:R-:W-:Y:S02]  /*3050*/  HFMA2 R0, -RZ, RZ, 0, 1.52587890625e-05 ;  /* 0x00000100ff007431 */ /* 0x002fe400000001ff */
[----:B------:R-:W-:Y:S01]  /*3060*/  IMAD.MOV.U32 R2, RZ, RZ, 0x20 ;  /* 0x00000020ff027424 */ /* 0x000fe200078e00ff */
[----:B------:R-:W1:Y:S02]  /*3070*/  SYNCS.PHASECHK.TRANS64.TRYWAIT P0, [UR4+0xa058], R4 ;  /* 0x00a05804ff0075a7 */ /* 0x000e640008001104 */
[----:B-1----:R-:W-:Y:S05]  /*3080*/  @!P0 BRA `(.L_x_72) ;  /* 0x0000014c00288947 */ /* 0x002fea0003800000 */
.L_x_382:
[----:B------:R-:W-:Y:S01]  /*3090*/  USHF.L.U32 UR27, UR24, 0x9, URZ ;  /* 0x00000009181b7899 */ /* 0x000fe200080006ff */
[----:B------:R-:W-:Y:S01]  /*30a0*/  R2UR UR22, R2 ;  /* 0x00000000021672ca */ /* 0x000fe200000e0000 */
[----:B------:R-:W-:Y:S01]  /*30b0*/  IMAD.MOV.U32 R2, RZ, RZ, 0x100 ;  /* 0x00000100ff027424 */ /* 0x000fe200078e00ff */
[----:B------:R-:W-:Y:S01]  /*30c0*/  R2UR UR23, R0 ;  /* 0x00000000001772ca */ /* 0x000fe200000e0000 */
[----:B------:R-:W-:Y:S01]  /*30d0*/  UIADD3 UR66, UPT, UPT, UR5, UR27, URZ ;  /* 0x0000001b05427290 */ /* 0x000fe2000fffe0ff */
[----:B-1----:R-:W-:Y:S01]  /*30e0*/  IMAD.MOV.U32 R3, RZ, RZ, 0x28 ;  /* 0x00000028ff037424 */ /* 0x002fe200078e00ff */
[----:B------:R-:W-:Y:S01]  /*30f0*/  UMOV UR50, 0x0 ;  /* 0x0000000000327882 */ /* 0x000fe20000000000 */
[C---:B------:R-:W-:Y:S01]  /*3100*/  R2UR UR21, R2.reuse ;  /* 0x00000000021572ca */ /* 0x040fe200000e0000 */
[----:B------:R-:W-:Y:S01]  /*3110*/  UIADD3 UR64, UPT, UPT, UR66, 0x40, URZ ;  /* 0x0000004042407890 */ /* 0x000fe2000fffe0ff */
[----:B------:R-:W-:Y:S01]  /*3120*/  R2UR UR19, R2 ;  /* 0x00000000021372ca */ /* 0x000fe200000e0000 */
[----:B------:R-:W-:Y:S01]  /*3130*/  UIADD3 UR62, UPT, UPT, UR66, 0x80, URZ ;  /* 0x00000080423e7890 */ /* 0x000fe2000fffe0ff */
[----:B------:R-:W-:Y:S01]  /*3140*/  IMAD.MOV.U32 R2, RZ, RZ, 0x40 ;  /* 0x00000040ff027424 */ /* 0x000fe200078e00ff */
[----:B------:R-:W-:Y:S01]  /*3150*/  UIADD3 UR60, UPT, UPT, UR66, 0xc0, URZ ;  /* 0x000000c0423c7890 */ /* 0x000fe2000fffe0ff */
[----:B------:R-:W-:Y:S01]  /*3160*/  IMAD.MOV.U32 R0, RZ, RZ, 0x30 ;  /* 0x00000030ff007424 */ /* 0x000fe200078e00ff */
[----:B------:R-:W-:Y:S01]  /*3170*/  UIADD3 UR58, UPT, UPT, UR66, 0x100, URZ ;  /* 0x00000100423a7890 */ /* 0x000fe2000fffe0ff */
[----:B------:R-:W-:Y:S01]  /*3180*/  R2UR UR20, R3 ;  /* 0x00000000031472ca */ /* 0x000fe200000e0000 */
[----:B------:R-:W-:Y:S01]  /*3190*/  UIADD3 UR56, UPT, UPT, UR66, 0x140, URZ ;  /* 0x0000014042387890 */ /* 0x000fe2000fffe0ff */
[----:B------:R-:W-:Y:S01]  /*31a0*/  R2UR UR14, R2 ;  /* 0x00000000020e72ca */ /* 0x000fe200000e0000 */
[----:B------:R-:W-:Y:S01]  /*31b0*/  UIADD3 UR54, UPT, UPT, UR66, 0x180, URZ ;  /* 0x0000018042367890 */ /* 0x000fe2000fffe0ff */
[----:B------:R-:W-:Y:S01]  /*31c0*/  IMAD.MOV.U32 R2, RZ, RZ, 0x100 ;  /* 0x00000100ff027424 */ /* 0x000fe200078e00ff */
        /* <DEDUP_REMOVED lines=8> */
[----:B------:R-:W-:Y:S01]  /*3250*/  R2UR UR17, R0 ;  /* 0x00000000001172ca */ /* 0x000fe200000e0000 */
[----:B------:R-:W-:Y:S01]  /*3260*/  UMOV UR51, 0x8090490 ;  /* 0x0809049000337882 */ /* 0x000fe20000000000 */
[----:B------:R-:W-:Y:S01]  /*3270*/  R2UR UR10, R2 ;  /* 0x00000000020a72ca */ /* 0x000fe200000e0000 */
[----:B------:R-:W-:Y:S01]  /*3280*/  IMAD.MOV.U32 R2, RZ, RZ, 0x58 ;  /* 0x00000058ff027424 */ /* 0x000fe200078e00ff */
[C---:B------:R-:W-:Y:S01]  /*3290*/  R2UR UR15, R0.reuse ;  /* 0x00000000000f72ca */ /* 0x040fe200000e0000 */
[----:B------:R-:W-:Y:S01]  /*32a0*/  UMOV UR67, 0x80004020 ;  /* 0x8000402000437882 */ /* 0x000fe20000000000 */
[----:B------:R-:W-:Y:S01]  /*32b0*/  R2UR UR12, R3 ;  /* 0x00000000030c72ca */ /* 0x000fe200000e0000 */
[----:B------:R1:W-:Y:S01]  /*32c0*/  UTCHMMA tmem[UR22], gdesc[UR66], tmem[UR23], tmem[UR50], idesc[UR51], UPT ;  /* 0x00ff3242160079ea */ /* 0x0003e2000b800017 */
[----:B------:R-:W-:Y:S01]  /*32d0*/  R2UR UR11, R0 ;  /* 0x00000000000b72ca */ /* 0x000fe200000e0000 */
[----:B------:R-:W-:Y:S01]  /*32e0*/  UMOV UR48, 0x0 ;  /* 0x0000000000307882 */ /* 0x000fe20000000000 */
[----:B------:R-:W-:Y:S01]  /*32f0*/  R2UR UR8, R2 ;  /* 0x00000000020872ca */ /* 0x000fe200000e0000 */
[----:B------:R-:W-:Y:S01]  /*3300*/  UMOV UR49, 0x8090490 ;  /* 0x0809049000317882 */ /* 0x000fe20000000000 */
[----:B------:R-:W-:Y:S01]  /*3310*/  R2UR UR9, R0 ;  /* 0x00000000000972ca */ /* 0x000fe200000e0000 */
        /* <DEDUP_REMOVED lines=28> */
.L_x_73:
[----:B-1----:R-:W-:Y:S01]  /*34e0*/  UIADD3 UR11, UPT, UPT, UR4, 0xa090, URZ ;  /* 0x0000a090040b7890 */ /* 0x002fe2000fffe0ff */
[----:B------:R-:W-:Y:S01]  /*34f0*/  LOP3.LUT R7, R7, 0x1, RZ, 0x3c, !PT ;  /* 0x0000000107077812 */ /* 0x000fe200078e3cff */
[----:B------:R-:W-:Y:S02]  /*3500*/  UIADD3 UR10, UPT, UPT, UR24, 0x1, URZ ;  /* 0x00000001180a7890 */ /* 0x000fe4000fffe0ff */
[----:B------:R-:W-:Y:S02]  /*3510*/  UISETP.GT.AND UP0, UPT, UR25, 0x2, UPT ;  /* 0x000000021900788c */ /* 0x000fe4000bf04270 */
[----:B------:R-:W-:Y:S02]  /*3520*/  UISETP.NE.AND UP2, UPT, UR10, 0x3, UPT ;  /* 0x000000030a00788c */ /* 0x000fe4000bf45270 */
[----:B------:R-:W-:Y:S01]  /*3530*/  UIADD3 UR25, UPT, UPT, UR25, -0x1, URZ ;  /* 0xffffffff19197890 */ /* 0x000fe2000fffe0ff */
[----:B------:R2:W-:Y:S01]  /*3540*/  UTCBAR [UR11], URZ ;  /* 0x000000ff0b0073e9 */ /* 0x0005e200080000ff */
[----:B------:R-:W-:Y:S02]  /*3550*/  USEL UR8, URZ, 0x1, UP2 ;  /* 0x00000001ff087887 */ /* 0x000fe40009000000 */
[----:B------:R-:W-:Y:S01]  /*3560*/  USEL UR10, UR10, URZ, UP2 ;  /* 0x000000ff0a0a7287 */ /* 0x000fe20009000000 */
[----:B------:R-:W-:Y:S03]  /*3570*/  UMOV UR9, 0x1 ;  /* 0x0000000100097882 */ /* 0x000fe60000000000 */
[----:B------:R-:W-:Y:S01]  /*3580*/  LOP3.LUT R5, R5, UR8, RZ, 0x3c, !PT ;  /* 0x0000000805057c12 */ /* 0x000fe2000f8e3cff */
[----:B------:R-:W-:Y:S01]  /*3590*/  UMOV UR8, UR24 ;  /* 0x0000001800087c82 */ /* 0x000fe20008000000 */
[----:B------:R-:W-:Y:S05]  /*35a0*/  BRA.U UP0, `(.L_x_74) ;  /* 0xfffffff1000c7547 */ /* 0x000fea000b83ffff */
.L_x_55:
[----:B------:R-:W-:Y:S04]  /*35b0*/  BSSY.RECONVERGENT B0, `(.L_x_75) ;  /* 0x0000003000007945 */ /* 0x000fe80003800200 */
[----:B------:R-:W-:Y:S05]  /*35c0*/  @!P4 BRA `(.L_x_76) ;  /* 0x000000000004c947 */ /* 0x000fea0003800000 */
[----:B-12---:R-:W-:Y:S05]  /*35d0*/  BPT.TRAP 0x1 ;  /* 0x000000040000795c */ /* 0x006fea0000300000 */
.L_x_76:
[----:B-12---:R-:W-:Y:S05]  /*35e0*/  BSYNC.RECONVERGENT B0 ;  /* 0x0000000000007941 */ /* 0x006fea0003800200 */
.L_x_75:
[----:B------:R-:W-:Y:S01]  /*35f0*/  UIADD3 UR6, UPT, UPT, UR4, 0xa010, URZ ;  /* 0x0000a01004067890 */ /* 0x000fe2000fffe0ff */
[----:B------:R-:W-:Y:S08]  /*3600*/  BSSY.RECONVERGENT B0, `(.L_x_77) ;  /* 0x0000004000007945 */ /* 0x000ff00003800200 */
[----:B------:R1:W-:Y:S01]  /*3610*/  UTCBAR [UR6], URZ ;  /* 0x000000ff060073e9 */ /* 0x0003e200080000ff */
[----:B------:R-:W-:Y:S05]  /*3620*/  @!P4 BRA `(.L_x_78) ;  /* 0x000000000004c947 */ /* 0x000fea0003800000 */
[----:B-1----:R-:W-:Y:S05]  /*3630*/  BPT.TRAP 0x1 ;  /* 0x000000040000795c */ /* 0x002fea0000300000 */
.L_x_78:
[----:B-1----:R-:W-:Y:S05]  /*3640*/  BSYNC.RECONVERGENT B0 ;  /* 0x0000000000007941 */ /* 0x002fea0003800200 */
.L_x_77:
[----:B------:R-:W-:-:S09]  /*3650*/  UIADD3 UR6, UPT, UPT, UR4, 0xa018, URZ ;  /* 0x0000a01804067890 */ /* 0x000fd2000fffe0ff */
[----:B------:R1:W-:Y:S01]  /*3660*/  UTCBAR [UR6], URZ ;  /* 0x000000ff060073e9 */ /* 0x0003e200080000ff */
[----:B------:R-:W-:Y:S05]  /*3670*/  BRA.U UP5, `(.L_x_79) ;  /* 0x0000000105047547 */ /* 0x000fea000b800000 */
[----:B-1----:R-:W-:Y:S05]  /*3680*/  BPT.TRAP 0x1 ;  /* 0x000000040000795c */ /* 0x002fea0000300000 */
.L_x_79:
[----:B------:R-:W-:-:S04]  /*3690*/  SHF.L.U32 R3, R8, 0x1f, RZ ;  /* 0x0000001f08037819 */ /* 0x000fc800000006ff */
[----:B------:R-:W2:Y:S02]  /*36a0*/  SYNCS.PHASECHK.TRANS64.TRYWAIT P0, [UR4+0xa0a8], R3 ;  /* 0x00a0a803ff0075a7 */ /* 0x000ea40008001104 */
[----:B--2---:R-:W-:Y:S05]  /*36b0*/  @!P0 BRA `(.L_x_80) ;  /* 0x0000014400b48947 */ /* 0x004fea0003800000 */
.L_x_384:
[----:B------:R-:W-:Y:S05]  /*36c0*/  BRA.U UP3, `(.L_x_81) ;  /* 0x0000000103047547 */ /* 0x000fea000b800000 */
[----:B-1----:R-:W-:Y:S05]  /*36d0*/  BPT.TRAP 0x1 ;  /* 0x000000040000795c */ /* 0x002fea0000300000 */
.L_x_81:
[----:B------:R-:W-:Y:S01]  /*36e0*/  SHF.L.U32 R7, R7, 0x1f, RZ ;  /* 0x0000001f07077819 */ /* 0x000fe200000006ff */
[----:B--2---:R-:W-:Y:S02]  /*36f0*/  HFMA2 R3, -RZ, RZ, 0, 2.288818359375e-05 ;  /* 0x00000180ff037431 */ /* 0x004fe400000001ff */
[----:B------:R-:W-:Y:S01]  /*3700*/  IMAD.MOV.U32 R4, RZ, RZ, 0xa0 ;  /* 0x000000a0ff047424 */ /* 0x000fe200078e00ff */
[----:B------:R-:W2:Y:S02]  /*3710*/  SYNCS.PHASECHK.TRANS64.TRYWAIT P0, [UR4+0xa068], R7 ;  /* 0x00a06807ff0075a7 */ /* 0x000ea40008001104 */
[----:B--2---:R-:W-:Y:S05]  /*3720*/  @!P0 BRA `(.L_x_82) ;  /* 0x0000014400b08947 */ /* 0x004fea0003800000 */
.L_x_386:
[----:B------:R-:W-:Y:S01]  /*3730*/  IMAD.MOV.U32 R2, RZ, RZ, 0xa8 ;  /* 0x000000a8ff027424 */ /* 0x000fe200078e00ff */
[----:B------:R-:W-:Y:S01]  /*3740*/  R2UR UR17, R4 ;  /* 0x00000000041172ca */ /* 0x000fe200000e0000 */
[----:B------:R-:W-:Y:S01]  /*3750*/  IMAD.MOV.U32 R4, RZ, RZ, 0xb0 ;  /* 0x000000b0ff047424 */ /* 0x000fe200078e00ff */
[----:B------:R-:W-:Y:S01]  /*3760*/  R2UR UR18, R3 ;  /* 0x00000000031272ca */ /* 0x000fe200000e0000 */
[----:B--2---:R-:W-:Y:S01]  /*3770*/  IMAD.MOV.U32 R0, RZ, RZ, 0x180 ;  /* 0x00000180ff007424 */ /* 0x004fe200078e00ff */
[----:B------:R-:W-:Y:S01]  /*3780*/  R2UR UR15, R2 ;  /* 0x00000000020f72ca */ /* 0x000fe200000e0000 */
[----:B------:R-:W-:Y:S01]  /*3790*/  IMAD.MOV.U32 R2, RZ, RZ, 0xb8 ;  /* 0x000000b8ff027424 */ /* 0x000fe200078e00ff */
[----:B------:R-:W-:Y:S01]  /*37a0*/  R2UR UR13, R4 ;  /* 0x00000000040d72ca */ /* 0x000fe200000e0000 */
[----:B------:R-:W-:Y:S01]  /*37b0*/  IMAD.MOV.U32 R3, RZ, RZ, 0x180 ;  /* 0x00000180ff037424 */ /* 0x000fe200078e00ff */
[----:B------:R-:W-:Y:S01]  /*37c0*/  R2UR UR16, R0 ;  /* 0x00000000001072ca */ /* 0x000fe200000e0000 */
[----:B------:R-:W-:Y:S01]  /*37d0*/  IMAD.MOV.U32 R4, RZ, RZ, 0xc0 ;  /* 0x000000c0ff047424 */ /* 0x000fe200078e00ff */
[----:B------:R-:W-:Y:S01]  /*37e0*/  R2UR UR11, R2 ;  /* 0x00000000020b72ca */ /* 0x000fe200000e0000 */
[----:B------:R-:W-:Y:S01]  /*37f0*/  IMAD.MOV.U32 R2, RZ, RZ, 0xc8 ;  /* 0x000000c8ff027424 */ /* 0x000fe200078e00ff */
[----:B------:R-:W-:Y:S01]  /*3800*/  UIADD3 UR22, UPT, UPT, UR5, UR27, URZ ;  /* 0x0000001b05167290 */ /* 0x000fe2000fffe0ff */
[C---:B------:R-:W-:Y:S01]  /*3810*/  R2UR UR14, R3.reuse ;  /* 0x00000000030e72ca */ /* 0x040fe200000e0000 */
[----:B------:R-:W-:Y:S01]  /*3820*/  UISETP.NE.U32.AND UP0, UPT, UR9, URZ, UPT ;  /* 0x000000ff0900728c */ /* 0x000fe2000bf05070 */
[----:B------:R-:W-:Y:S01]  /*3830*/  R2UR UR12, R0 ;  /* 0x00000000000c72ca */ /* 0x000fe200000e0000 */
[----:B------:R-:W-:Y:S01]  /*3840*/  UIADD3 UR54, UPT, UPT, UR22, 0x40, URZ ;  /* 0x0000004016367890 */ /* 0x000fe2000fffe0ff */
[----:B-1----:R-:W-:Y:S01]  /*3850*/  R2UR UR6, R2 ;  /* 0x00000000020672ca */ /* 0x002fe200000e0000 */
[----:B------:R-:W-:Y:S01]  /*3860*/  IMAD.MOV.U32 R2, RZ, RZ, 0xd0 ;  /* 0x000000d0ff027424 */ /* 0x000fe200078e00ff */
[----:B------:R-:W-:Y:S01]  /*3870*/  R2UR UR8, R4 ;  /* 0x00000000040872ca */ /* 0x000fe200000e0000 */
[----:B------:R-:W-:Y:S01]  /*3880*/  UIADD3 UR52, UPT, UPT, UR22, 0x80, URZ ;  /* 0x0000008016347890 */ /* 0x000fe2000fffe0ff */
[----:B------:R-:W-:Y:S01]  /*3890*/  R2UR UR10, R3 ;  /* 0x00000000030a72ca */ /* 0x000fe200000e0000 */
[----:B------:R-:W-:Y:S01]  /*38a0*/  UIADD3 UR50, UPT, UPT, UR22, 0xc0, URZ ;  /* 0x000000c016327890 */ /* 0x000fe2000fffe0ff */
[----:B------:R-:W-:Y:S01]  /*38b0*/  R2UR UR19, R2 ;  /* 0x00000000021372ca */ /* 0x000fe200000e0000 */
[----:B------:R-:W-:Y:S01]  /*38c0*/  IMAD.MOV.U32 R2, RZ, RZ, 0xd8 ;  /* 0x000000d8ff027424 */ /* 0x000fe200078e00ff */
[C---:B------:R-:W-:Y:S01]  /*38d0*/  R2UR UR7, R0.reuse ;  /* 0x00000000000772ca */ /* 0x040fe200000e0000 */
[----:B------:R-:W-:Y:S01]  /*38e0*/  UIADD3 UR48, UPT, UPT, UR22, 0x100, URZ ;  /* 0x0000010016307890 */ /* 0x000fe2000fffe0ff */
[----:B------:R-:W-:Y:S01]  /*38f0*/  R2UR UR20, R0 ;  /* 0x00000000001472ca */ /* 0x000fe200000e0000 */
[----:B------:R-:W-:Y:S01]  /*3900*/  UIADD3 UR46, UPT, UPT, UR22, 0x140, URZ ;  /* 0x00000140162e7890 */ /* 0x000fe2000fffe0ff */
[----:B------:R-:W-:Y:S01]  /*3910*/  R2UR UR5, R2 ;  /* 0x00000000020572ca */ /* 0x000fe200000e0000 */
[----:B------:R-:W-:Y:S01]  /*3920*/  UIADD3 UR44, UPT, UPT, UR22, 0x180, URZ ;  /* 0x00000180162c7890 */ /* 0x000fe2000fffe0ff */
[----:B------:R-:W-:Y:S01]  /*3930*/  R2UR UR9, R0 ;  /* 0x00000000000972ca */ /* 0x000fe200000e0000 */
[----:B------:R-:W-:Y:S01]  /*3940*/  UMOV UR40, 0x0 ;  /* 0x0000000000287882 */ /* 0x000fe20000000000 */
[----:B------:R-:W-:Y:S01]  /*3950*/  UMOV UR41, 0x8090490 ;  /* 0x0809049000297882 */ /* 0x000fe20000000000 */
[----:B------:R-:W-:Y:S01]  /*3960*/  UMOV UR23, 0x80004020 ;  /* 0x8000402000177882 */ /* 0x000fe20000000000 */
[----:B------:R-:W-:Y:S01]  /*3970*/  UIADD3 UR42, UPT, UPT, UR22, 0x1c0, URZ ;  /* 0x000001c0162a7890 */ /* 0x000fe2000fffe0ff */
[----:B------:R1:W-:Y:S01]  /*3980*/  UTCHMMA tmem[UR17], gdesc[UR22], tmem[UR18], tmem[UR40], idesc[UR41], UP0 ;  /* 0x00ff2816110079ea */ /* 0x0003e20008000012 */
[----:B------:R-:W-:Y:S01]  /*3990*/  UMOV UR38, 0x0 ;  /* 0x0000000000267882 */ /* 0x000fe20000000000 */
        /* <DEDUP_REMOVED lines=29> */
.L_x_83:
[----:B-1----:R-:W-:-:S09]  /*3b70*/  UIADD3 UR5, UPT, UPT, UR4, 0xa098, URZ ;  /* 0x0000a09804057890 */ /* 0x002fd2000fffe0ff */
[----:B------:R1:W-:Y:S01]  /*3b80*/  UTCBAR [UR5], URZ ;  /* 0x000000ff050073e9 */ /* 0x0003e200080000ff */
[----:B------:R-:W-:Y:S05]  /*3b90*/  BRA.U !UP1, `(.L_x_84) ;  /* 0x0000000109047547 */ /* 0x000fea000b800000 */
[----:B-1----:R-:W-:Y:S05]  /*3ba0*/  BPT.TRAP 0x1 ;  /* 0x000000040000795c */ /* 0x002fea0000300000 */
.L_x_84:
[----:B-1----:R-:W-:-:S04]  /*3bb0*/  ULEA UR5, UR26, UR4, 0x3 ;  /* 0x000000041a057291 */ /* 0x002fc8000f8e18ff */
[----:B------:R-:W-:-:S09]  /*3bc0*/  UIADD3 UR5, UPT, UPT, UR5, 0xa038, URZ ;  /* 0x0000a03805057890 */ /* 0x000fd2000fffe0ff */
[----:B------:R1:W-:Y:S01]  /*3bd0*/  UTCBAR [UR5], URZ ;  /* 0x000000ff050073e9 */ /* 0x0003e200080000ff */
[----:B------:R-:W-:Y:S05]  /*3be0*/  BRA.U UP4, `(.L_x_85) ;  /* 0x0000000104047547 */ /* 0x000fea000b800000 */
[----:B-1----:R-:W-:Y:S05]  /*3bf0*/  BPT.TRAP 0x1 ;  /* 0x000000040000795c */ /* 0x002fea0000300000 */
.L_x_85:
[----:B-1----:R-:W-:-:S09]  /*3c00*/  UIADD3 UR5, UPT, UPT, UR4, 0xa050, URZ ;  /* 0x0000a05004057890 */ /* 0x002fd2000fffe0ff */
[----:B------:R1:W-:Y:S01]  /*3c10*/  UTCBAR [UR5], URZ ;  /* 0x000000ff050073e9 */ /* 0x0003e200080000ff */
[----:B------:R-:W-:Y:S05]  /*3c20*/  BRA.U UP3, `(.L_x_86) ;  /* 0x0000000103047547 */ /* 0x000fea000b800000 */
[----:B-1----:R-:W-:Y:S05]  /*3c30*/  BPT.TRAP 0x1 ;  /* 0x000000040000795c */ /* 0x002fea0000300000 */
.L_x_86:
[----:B------:R-:W-:-:S13]  /*3c40*/  ELECT P0, URZ, PT ;  /* 0x0000000000ff782f */ /* 0x000fda0003800000 */
[----:B-1----:R-:W-:Y:S05]  /*3c50*/  @!P0 EXIT ;  /* 0x000000000000894d */ /* 0x002fea0003800000 */
[----:B------:R-:W-:-:S09]  /*3c60*/  UIADD3 UR4, UPT, UPT, UR4, 0xa060, URZ ;  /* 0x0000a06004047890 */ /* 0x000fd2000fffe0ff */
[----:B------:R1:W-:Y:S01]  /*3c70*/  UTCBAR [UR4], URZ ;  /* 0x000000ff040073e9 */ /* 0x0003e200080000ff */
[----:B------:R-:W-:Y:S01]  /*3c80*/  NOP ;  /* 0x0000000000007918 */ /* 0x000fe20000000000 */
[----:B-1----:R-:W-:Y:S05]  /*3c90*/  EXIT ;  /* 0x000000000000794d */ /* 0x002fea0003800000 */
.L_x_28:
[----:B------:R-:W-:-:S08]  /*3ca0*/  NOP ;  /* 0x0000000000007918 */ /* 0x000fd00000000000 */
[----:B------:R-:W1:-:S00]  /*3cb0*/  USETMAXREG.DEALLOC.CTAPOOL 0x60 ;  /* 0x00000060000079c8 */ /* 0x000e4000080e0500 */
[----:B-1----:R-:W1:Y:S01]  /*3cc0*/  S2R R0, SR_CTAID.X ;  /* 0x0000000000007919 */ /* 0x002e620000002500 */
[----:B------:R-:W2:Y:S01]  /*3cd0*/  LDCU UR4, c[0x0][0x380] ;  /* 0x00007000ff0477ac */ /* 0x000ea20008000800 */
[----:B-1----:R-:W-:-:S04]  /*3ce0*/  SHF.L.U32 R16, R0, 0x8, RZ ;  /* 0x0000000800107819 */ /* 0x002fc800000006ff */
[----:B--2---:R-:W-:-:S13]  /*3cf0*/  ISETP.GE.U32.AND P0, PT, R16, UR4, PT ;  /* 0x0000000410007c0c */ /* 0x004fda000bf06070 */
[----:B------:R-:W-:Y:S05]  /*3d00*/  @P0 EXIT ;  /* 0x000000000000094d */ /* 0x000fea0003800000 */
[----:B------:R-:W1:Y:S01]  /*3d10*/  LDCU UR5, c[0x0][0x384] ;  /* 0x00007080ff0577ac */ /* 0x000e620008000800 */
[----:B------:R-:W2:Y:S01]  /*3d20*/  LDCU.64 UR48, c[0x0][0x358] ;  /* 0x00006b00ff3077ac */ /* 0x000ea20008000a00 */
[----:B-1----:R-:W-:-:S09]  /*3d30*/  UISETP.NE.AND UP0, UPT, UR5, URZ, UPT ;  /* 0x000000ff0500728c */ /* 0x002fd2000bf05270 */
[----:B--2---:R-:W-:Y:S05]  /*3d40*/  BRA.U UP0, `(.L_x_87) ;  /* 0x0000003500647547 */ /* 0x004fea000b800000 */
[----:B------:R-:W-:-:S09]  /*3d50*/  UISETP.NE.AND UP0, UPT, UR38, URZ, UPT ;  /* 0x000000ff2600728c */ /* 0x000fd2000bf05270 */
[----:B------:R-:W-:Y:S05]  /*3d60*/  BRA.U UP0, `(.L_x_88) ;  /* 0x0000000100047547 */ /* 0x000fea000b800000 */
[----:B------:R-:W-:Y:S05]  /*3d70*/  BPT.TRAP 0x1 ;  /* 0x000000040000795c */ /* 0x000fea0000300000 */
.L_x_88:
[----:B------:R-:W1:Y:S01]  /*3d80*/  S2R R17, SR_CgaCtaId ;  /* 0x0000000000117919 */ /* 0x000e620000008800 */
[----:B------:R-:W-:Y:S01]  /*3d90*/  IMAD.MOV.U32 R2, RZ, RZ, 0x1 ;  /* 0x00000001ff027424 */ /* 0x000fe200078e00ff */
[----:B------:R-:W-:Y:S02]  /*3da0*/  MOV R4, 0x400 ;  /* 0x0000040000047802 */ /* 0x000fe40000000f00 */
[----:B------:R-:W-:Y:S02]  /*3db0*/  LOP3.LUT P1, R19, R18, 0x7f, RZ, 0xc0, !PT ;  /* 0x0000007f12137812 */ /* 0x000fe4000782c0ff */
[----:B------:R-:W-:Y:S02]  /*3dc0*/  SHF.L.U32 R2, R2, 0x1f, RZ ;  /* 0x0000001f02027819 */ /* 0x000fe400000006ff */
[----:B-1----:R-:W-:-:S04]  /*3dd0*/  LEA R17, R17, R4, 0x18 ;  /* 0x0000000411117211 */ /* 0x002fc800078ec0ff */
[----:B------:R-:W1:Y:S02]  /*3de0*/  SYNCS.PHASECHK.TRANS64.TRYWAIT P0, [R17+URZ+0xa0c0], R2 ;  /* 0x00a0c002110075a7 */ /* 0x000e6400080011ff */
[----:B-1----:R-:W-:Y:S05]  /*3df0*/  @!P0 BRA `(.L_x_89) ;  /* 0x0000014000148947 */ /* 0x002fea0003800000 */
.L_x_387:
[----:B------:R-:W-:Y:S04]  /*3e00*/  BSSY.RECONVERGENT B6, `(.L_x_90) ;  /* 0x000023d000067945 */ /* 0x000fe80003800200 */
[----:B------:R-:W-:Y:S05]  /*3e10*/  @P1 BRA `(.L_x_91) ;  /* 0x0000002000ec1947 */ /* 0x000fea0003800000 */
[----:B------:R-:W2:Y:S01]  /*3e20*/  S2UR UR4, SR_CTAID.Z ;  /* 0x00000000000479c3 */ /* 0x000ea20000002700 */
[----:B------:R-:W3:Y:S01]  /*3e30*/  S2R R3, SR_CTAID.Y ;  /* 0x0000000000037919 */ /* 0x000ee20000002600 */
[----:B------:R-:W2:Y:S01]  /*3e40*/  LDCU UR6, c[0x0][0x370] ;  /* 0x00006e00ff0677ac */ /* 0x000ea20008000800 */
[----:B------:R-:W4:Y:S01]  /*3e50*/  LDCU UR5, c[0x0][0x374] ;  /* 0x00006e80ff0577ac */ /* 0x000f220008000800 */
[----:B--2---:R-:W-:-:S04]  /*3e60*/  UIMAD UR4, UR6, UR4, URZ ;  /* 0x00000004060472a4 */ /* 0x004fc8000f8e02ff */
[----:B------:R-:W-:-:S04]  /*3e70*/  UIADD3 UR4, UPT, UPT, URZ, -UR4, URZ ;  /* 0x80000004ff047290 */ /* 0x000fc8000fffe0ff */
[----:B----4-:R-:W-:Y:S01]  /*3e80*/  UIMAD UR4, UR4, UR5, URZ ;  /* 0x00000005040472a4 */ /* 0x010fe2000f8e02ff */
[----:B---3--:R-:W-:-:S05]  /*3e90*/  IMAD R3, R3, UR6, R0 ;  /* 0x0000000603037c24 */ /* 0x008fca000f8e0200 */
[----:B------:R-:W-:-:S13]  /*3ea0*/  ISETP.NE.AND P0, PT, R3, UR4, PT ;  /* 0x0000000403007c0c */ /* 0x000fda000bf05270 */
[----:B------:R-:W-:Y:S05]  /*3eb0*/  @P0 BRA `(.L_x_91) ;  /* 0x0000002000c40947 */ /* 0x000fea0003800000 */
[----:B------:R-:W2:Y:S01]  /*3ec0*/  LDC.64 R8, c[0x4][0xa0] ;  /* 0x01002800ff087b82 */ /* 0x000ea20000000a00 */
[----:B------:R-:W-:Y:S01]  /*3ed0*/  MOV R26, 0x0 ;  /* 0x00000000001a7802 */ /* 0x000fe20000000f00 */
[----:B------:R-:W3:Y:S01]  /*3ee0*/  LDCU.64 UR4, c[0x4][0xd0] ;  /* 0x01001a00ff0477ac */ /* 0x000ee20008000a00 */
[----:B------:R-:W-:Y:S01]  /*3ef0*/  IADD3 R25, P0, PT, R23, 0x8, RZ ;  /* 0x0000000817197810 */ /* 0x000fe20007f1e0ff */
[----:B------:R-:W-:Y:S01]  /*3f00*/  IMAD.MOV.U32 R6, RZ, RZ, R23 ;  /* 0x000000ffff067224 */ /* 0x000fe200078e0017 */
[----:B------:R-:W-:-:S03]  /*3f10*/  MOV R7, R22 ;  /* 0x0000001600077202 */ /* 0x000fc60000000f00 */
[----:B-1----:R1:W4:Y:S01]  /*3f20*/  LDC.64 R2, c[0x4][R26] ;  /* 0x010000001a027b82 */ /* 0x0023220000000a00 */
[----:B------:R-:W-:Y:S02]  /*3f30*/  IMAD.X R24, RZ, RZ, R22, P0 ;  /* 0x000000ffff187224 */ /* 0x000fe400000e0616 */
[----:B---3--:R-:W-:Y:S01]  /*3f40*/  IMAD.U32 R4, RZ, RZ, UR4 ;  /* 0x00000004ff047e24 */ /* 0x008fe2000f8e00ff */
[----:B------:R-:W-:Y:S01]  /*3f50*/  MOV R5, UR5 ;  /* 0x0000000500057c02 */ /* 0x000fe20008000f00 */
[----:B--2---:R1:W-:Y:S04]  /*3f60*/  STL.64 [R1], R8 ;  /* 0x0000000801007387 */ /* 0x0043e80000100a00 */
[----:B------:R-:W-:-:S07]  /*3f70*/  LEPC R20, `(.L_x_92) ;  /* 0x000000001014794e */ /* 0x000fce0000000000 */
[----:B-1--4-:R-:W-:Y:S05]  /*3f80*/  CALL.ABS.NOINC R2 ;  /* 0x0000000002007343 */ /* 0x012fea0003c00000 */
.L_x_92:
[----:B------:R-:W-:Y:S01]  /*3f90*/  HFMA2 R2, -RZ, RZ, 0, 1.1920928955078125e-07 ;  /* 0x00000002ff027431 */ /* 0x000fe200000001ff */
[----:B------:R-:W-:Y:S01]  /*3fa0*/  MOV R3, 0x4 ;  /* 0x0000000400037802 */ /* 0x000fe20000000f00 */
[----:B------:R-:W-:Y:S01]  /*3fb0*/  IMAD.MOV.U32 R0, RZ, RZ, 0x3 ;  /* 0x00000003ff007424 */ /* 0x000fe200078e00ff */
[----:B------:R1:W2:Y:S01]  /*3fc0*/  LDC.64 R8, c[0x4][R26] ;  /* 0x010000001a087b82 */ /* 0x0002a20000000a00 */
[----:B------:R-:W3:Y:S01]  /*3fd0*/  LDCU.64 UR4, c[0x4][0xe8] ;  /* 0x01001d00ff0477ac */ /* 0x000ee20008000a00 */
[----:B------:R-:W-:Y:S01]  /*3fe0*/  MOV R6, R25 ;  /* 0x0000001900067202 */ /* 0x000fe20000000f00 */
[----:B------:R-:W-:Y:S01]  /*3ff0*/  IMAD.MOV.U32 R7, RZ, RZ, R24 ;  /* 0x000000ffff077224 */ /* 0x000fe200078e0018 */
[----:B------:R1:W-:Y:S04]  /*4000*/  STL.64 [R1+0x8], R2 ;  /* 0x0000080201007387 */ /* 0x0003e80000100a00 */
[----:B------:R1:W-:Y:S01]  /*4010*/  STL [R1+0x10], R0 ;  /* 0x0000100001007387 */ /* 0x0003e20000100800 */
[----:B---3--:R-:W-:Y:S01]  /*4020*/  MOV R4, UR4 ;  /* 0x0000000400047c02 */ /* 0x008fe20008000f00 */
[----:B------:R-:W-:-:S02]  /*4030*/  IMAD.U32 R5, RZ, RZ, UR5 ;  /* 0x00000005ff057e24 */ /* 0x000fc4000f8e00ff */
[----:B------:R-:W-:-:S07]  /*4040*/  LEPC R20, `(.L_x_93) ;  /* 0x000000001014794e */ /* 0x000fce0000000000 */
[----:B-12---:R-:W-:Y:S05]  /*4050*/  CALL.ABS.NOINC R8 ;  /* 0x0000000008007343 */ /* 0x006fea0003c00000 */
.L_x_93:
[----:B------:R1:W2:Y:S01]  /*4060*/  LDC.64 R2, c[0x4][R26] ;  /* 0x010000001a027b82 */ /* 0x0002a20000000a00 */
[----:B------:R-:W3:Y:S01]  /*4070*/  LDCU.64 UR4, c[0x4][0xe0] ;  /* 0x01001c00ff0477ac */ /* 0x000ee20008000a00 */
[----:B------:R-:W-:Y:S01]  /*4080*/  CS2R R6, SRZ ;  /* 0x0000000000067805 */ /* 0x000fe2000001ff00 */
[----:B---3--:R-:W-:Y:S01]  /*4090*/  IMAD.U32 R4, RZ, RZ, UR4 ;  /* 0x00000004ff047e24 */ /* 0x008fe2000f8e00ff */
[----:B------:R-:W-:-:S04]  /*40a0*/  MOV R5, UR5 ;  /* 0x0000000500057c02 */ /* 0x000fc80008000f00 */
[----:B------:R-:W-:-:S07]  /*40b0*/  LEPC R20, `(.L_x_94) ;  /* 0x000000001014794e */ /* 0x000fce0000000000 */
[----:B-12---:R-:W-:Y:S05]  /*40c0*/  CALL.ABS.NOINC R2 ;  /* 0x0000000002007343 */ /* 0x006fea0003c00000 */
.L_x_94:
[----:B------:R1:W2:Y:S01]  /*40d0*/  LDC.64 R2, c[0x4][R26] ;  /* 0x010000001a027b82 */ /* 0x0002a20000000a00 */
[----:B------:R-:W3:Y:S01]  /*40e0*/  LDCU.64 UR4, c[0x4][0xf0] ;  /* 0x01001e00ff0477ac */ /* 0x000ee20008000a00 */
[----:B------:R-:W-:Y:S01]  /*40f0*/  CS2R R6, SRZ ;  /* 0x0000000000067805 */ /* 0x000fe2000001ff00 */
[----:B---3--:R-:W-:Y:S01]  /*4100*/  IMAD.U32 R4, RZ, RZ, UR4 ;  /* 0x00000004ff047e24 */ /* 0x008fe2000f8e00ff */
[----:B------:R-:W-:-:S04]  /*4110*/  MOV R5, UR5 ;  /* 0x0000000500057c02 */ /* 0x000fc80008000f00 */
[----:B------:R-:W-:-:S07]  /*4120*/  LEPC R20, `(.L_x_95) ;  /* 0x000000001014794e */ /* 0x000fce0000000000 */
[----:B-12---:R-:W-:Y:S05]  /*4130*/  CALL.ABS.NOINC R2 ;  /* 0x0000000002007343 */ /* 0x006fea0003c00000 */
.L_x_95:
[----:B------:R1:W2:Y:S01]  /*4140*/  LDC.64 R2, c[0x4][R26] ;  /* 0x010000001a027b82 */ /* 0x0002a20000000a00 */
[----:B------:R-:W3:Y:S01]  /*4150*/  LDCU.64 UR4, c[0x4][0xf8] ;  /* 0x01001f00ff0477ac */ /* 0x000ee20008000a00 */
[----:B------:R-:W-:Y:S01]  /*4160*/  CS2R R6, SRZ ;  /* 0x0000000000067805 */ /* 0x000fe2000001ff00 */
[----:B---3--:R-:W-:Y:S01]  /*4170*/  IMAD.U32 R4, RZ, RZ, UR4 ;  /* 0x00000004ff047e24 */ /* 0x008fe2000f8e00ff */
[----:B------:R-:W-:-:S04]  /*4180*/  MOV R5, UR5 ;  /* 0x0000000500057c02 */ /* 0x000fc80008000f00 */
[----:B------:R-:W-:-:S07]  /*4190*/  LEPC R20, `(.L_x_96) ;  /* 0x000000001014794e */ /* 0x000fce0000000000 */
[----:B-12---:R-:W-:Y:S05]  /*41a0*/  CALL.ABS.NOINC R2 ;  /* 0x0000000002007343 */ /* 0x006fea0003c00000 */
.L_x_96:
[----:B------:R-:W-:Y:S01]  /*41b0*/  HFMA2 R0, -RZ, RZ, 0, 9.5367431640625e-07 ;  /* 0x00000010ff007431 */ /* 0x000fe200000001ff */
[----:B------:R1:W2:Y:S01]  /*41c0*/  LDC.64 R2, c[0x4][R26] ;  /* 0x010000001a027b82 */ /* 0x0002a20000000a00 */
[----:B------:R-:W3:Y:S01]  /*41d0*/  LDCU.64 UR4, c[0x4][0xc8] ;  /* 0x01001900ff0477ac */ /* 0x000ee20008000a00 */
[----:B------:R-:W-:Y:S01]  /*41e0*/  MOV R6, R23 ;  /* 0x0000001700067202 */ /* 0x000fe20000000f00 */
[----:B------:R-:W-:Y:S01]  /*41f0*/  IMAD.MOV.U32 R7, RZ, RZ, R22 ;  /* 0x000000ffff077224 */ /* 0x000fe200078e0016 */
[----:B------:R1:W-:Y:S01]  /*4200*/  STL [R1], R0 ;  /* 0x0000000001007387 */ /* 0x0003e20000100800 */
[----:B---3--:R-:W-:Y:S01]  /*4210*/  MOV R4, UR4 ;  /* 0x0000000400047c02 */ /* 0x008fe20008000f00 */
[----:B------:R-:W-:-:S04]  /*4220*/  IMAD.U32 R5, RZ, RZ, UR5 ;  /* 0x00000005ff057e24 */ /* 0x000fc8000f8e00ff */
[----:B------:R-:W-:-:S07]  /*4230*/  LEPC R20, `(.L_x_97) ;  /* 0x000000001014794e */ /* 0x000fce0000000000 */
[----:B-12---:R-:W-:Y:S05]  /*4240*/  CALL.ABS.NOINC R2 ;  /* 0x0000000002007343 */ /* 0x006fea0003c00000 */
.L_x_97:
[----:B------:R-:W1:Y:S01]  /*4250*/  S2R R0, SR_SWINHI ;  /* 0x0000000000007919 */ /* 0x000e620000002f00 */
[----:B------:R2:W3:Y:S01]  /*4260*/  LDC.64 R2, c[0x4][R26] ;  /* 0x010000001a027b82 */ /* 0x0004e20000000a00 */
[----:B------:R-:W4:Y:S01]  /*4270*/  LDCU.64 UR4, c[0x4][0x100] ;  /* 0x01002000ff0477ac */ /* 0x000f220008000a00 */
[----:B------:R-:W-:Y:S02]  /*4280*/  MOV R6, R23 ;  /* 0x0000001700067202 */ /* 0x000fe40000000f00 */
[----:B------:R-:W-:Y:S01]  /*4290*/  MOV R7, R22 ;  /* 0x0000001600077202 */ /* 0x000fe20000000f00 */
[----:B----4-:R-:W-:Y:S02]  /*42a0*/  IMAD.U32 R4, RZ, RZ, UR4 ;  /* 0x00000004ff047e24 */ /* 0x010fe4000f8e00ff */
[----:B------:R-:W-:Y:S01]  /*42b0*/  IMAD.U32 R5, RZ, RZ, UR5 ;  /* 0x00000005ff057e24 */ /* 0x000fe2000f8e00ff */
[----:B------:R-:W-:Y:S02]  /*42c0*/  MOV R8, R17 ;  /* 0x0000001100087202 */ /* 0x000fe40000000f00 */
[----:B-1----:R-:W-:-:S05]  /*42d0*/  MOV R9, R0 ;  /* 0x0000000000097202 */ /* 0x002fca0000000f00 */
[----:B------:R2:W-:Y:S02]  /*42e0*/  STL.64 [R1], R8 ;  /* 0x0000000801007387 */ /* 0x0005e40000100a00 */
[----:B------:R-:W-:-:S07]  /*42f0*/  LEPC R20, `(.L_x_98) ;  /* 0x000000001014794e */ /* 0x000fce0000000000 */
[----:B--23--:R-:W-:Y:S05]  /*4300*/  CALL.ABS.NOINC R2 ;  /* 0x0000000002007343 */ /* 0x00cfea0003c00000 */
.L_x_98:
[----:B------:R-:W1:Y:S01]  /*4310*/  LDC.64 R8, c[0x4][0xd8] ;  /* 0x01003600ff087b82 */ /* 0x000e620000000a00 */
[----:B------:R-:W2:Y:S01]  /*4320*/  LDCU.64 UR4, c[0x4][0xd0] ;  /* 0x01001a00ff0477ac */ /* 0x000ea20008000a00 */
[----:B------:R-:W-:Y:S02]  /*4330*/  MOV R6, R23 ;  /* 0x0000001700067202 */ /* 0x000fe40000000f00 */
[----:B------:R-:W-:-:S04]  /*4340*/  MOV R7, R22 ;  /* 0x0000001600077202 */ /* 0x000fc80000000f00 */
[----:B------:R3:W4:Y:S01]  /*4350*/  LDC.64 R2, c[0x4][R26] ;  /* 0x010000001a027b82 */ /* 0x0007220000000a00 */
[----:B--2---:R-:W-:Y:S02]  /*4360*/  IMAD.U32 R4, RZ, RZ, UR4 ;  /* 0x00000004ff047e24 */ /* 0x004fe4000f8e00ff */
[----:B------:R-:W-:Y:S01]  /*4370*/  IMAD.U32 R5, RZ, RZ, UR5 ;  /* 0x00000005ff057e24 */ /* 0x000fe2000f8e00ff */
[----:B-1----:R3:W-:Y:S04]  /*4380*/  STL.64 [R1], R8 ;  /* 0x0000000801007387 */ /* 0x0027e80000100a00 */
[----:B------:R-:W-:-:S07]  /*4390*/  LEPC R20, `(.L_x_99) ;  /* 0x000000001014794e */ /* 0x000fce0000000000 */
[----:B---34-:R-:W-:Y:S05]  /*43a0*/  CALL.ABS.NOINC R2 ;  /* 0x0000000002007343 */ /* 0x018fea0003c00000 */
.L_x_99:
[----:B------:R-:W-:Y:S01]  /*43b0*/  HFMA2 R0, -RZ, RZ, 0, 2.384185791015625e-06 ;  /* 0x00000028ff007431 */ /* 0x000fe200000001ff */
        /* <DEDUP_REMOVED lines=9> */
.L_x_100:
        /* <DEDUP_REMOVED lines=10> */
.L_x_101:
[----:B------:R1:W2:Y:S01]  /*44f0*/  LDC.64 R2, c[0x4][R26] ;  /* 0x010000001a027b82 */ /* 0x0002a20000000a00 */
[----:B------:R-:W3:Y:S01]  /*4500*/  LDCU.64 UR4, c[0x4][0xe0] ;  /* 0x01001c00ff0477ac */ /* 0x000ee20008000a00 */
[----:B------:R-:W-:Y:S01]  /*4510*/  CS2R R6, SRZ ;  /* 0x0000000000067805 */ /* 0x000fe2000001ff00 */
[----:B---3--:R-:W-:Y:S01]  /*4520*/  IMAD.U32 R4, RZ, RZ, UR4 ;  /* 0x00000004ff047e24 */ /* 0x008fe2000f8e00ff */
[----:B------:R-:W-:-:S04]  /*4530*/  MOV R5, UR5 ;  /* 0x0000000500057c02 */ /* 0x000fc80008000f00 */
[----:B------:R-:W-:-:S07]  /*4540*/  LEPC R20, `(.L_x_102) ;  /* 0x000000001014794e */ /* 0x000fce0000000000 */
[----:B-12---:R-:W-:Y:S05]  /*4550*/  CALL.ABS.NOINC R2 ;  /* 0x0000000002007343 */ /* 0x006fea0003c00000 */
.L_x_102:
[----:B------:R-:W-:Y:S01]  /*4560*/  HFMA2 R0, -RZ, RZ, 0, 4.76837158203125e-07 ;  /* 0x00000008ff007431 */ /* 0x000fe200000001ff */
        /* <DEDUP_REMOVED lines=9> */
.L_x_103:
[----:B------:R-:W-:Y:S01]  /*4600*/  HFMA2 R0, -RZ, RZ, 0, 2.6226043701171875e-06 ;  /* 0x0000002cff007431 */ /* 0x000fe200000001ff */
        /* <DEDUP_REMOVED lines=9> */
.L_x_104:
[----:B------:R1:W2:Y:S01]  /*46a0*/  LDC.64 R2, c[0x4][R26] ;  /* 0x010000001a027b82 */ /* 0x0002a20000000a00 */
[----:B------:R-:W3:Y:S01]  /*46b0*/  LDCU.64 UR4, c[0x4][0xe0] ;  /* 0x01001c00ff0477ac */ /* 0x000ee20008000a00 */
[----:B------:R-:W-:Y:S01]  /*46c0*/  CS2R R6, SRZ ;  /* 0x0000000000067805 */ /* 0x000fe2000001ff00 */
[----:B---3--:R-:W-:Y:S01]  /*46d0*/  IMAD.U32 R4, RZ, RZ, UR4 ;  /* 0x00000004ff047e24 */ /* 0x008fe2000f8e00ff */
[----:B------:R-:W-:-:S04]  /*46e0*/  MOV R5, UR5 ;  /* 0x0000000500057c02 */ /* 0x000fc80008000f00 */
[----:B------:R-:W-:-:S07]  /*46f0*/  LEPC R20, `(.L_x_105) ;  /* 0x000000001014794e */ /* 0x000fce0000000000 */
[----:B-12---:R-:W-:Y:S05]  /*4700*/  CALL.ABS.NOINC R2 ;  /* 0x0000000002007343 */ /* 0x006fea0003c00000 */
.L_x_105:
        /* <DEDUP_REMOVED lines=10> */
.L_x_106:
[----:B------:R-:W-:Y:S01]  /*47b0*/  HFMA2 R0, -RZ, RZ, 0, 2.443790435791015625e-06 ;  /* 0x00000029ff007431 */ /* 0x000fe200000001ff */
        /* <DEDUP_REMOVED lines=9> */
.L_x_107:
        /* <DEDUP_REMOVED lines=10> */
.L_x_108:
        /* <DEDUP_REMOVED lines=10> */
.L_x_109:
[----:B------:R1:W2:Y:S01]  /*4990*/  LDC.64 R2, c[0x4][R26] ;  /* 0x010000001a027b82 */ /* 0x0002a20000000a00 */
[----:B------:R-:W3:Y:S01]  /*49a0*/  LDCU.64 UR4, c[0x4][0xe0] ;  /* 0x01001c00ff0477ac */ /* 0x000ee20008000a00 */
[----:B------:R-:W-:Y:S01]  /*49b0*/  CS2R R6, SRZ ;  /* 0x0000000000067805 */ /* 0x000fe2000001ff00 */
[----:B---3--:R-:W-:Y:S01]  /*49c0*/  IMAD.U32 R4, RZ, RZ, UR4 ;  /* 0x00000004ff047e24 */ /* 0x008fe2000f8e00ff */
[----:B------:R-:W-:-:S04]  /*49d0*/  MOV R5, UR5 ;  /* 0x0000000500057c02 */ /* 0x000fc80008000f00 */
[----:B------:R-:W-:-:S07]  /*49e0*/  LEPC R20, `(.L_x_110) ;  /* 0x000000001014794e */ /* 0x000fce0000000000 */
[----:B-12---:R-:W-:Y:S05]  /*49f0*/  CALL.ABS.NOINC R2 ;  /* 0x0000000002007343 */ /* 0x006fea0003c00000 */
.L_x_110:
[----:B------:R-:W-:Y:S01]  /*4a00*/  HFMA2 R0, -RZ, RZ, 0, 1.9073486328125e-06 ;  /* 0x00000020ff007431 */ /* 0x000fe200000001ff */
        /* <DEDUP_REMOVED lines=9> */
.L_x_111:
        /* <DEDUP_REMOVED lines=10> */
.L_x_112:
[----:B------:R1:W2:Y:S01]  /*4b40*/  LDC.64 R2, c[0x4][R26] ;  /* 0x010000001a027b82 */ /* 0x0002a20000000a00 */
[----:B------:R-:W3:Y:S01]  /*4b50*/  LDCU.64 UR4, c[0x4][0xe0] ;  /* 0x01001c00ff0477ac */ /* 0x000ee20008000a00 */
[----:B------:R-:W-:Y:S01]  /*4b60*/  CS2R R6, SRZ ;  /* 0x0000000000067805 */ /* 0x000fe2000001ff00 */
[----:B---3--:R-:W-:Y:S01]  /*4b70*/  IMAD.U32 R4, RZ, RZ, UR4 ;  /* 0x00000004ff047e24 */ /* 0x008fe2000f8e00ff */
[----:B------:R-:W-:-:S04]  /*4b80*/  MOV R5, UR5 ;  /* 0x0000000500057c02 */ /* 0x000fc80008000f00 */
[----:B------:R-:W-:-:S07]  /*4b90*/  LEPC R20, `(.L_x_113) ;  /* 0x000000001014794e */ /* 0x000fce0000000000 */
[----:B-12---:R-:W-:Y:S05]  /*4ba0*/  CALL.ABS.NOINC R2 ;  /* 0x0000000002007343 */ /* 0x006fea0003c00000 */
.L_x_113:
[----:B------:R-:W-:Y:S01]  /*4bb0*/  HFMA2 R0, -RZ, RZ, 0, 5.9604644775390625e-08 ;  /* 0x00000001ff007431 */ /* 0x000fe200000001ff */
        /* <DEDUP_REMOVED lines=9> */
.L_x_114:
        /* <DEDUP_REMOVED lines=10> */
.L_x_115:
        /* <DEDUP_REMOVED lines=10> */
.L_x_116:
        /* <DEDUP_REMOVED lines=10> */
.L_x_117:
[----:B------:R1:W2:Y:S01]  /*4e30*/  LDC.64 R2, c[0x4][R26] ;  /* 0x010000001a027b82 */ /* 0x0002a20000000a00 */
[----:B------:R-:W3:Y:S01]  /*4e40*/  LDCU.64 UR4, c[0x4][0xe0] ;  /* 0x01001c00ff0477ac */ /* 0x000ee20008000a00 */
[----:B------:R-:W-:Y:S01]  /*4e50*/  CS2R R6, SRZ ;  /* 0x0000000000067805 */ /* 0x000fe2000001ff00 */
[----:B---3--:R-:W-:Y:S01]  /*4e60*/  IMAD.U32 R4, RZ, RZ, UR4 ;  /* 0x00000004ff047e24 */ /* 0x008fe2000f8e00ff */
[----:B------:R-:W-:-:S04]  /*4e70*/  MOV R5, UR5 ;  /* 0x0000000500057c02 */ /* 0x000fc80008000f00 */
[----:B------:R-:W-:-:S07]  /*4e80*/  LEPC R20, `(.L_x_118) ;  /* 0x000000001014794e */ /* 0x000fce0000000000 */
[----:B-12---:R-:W-:Y:S05]  /*4e90*/  CALL.ABS.NOINC R2 ;  /* 0x0000000002007343 */ /* 0x006fea0003c00000 */
.L_x_118:
        /* <DEDUP_REMOVED lines=10> */
.L_x_119:
        /* <DEDUP_REMOVED lines=10> */
.L_x_120:
[----:B------:R1:W2:Y:S01]  /*4fe0*/  LDC.64 R2, c[0x4][R26] ;  /* 0x010000001a027b82 */ /* 0x0002a20000000a00 */
[----:B------:R-:W3:Y:S01]  /*4ff0*/  LDCU.64 UR4, c[0x4][0xe0] ;  /* 0x01001c00ff0477ac */ /* 0x000ee20008000a00 */
[----:B------:R-:W-:Y:S01]  /*5000*/  CS2R R6, SRZ ;  /* 0x0000000000067805 */ /* 0x000fe2000001ff00 */
[----:B---3--:R-:W-:Y:S01]  /*5010*/  IMAD.U32 R4, RZ, RZ, UR4 ;  /* 0x00000004ff047e24 */ /* 0x008fe2000f8e00ff */
[----:B------:R-:W-:-:S04]  /*5020*/  MOV R5, UR5 ;  /* 0x0000000500057c02 */ /* 0x000fc80008000f00 */
[----:B------:R-:W-:-:S07]  /*5030*/  LEPC R20, `(.L_x_121) ;  /* 0x000000001014794e */ /* 0x000fce0000000000 */
[----:B-12---:R-:W-:Y:S05]  /*5040*/  CALL.ABS.NOINC R2 ;  /* 0x0000000002007343 */ /* 0x006fea0003c00000 */
.L_x_121:
[----:B------:R-:W-:Y:S01]  /*5050*/  HFMA2 R0, -RZ, RZ, 0, 1.1920928955078125e-07 ;  /* 0x00000002ff007431 */ /* 0x000fe200000001ff */
        /* <DEDUP_REMOVED lines=9> */
.L_x_122:
        /* <DEDUP_REMOVED lines=10> */
.L_x_123:
        /* <DEDUP_REMOVED lines=10> */
.L_x_124:
        /* <DEDUP_REMOVED lines=10> */
.L_x_125:
        /* <DEDUP_REMOVED lines=10> */
.L_x_126:
        /* <DEDUP_REMOVED lines=10> */
.L_x_127:
[----:B------:R1:W2:Y:S01]  /*5410*/  LDC.64 R2, c[0x4][R26] ;  /* 0x010000001a027b82 */ /* 0x0002a20000000a00 */
[----:B------:R-:W3:Y:S01]  /*5420*/  LDCU.64 UR4, c[0x4][0xe0] ;  /* 0x01001c00ff0477ac */ /* 0x000ee20008000a00 */
[----:B------:R-:W-:Y:S01]  /*5430*/  CS2R R6, SRZ ;  /* 0x0000000000067805 */ /* 0x000fe2000001ff00 */
[----:B---3--:R-:W-:Y:S01]  /*5440*/  IMAD.U32 R4, RZ, RZ, UR4 ;  /* 0x00000004ff047e24 */ /* 0x008fe2000f8e00ff */
[----:B------:R-:W-:-:S04]  /*5450*/  MOV R5, UR5 ;  /* 0x0000000500057c02 */ /* 0x000fc80008000f00 */
[----:B------:R-:W-:-:S07]  /*5460*/  LEPC R20, `(.L_x_128) ;  /* 0x000000001014794e */ /* 0x000fce0000000000 */
[----:B-12---:R-:W-:Y:S05]  /*5470*/  CALL.ABS.NOINC R2 ;  /* 0x0000000002007343 */ /* 0x006fea0003c00000 */
.L_x_128:
        /* <DEDUP_REMOVED lines=10> */
.L_x_129:
        /* <DEDUP_REMOVED lines=10> */
.L_x_130:
[----:B------:R1:W2:Y:S01]  /*55c0*/  LDC.64 R2, c[0x4][R26] ;  /* 0x010000001a027b82 */ /* 0x0002a20000000a00 */
[----:B------:R-:W3:Y:S01]  /*55d0*/  LDCU.64 UR4, c[0x4][0xe0] ;  /* 0x01001c00ff0477ac */ /* 0x000ee20008000a00 */
[----:B------:R-:W-:Y:S01]  /*55e0*/  CS2R R6, SRZ ;  /* 0x0000000000067805 */ /* 0x000fe2000001ff00 */
[----:B---3--:R-:W-:Y:S01]  /*55f0*/  IMAD.U32 R4, RZ, RZ, UR4 ;  /* 0x00000004ff047e24 */ /* 0x008fe2000f8e00ff */
[----:B------:R-:W-:-:S04]  /*5600*/  MOV R5, UR5 ;  /* 0x0000000500057c02 */ /* 0x000fc80008000f00 */
[----:B------:R-:W-:-:S07]  /*5610*/  LEPC R20, `(.L_x_131) ;  /* 0x000000001014794e */ /* 0x000fce0000000000 */
[----:B-12---:R-:W-:Y:S05]  /*5620*/  CALL.ABS.NOINC R2 ;  /* 0x0000000002007343 */ /* 0x006fea0003c00000 */
.L_x_131:
[----:B------:R-:W-:Y:S01]  /*5630*/  HFMA2 R0, -RZ, RZ, 0, 1.52587890625e-05 ;  /* 0x00000100ff007431 */ /* 0x000fe200000001ff */
        /* <DEDUP_REMOVED lines=9> */
.L_x_132:
        /* <DEDUP_REMOVED lines=10> */
.L_x_133:
        /* <DEDUP_REMOVED lines=10> */
.L_x_134:
        /* <DEDUP_REMOVED lines=10> */
.L_x_135:
[----:B------:R1:W2:Y:S01]  /*58b0*/  LDC.64 R2, c[0x4][R26] ;  /* 0x010000001a027b82 */ /* 0x0002a20000000a00 */
[----:B------:R-:W3:Y:S01]  /*58c0*/  LDCU.64 UR4, c[0x4][0xe0] ;  /* 0x01001c00ff0477ac */ /* 0x000ee20008000a00 */
[----:B------:R-:W-:Y:S01]  /*58d0*/  CS2R R6, SRZ ;  /* 0x0000000000067805 */ /* 0x000fe2000001ff00 */
[----:B---3--:R-:W-:Y:S01]  /*58e0*/  IMAD.U32 R4, RZ, RZ, UR4 ;  /* 0x00000004ff047e24 */ /* 0x008fe2000f8e00ff */
[----:B------:R-:W-:-:S04]  /*58f0*/  MOV R5, UR5 ;  /* 0x0000000500057c02 */ /* 0x000fc80008000f00 */
[----:B------:R-:W-:-:S07]  /*5900*/  LEPC R20, `(.L_x_136) ;  /* 0x000000001014794e */ /* 0x000fce0000000000 */
[----:B-12---:R-:W-:Y:S05]  /*5910*/  CALL.ABS.NOINC R2 ;  /* 0x0000000002007343 */ /* 0x006fea0003c00000 */
.L_x_136:
        /* <DEDUP_REMOVED lines=10> */
.L_x_137:
        /* <DEDUP_REMOVED lines=10> */
.L_x_138:
[----:B------:R1:W2:Y:S01]  /*5a60*/  LDC.64 R2, c[0x4][R26] ;  /* 0x010000001a027b82 */ /* 0x0002a20000000a00 */
[----:B------:R-:W3:Y:S01]  /*5a70*/  LDCU.64 UR4, c[0x4][0xe0] ;  /* 0x01001c00ff0477ac */ /* 0x000ee20008000a00 */
[----:B------:R-:W-:Y:S01]  /*5a80*/  CS2R R6, SRZ ;  /* 0x0000000000067805 */ /* 0x000fe2000001ff00 */
[----:B---3--:R-:W-:Y:S01]  /*5a90*/  IMAD.U32 R4, RZ, RZ, UR4 ;  /* 0x00000004ff047e24 */ /* 0x008fe2000f8e00ff */
[----:B------:R-:W-:-:S04]  /*5aa0*/  MOV R5, UR5 ;  /* 0x0000000500057c02 */ /* 0x000fc80008000f00 */
[----:B------:R-:W-:-:S07]  /*5ab0*/  LEPC R20, `(.L_x_139) ;  /* 0x000000001014794e */ /* 0x000fce0000000000 */
[----:B-12---:R-:W-:Y:S05]  /*5ac0*/  CALL.ABS.NOINC R2 ;  /* 0x0000000002007343 */ /* 0x006fea0003c00000 */
.L_x_139:
[----:B------:R1:W-:Y:S01]  /*5ad0*/  STL [R1], RZ ;  /* 0x000000ff01007387 */ /* 0x0003e20000100800 */
[----:B------:R1:W2:Y:S01]  /*5ae0*/  LDC.64 R2, c[0x4][R26] ;  /* 0x010000001a027b82 */ /* 0x0002a20000000a00 */
[----:B------:R-:W3:Y:S01]  /*5af0*/  LDCU.64 UR4, c[0x4][0xc8] ;  /* 0x01001900ff0477ac */ /* 0x000ee20008000a00 */
[----:B------:R-:W-:Y:S02]  /*5b00*/  MOV R6, R23 ;  /* 0x0000001700067202 */ /* 0x000fe40000000f00 */
[----:B------:R-:W-:Y:S01]  /*5b10*/  MOV R7, R22 ;  /* 0x0000001600077202 */ /* 0x000fe20000000f00 */
[----:B---3--:R-:W-:Y:S02]  /*5b20*/  IMAD.U32 R4, RZ, RZ, UR4 ;  /* 0x00000004ff047e24 */ /* 0x008fe4000f8e00ff */
[----:B------:R-:W-:Y:S02]  /*5b30*/  IMAD.U32 R5, RZ, RZ, UR5 ;  /* 0x00000005ff057e24 */ /* 0x000fe4000f8e00ff */
[----:B------:R-:W-:-:S07]  /*5b40*/  LEPC R20, `(.L_x_140) ;  /* 0x000000001014794e */ /* 0x000fce0000000000 */
[----:B-12---:R-:W-:Y:S05]  /*5b50*/  CALL.ABS.NOINC R2 ;  /* 0x0000000002007343 */ /* 0x006fea0003c00000 */
.L_x_140:
        /* <DEDUP_REMOVED lines=10> */
.L_x_141:
        /* <DEDUP_REMOVED lines=10> */
.L_x_142:
        /* <DEDUP_REMOVED lines=10> */
.L_x_143:
[----:B------:R1:W2:Y:S01]  /*5d40*/  LDC.64 R2, c[0x4][R26] ;  /* 0x010000001a027b82 */ /* 0x0002a20000000a00 */
[----:B------:R-:W3:Y:S01]  /*5d50*/  LDCU.64 UR4, c[0x4][0xe0] ;  /* 0x01001c00ff0477ac */ /* 0x000ee20008000a00 */
[----:B------:R-:W-:Y:S01]  /*5d60*/  CS2R R6, SRZ ;  /* 0x0000000000067805 */ /* 0x000fe2000001ff00 */
[----:B---3--:R-:W-:Y:S01]  /*5d70*/  IMAD.U32 R4, RZ, RZ, UR4 ;  /* 0x00000004ff047e24 */ /* 0x008fe2000f8e00ff */
[----:B------:R-:W-:-:S04]  /*5d80*/  MOV R5, UR5 ;  /* 0x0000000500057c02 */ /* 0x000fc80008000f00 */
[----:B------:R-:W-:-:S07]  /*5d90*/  LEPC R20, `(.L_x_144) ;  /* 0x000000001014794e */ /* 0x000fce0000000000 */
[----:B-12---:R-:W-:Y:S05]  /*5da0*/  CALL.ABS.NOINC R2 ;  /* 0x0000000002007343 */ /* 0x006fea0003c00000 */
.L_x_144:
        /* <DEDUP_REMOVED lines=9> */
.L_x_145:
        /* <DEDUP_REMOVED lines=10> */
.L_x_146:
[----:B------:R1:W2:Y:S01]  /*5ee0*/  LDC.64 R2, c[0x4][R26] ;  /* 0x010000001a027b82 */ /* 0x0002a20000000a00 */
[----:B------:R-:W3:Y:S01]  /*5ef0*/  LDCU.64 UR4, c[0x4][0xe0] ;  /* 0x01001c00ff0477ac */ /* 0x000ee20008000a00 */
[----:B------:R-:W-:Y:S01]  /*5f00*/  CS2R R6, SRZ ;  /* 0x0000000000067805 */ /* 0x000fe2000001ff00 */
[----:B---3--:R-:W-:Y:S01]  /*5f10*/  IMAD.U32 R4, RZ, RZ, UR4 ;  /* 0x00000004ff047e24 */ /* 0x008fe2000f8e00ff */
[----:B------:R-:W-:-:S04]  /*5f20*/  MOV R5, UR5 ;  /* 0x0000000500057c02 */ /* 0x000fc80008000f00 */
[----:B------:R-:W-:-:S07]  /*5f30*/  LEPC R20, `(.L_x_147) ;  /* 0x000000001014794e */ /* 0x000fce0000000000 */
[----:B-12---:R-:W-:Y:S05]  /*5f40*/  CALL.ABS.NOINC R2 ;  /* 0x0000000002007343 */ /* 0x006fea0003c00000 */
.L_x_147:
[----:B------:R-:W-:Y:S01]  /*5f50*/  HFMA2 R0, -RZ, RZ, 0, 0.00048828125 ;  /* 0x00001000ff007431 */ /* 0x000fe200000001ff */
        /* <DEDUP_REMOVED lines=9> */
.L_x_148:
        /* <DEDUP_REMOVED lines=10> */
.L_x_149:
        /* <DEDUP_REMOVED lines=10> */
.L_x_150:
[----:B------:R-:W1:Y:S01]  /*6130*/  LDC.64 R2, c[0x4][0xa8] ;  /* 0x01002a00ff027b82 */ /* 0x000e620000000a00 */
[----:B------:R-:W2:Y:S01]  /*6140*/  LDCU.64 UR4, c[0x4][0xd0] ;  /* 0x01001a00ff0477ac */ /* 0x000ea20008000a00 */
[----:B------:R-:W-:Y:S02]  /*6150*/  MOV R6, R23 ;  /* 0x0000001700067202 */ /* 0x000fe40000000f00 */
[----:B------:R-:W-:-:S04]  /*6160*/  MOV R7, R22 ;  /* 0x0000001600077202 */ /* 0x000fc80000000f00 */
[----:B------:R-:W3:Y:S01]  /*6170*/  LDC.64 R26, c[0x4][R26] ;  /* 0x010000001a1a7b82 */ /* 0x000ee20000000a00 */
[----:B--2---:R-:W-:Y:S02]  /*6180*/  IMAD.U32 R4, RZ, RZ, UR4 ;  /* 0x00000004ff047e24 */ /* 0x004fe4000f8e00ff */
[----:B------:R-:W-:Y:S01]  /*6190*/  IMAD.U32 R5, RZ, RZ, UR5 ;  /* 0x00000005ff057e24 */ /* 0x000fe2000f8e00ff */
[----:B-1----:R1:W-:Y:S04]  /*61a0*/  STL.64 [R1], R2 ;  /* 0x0000000201007387 */ /* 0x0023e80000100a00 */
[----:B------:R-:W-:-:S07]  /*61b0*/  LEPC R20, `(.L_x_91) ;  /* 0x000000001014794e */ /* 0x000fce0000000000 */
[----:B-1-3--:R-:W-:Y:S05]  /*61c0*/  CALL.ABS.NOINC R26 ;  /* 0x000000001a007343 */ /* 0x00afea0003c00000 */
.L_x_91:
[----:B------:R-:W-:Y:S05]  /*61d0*/  BSYNC.RECONVERGENT B6 ;  /* 0x0000000000067941 */ /* 0x000fea0003800200 */
.L_x_90:
[----:B------:R-:W2:Y:S01]  /*61e0*/  S2R R0, SR_SWINHI ;  /* 0x0000000000007919 */ /* 0x000ea20000002f00 */
[----:B------:R-:W-:Y:S01]  /*61f0*/  IMAD.SHL.U32 R26, R18, 0x2, RZ ;  /* 0x00000002121a7824 */ /* 0x000fe200078e00ff */
[----:B------:R-:W3:Y:S04]  /*6200*/  LDCU.64 UR4, c[0x0][0x880] ;  /* 0x00011000ff0477ac */ /* 0x000ee80008000a00 */
[----:B------:R-:W-:Y:S02]  /*6210*/  LOP3.LUT R26, R26, 0xfe, RZ, 0xc0, !PT ;  /* 0x000000fe1a1a7812 */ /* 0x000fe400078ec0ff */
[----:B---3--:R-:W-:-:S04]  /*6220*/  ISETP.NE.U32.AND P6, PT, RZ, UR4, PT ;  /* 0x00000004ff007c0c */ /* 0x008fc8000bfc5070 */
[----:B------:R-:W-:Y:S02]  /*6230*/  ISETP.NE.AND.EX P6, PT, RZ, UR5, PT, P6 ;  /* 0x00000005ff007c0c */ /* 0x000fe4000bfc5360 */
[----:B-1----:R-:W-:Y:S02]  /*6240*/  MOV R2, R17 ;  /* 0x0000001100027202 */ /* 0x002fe40000000f00 */
[----:B--2---:R-:W-:-:S03]  /*6250*/  MOV R3, R0 ;  /* 0x0000000000037202 */ /* 0x004fc60000000f00 */
[----:B------:R-:W-:-:S03]  /*6260*/  IMAD.WIDE.U32 R26, R26, 0x2, R2 ;  /* 0x000000021a1a7825 */ /* 0x000fc600078e0002 */
[C---:B------:R-:W-:Y:S02]  /*6270*/  IADD3 R3, P2, PT, R26.reuse, 0x200, RZ ;  /* 0x000002001a037810 */ /* 0x040fe40007f5e0ff */
[C---:B------:R-:W-:Y:S02]  /*6280*/  IADD3 R5, P1, PT, R26.reuse, 0x400, RZ ;  /* 0x000004001a057810 */ /* 0x040fe40007f3e0ff */
[C---:B------:R-:W-:Y:S01]  /*6290*/  IADD3 R7, P0, PT, R26.reuse, 0x600, RZ ;  /* 0x000006001a077810 */ /* 0x040fe20007f1e0ff */
[--C-:B------:R-:W-:Y:S01]  /*62a0*/  IMAD.X R37, RZ, RZ, R27.reuse, P2 ;  /* 0x000000ffff257224 */ /* 0x100fe200010e061b */
[--C-:B------:R-:W-:Y:S01]  /*62b0*/  SHF.R.U64 R11, R26, 0x3, R27.reuse ;  /* 0x000000031a0b7819 */ /* 0x100fe2000000121b */
[--C-:B------:R-:W-:Y:S02]  /*62c0*/  IMAD.X R35, RZ, RZ, R27.reuse, P1 ;  /* 0x000000ffff237224 */ /* 0x100fe400008e061b */
[----:B------:R-:W-:Y:S01]  /*62d0*/  IMAD.X R33, RZ, RZ, R27, P0 ;  /* 0x000000ffff217224 */ /* 0x000fe200000e061b */
[----:B------:R-:W-:-:S02]  /*62e0*/  SHF.R.U64 R0, R3, 0x3, R37 ;  /* 0x0000000303007819 */ /* 0x000fc40000001225 */
[----:B------:R-:W-:Y:S02]  /*62f0*/  SHF.R.U64 R2, R5, 0x3, R35 ;  /* 0x0000000305027819 */ /* 0x000fe40000001223 */
[----:B------:R-:W-:Y:S02]  /*6300*/  SHF.R.U64 R4, R7, 0x3, R33 ;  /* 0x0000000307047819 */ /* 0x000fe40000001221 */
[----:B------:R-:W-:Y:S02]  /*6310*/  LOP3.LUT R36, R3, 0x30, R0, 0x78, !PT ;  /* 0x0000003003247812 */ /* 0x000fe400078e7800 */
[----:B------:R-:W-:Y:S02]  /*6320*/  LOP3.LUT R34, R5, 0x30, R2, 0x78, !PT ;  /* 0x0000003005227812 */ /* 0x000fe400078e7802 */
[----:B------:R-:W-:Y:S02]  /*6330*/  IADD3 R3, P3, PT, R26, 0x800, RZ ;  /* 0x000008001a037810 */ /* 0x000fe40007f7e0ff */
[----:B------:R-:W-:-:S02]  /*6340*/  LOP3.LUT R32, R7, 0x30, R4, 0x78, !PT ;  /* 0x0000003007207812 */ /* 0x000fc400078e7804 */
[C---:B------:R-:W-:Y:S01]  /*6350*/  IADD3 R5, P2, PT, R26.reuse, 0xa00, RZ ;  /* 0x00000a001a057810 */ /* 0x040fe20007f5e0ff */
[--C-:B------:R-:W-:Y:S01]  /*6360*/  IMAD.X R31, RZ, RZ, R27.reuse, P3 ;  /* 0x000000ffff1f7224 */ /* 0x100fe200018e061b */
[C---:B------:R-:W-:Y:S02]  /*6370*/  IADD3 R7, P1, PT, R26.reuse, 0xc00, RZ ;  /* 0x00000c001a077810 */ /* 0x040fe40007f3e0ff */
[C---:B------:R-:W-:Y:S01]  /*6380*/  IADD3 R9, P0, PT, R26.reuse, 0xe00, RZ ;  /* 0x00000e001a097810 */ /* 0x040fe20007f1e0ff */
[----:B------:R-:W-:Y:S01]  /*6390*/  IMAD.X R29, RZ, RZ, R27, P2 ;  /* 0x000000ffff1d7224 */ /* 0x000fe200010e061b */
[----:B------:R-:W-:Y:S01]  /*63a0*/  SHF.R.U64 R0, R3, 0x3, R31 ;  /* 0x0000000303007819 */ /* 0x000fe2000000121f */
[----:B------:R-:W-:Y:S01]  /*63b0*/  IMAD.X R25, RZ, RZ, R27, P1 ;  /* 0x000000ffff197224 */ /* 0x000fe200008e061b */
[----:B------:R-:W-:Y:S01]  /*63c0*/  LOP3.LUT R10, R26, 0x30, R11, 0x78, !PT ;  /* 0x000000301a0a7812 */ /* 0x000fe200078e780b */
[----:B------:R-:W-:Y:S01]  /*63d0*/  IMAD.X R23, RZ, RZ, R27, P0 ;  /* 0x000000ffff177224 */ /* 0x000fe200000e061b */
[----:B------:R-:W-:Y:S01]  /*63e0*/  SHF.R.U64 R2, R5, 0x3, R29 ;  /* 0x0000000305027819 */ /* 0x000fe2000000121d */
[----:B------:R-:W-:Y:S01]  /*63f0*/  IMAD.MOV.U32 R11, RZ, RZ, R27 ;  /* 0x000000ffff0b7224 */ /* 0x000fe200078e001b */
[----:B------:R-:W-:-:S02]  /*6400*/  SHF.R.U64 R4, R7, 0x3, R25 ;  /* 0x0000000307047819 */ /* 0x000fc40000001219 */
[----:B------:R-:W-:Y:S02]  /*6410*/  SHF.R.U64 R6, R9, 0x3, R23 ;  /* 0x0000000309067819 */ /* 0x000fe40000001217 */
[----:B------:R-:W-:Y:S01]  /*6420*/  LOP3.LUT R30, R3, 0x30, R0, 0x78, !PT ;  /* 0x00000030031e7812 */ /* 0x000fe200078e7800 */
[----:B------:R1:W-:Y:S01]  /*6430*/  ST.E desc[UR48][R10.64], RZ ;  /* 0x000000ff0a007985 */ /* 0x0003e2000c101930 */
[----:B------:R-:W-:Y:S02]  /*6440*/  LOP3.LUT R28, R5, 0x30, R2, 0x78, !PT ;  /* 0x00000030051c7812 */ /* 0x000fe400078e7802 */
[C---:B------:R-:W-:Y:S01]  /*6450*/  IADD3 R0, P3, PT, R26.reuse, 0x1000, RZ ;  /* 0x000010001a007810 */ /* 0x040fe20007f7e0ff */
[----:B------:R2:W-:Y:S01]  /*6460*/  ST.E desc[UR48][R36.64], RZ ;  /* 0x000000ff24007985 */ /* 0x0005e2000c101930 */
[----:B------:R-:W-:Y:S02]  /*6470*/  LOP3.LUT R24, R7, 0x30, R4, 0x78, !PT ;  /* 0x0000003007187812 */ /* 0x000fe400078e7804 */
[C---:B------:R-:W-:Y:S01]  /*6480*/  IADD3 R2, P2, PT, R26.reuse, 0x1200, RZ ;  /* 0x000012001a027810 */ /* 0x040fe20007f5e0ff */
[--C-:B------:R-:W-:Y:S01]  /*6490*/  IMAD.X R21, RZ, RZ, R27.reuse, P3 ;  /* 0x000000ffff157224 */ /* 0x100fe200018e061b */
[----:B------:R-:W-:Y:S01]  /*64a0*/  LOP3.LUT R22, R9, 0x30, R6, 0x78, !PT ;  /* 0x0000003009167812 */ /* 0x000fe200078e7806 */
[----:B------:R2:W-:Y:S01]  /*64b0*/  ST.E desc[UR48][R34.64], RZ ;  /* 0x000000ff22007985 */ /* 0x0005e2000c101930 */
[C---:B------:R-:W-:Y:S01]  /*64c0*/  IADD3 R4, P1, PT, R26.reuse, 0x1400, RZ ;  /* 0x000014001a047810 */ /* 0x040fe20007f3e0ff */
[----:B------:R-:W-:Y:S01]  /*64d0*/  IMAD.X R15, RZ, RZ, R27, P2 ;  /* 0x000000ffff0f7224 */ /* 0x000fe200010e061b */
[----:B------:R-:W-:Y:S01]  /*64e0*/  IADD3 R6, P0, PT, R26, 0x1600, RZ ;  /* 0x000016001a067810 */ /* 0x000fe20007f1e0ff */
[----:B------:R2:W-:Y:S01]  /*64f0*/  ST.E desc[UR48][R32.64], RZ ;  /* 0x000000ff20007985 */ /* 0x0005e2000c101930 */
[----:B------:R-:W-:Y:S01]  /*6500*/  SHF.R.U64 R3, R0, 0x3, R21 ;  /* 0x0000000300037819 */ /* 0x000fe20000001215 */
[----:B------:R-:W-:Y:S01]  /*6510*/  IMAD.X R13, RZ, RZ, R27, P1 ;  /* 0x000000ffff0d7224 */ /* 0x000fe200008e061b */
[----:B------:R-:W-:Y:S01]  /*6520*/  SHF.R.U64 R5, R2, 0x3, R15 ;  /* 0x0000000302057819 */ /* 0x000fe2000000120f */
[----:B------:R2:W-:Y:S01]  /*6530*/  ST.E desc[UR48][R30.64], RZ ;  /* 0x000000ff1e007985 */ /* 0x0005e2000c101930 */
[----:B------:R-:W-:-:S02]  /*6540*/  LOP3.LUT R20, R0, 0x30, R3, 0x78, !PT ;  /* 0x0000003000147812 */ /* 0x000fc400078e7803 */
[----:B------:R-:W-:Y:S01]  /*6550*/  SHF.R.U64 R7, R4, 0x3, R13 ;  /* 0x0000000304077819 */ /* 0x000fe2000000120d */
[----:B------:R2:W-:Y:S01]  /*6560*/  ST.E desc[UR48][R28.64], RZ ;  /* 0x000000ff1c007985 */ /* 0x0005e2000c101930 */
[----:B------:R-:W-:Y:S01]  /*6570*/  LOP3.LUT R14, R2, 0x30, R5, 0x78, !PT ;  /* 0x00000030020e7812 */ /* 0x000fe200078e7805 */
[----:B-1----:R-:W-:Y:S01]  /*6580*/  IMAD.X R11, RZ, RZ, R27, P0 ;  /* 0x000000ffff0b7224 */ /* 0x002fe200000e061b */
[----:B------:R-:W-:Y:S01]  /*6590*/  IADD3 R0, P3, PT, R26, 0x1800, RZ ;  /* 0x000018001a007810 */ /* 0x000fe20007f7e0ff */
[----:B------:R2:W-:Y:S01]  /*65a0*/  ST.E desc[UR48][R24.64], RZ ;  /* 0x000000ff18007985 */ /* 0x0005e2000c101930 */
[----:B------:R-:W-:Y:S02]  /*65b0*/  LOP3.LUT R12, R4, 0x30, R7, 0x78, !PT ;  /* 0x00000030040c7812 */ /* 0x000fe400078e7807 */
[----:B------:R-:W-:Y:S01]  /*65c0*/  SHF.R.U64 R9, R6, 0x3, R11 ;  /* 0x0000000306097819 */ /* 0x000fe2000000120b */
[----:B------:R-:W-:Y:S01]  /*65d0*/  IMAD.X R45, RZ, RZ, R27, P3 ;  /* 0x000000ffff2d7224 */ /* 0x000fe200018e061b */
[----:B------:R-:W-:Y:S01]  /*65e0*/  IADD3 R2, P2, PT, R26, 0x1a00, RZ ;  /* 0x00001a001a027810 */ /* 0x000fe20007f5e0ff */
[----:B------:R2:W-:Y:S01]  /*65f0*/  ST.E desc[UR48][R22.64], RZ ;  /* 0x000000ff16007985 */ /* 0x0005e2000c101930 */
[----:B------:R-:W-:-:S02]  /*6600*/  LOP3.LUT R10, R6, 0x30, R9, 0x78, !PT ;  /* 0x00000030060a7812 */ /* 0x000fc400078e7809 */
[C---:B------:R-:W-:Y:S01]  /*6610*/  IADD3 R4, P1, PT, R26.reuse, 0x1c00, RZ ;  /* 0x00001c001a047810 */ /* 0x040fe20007f3e0ff */
[----:B------:R-:W-:Y:S01]  /*6620*/  IMAD.X R43, RZ, RZ, R27, P2 ;  /* 0x000000ffff2b7224 */ /* 0x000fe200010e061b */
[----:B------:R-:W-:Y:S01]  /*6630*/  IADD3 R6, P0, PT, R26, 0x1e00, RZ ;  /* 0x00001e001a067810 */ /* 0x000fe20007f1e0ff */
[----:B------:R2:W-:Y:S01]  /*6640*/  ST.E desc[UR48][R20.64], RZ ;  /* 0x000000ff14007985 */ /* 0x0005e2000c101930 */
[----:B------:R-:W-:Y:S01]  /*6650*/  SHF.R.U64 R3, R0, 0x3, R45 ;  /* 0x0000000300037819 */ /* 0x000fe2000000122d */
[----:B------:R-:W-:Y:S01]  /*6660*/  IMAD.X R41, RZ, RZ, R27, P1 ;  /* 0x000000ffff297224 */ /* 0x000fe200008e061b */
[----:B------:R-:W-:Y:S01]  /*6670*/  SHF.R.U64 R5, R2, 0x3, R43 ;  /* 0x0000000302057819 */ /* 0x000fe2000000122b */
[----:B------:R-:W-:Y:S01]  /*6680*/  IMAD.X R39, RZ, RZ, R27, P0 ;  /* 0x000000ffff277224 */ /* 0x000fe200000e061b */
[----:B------:R-:W-:Y:S01]  /*6690*/  LOP3.LUT R44, R0, 0x30, R3, 0x78, !PT ;  /* 0x00000030002c7812 */ /* 0x000fe200078e7803 */
[----:B------:R2:W-:Y:S01]  /*66a0*/  ST.E desc[UR48][R14.64], RZ ;  /* 0x000000ff0e007985 */ /* 0x0005e2000c101930 */
[----:B------:R-:W-:-:S02]  /*66b0*/  SHF.R.U64 R7, R4, 0x3, R41 ;  /* 0x0000000304077819 */ /* 0x000fc40000001229 */
[----:B------:R-:W-:Y:S01]  /*66c0*/  SHF.R.U64 R9, R6, 0x3, R39 ;  /* 0x0000000306097819 */ /* 0x000fe20000001227 */
[----:B------:R2:W-:Y:S01]  /*66d0*/  ST.E desc[UR48][R12.64], RZ ;  /* 0x000000ff0c007985 */ /* 0x0005e2000c101930 */
[----:B------:R-:W-:Y:S02]  /*66e0*/  LOP3.LUT R42, R2, 0x30, R5, 0x78, !PT ;  /* 0x00000030022a7812 */ /* 0x000fe400078e7805 */
[----:B------:R-:W-:Y:S01]  /*66f0*/  LOP3.LUT R40, R4, 0x30, R7, 0x78, !PT ;  /* 0x0000003004287812 */ /* 0x000fe200078e7807 */
[----:B------:R2:W-:Y:S01]  /*6700*/  ST.E desc[UR48][R10.64], RZ ;  /* 0x000000ff0a007985 */ /* 0x0005e2000c101930 */
[----:B------:R-:W-:-:S03]  /*6710*/  LOP3.LUT R38, R6, 0x30, R9, 0x78, !PT ;  /* 0x0000003006267812 */ /* 0x000fc600078e7809 */
[----:B------:R2:W-:Y:S04]  /*6720*/  ST.E desc[UR48][R44.64], RZ ;  /* 0x000000ff2c007985 */ /* 0x0005e8000c101930 */
[----:B------:R2:W-:Y:S04]  /*6730*/  ST.E desc[UR48][R42.64], RZ ;  /* 0x000000ff2a007985 */ /* 0x0005e8000c101930 */
[----:B------:R2:W-:Y:S01]  /*6740*/  ST.E desc[UR48][R40.64], RZ ;  /* 0x000000ff28007985 */ /* 0x0005e2000c101930 */
[----:B------:R-:W1:Y:S01]  /*6750*/  S2R R2, SR_CTAID.Y ;  /* 0x0000000000027919 */ /* 0x000e620000002600 */
[----:B------:R-:W3:Y:S02]  /*6760*/  S2R R0, SR_CTAID.Z ;  /* 0x0000000000007919 */ /* 0x000ee40000002700 */
[----:B------:R2:W-:Y:S01]  /*6770*/  ST.E desc[UR48][R38.64], RZ ;  /* 0x000000ff26007985 */ /* 0x0005e2000c101930 */
[----:B------:R-:W-:Y:S05]  /*6780*/  @!P6 BRA `(.L_x_151) ;  /* 0x000000000090e947 */ /* 0x000fea0003800000 */
[----:B------:R-:W4:Y:S01]  /*6790*/  LDCU UR4, c[0x0][0x380] ;  /* 0x00007000ff0477ac */ /* 0x000f220008000800 */
[----:B------:R-:W-:Y:S01]  /*67a0*/  IADD3 R3, PT, PT, R19, R16, RZ ;  /* 0x0000001013037210 */ /* 0x000fe20007ffe0ff */
[----:B------:R-:W-:Y:S03]  /*67b0*/  BSSY.RECONVERGENT B0, `(.L_x_151) ;  /* 0x0000021000007945 */ /* 0x000fe60003800200 */
[----:B----4-:R-:W-:-:S13]  /*67c0*/  ISETP.GE.AND P0, PT, R3, UR4, PT ;  /* 0x0000000403007c0c */ /* 0x010fda000bf06270 */
[----:B------:R-:W-:Y:S05]  /*67d0*/  @P0 BRA `(.L_x_152) ;  /* 0x0000000000780947 */ /* 0x000fea0003800000 */
[----:B------:R-:W4:Y:S01]  /*67e0*/  LDCU UR7, c[0x0][0x38c] ;  /* 0x00007180ff0777ac */ /* 0x000f220008000800 */
[----:B------:R-:W3:Y:S01]  /*67f0*/  LDCU UR6, c[0x0][0x890] ;  /* 0x00011200ff0677ac */ /* 0x000ee20008000800 */
[----:B------:R-:W5:Y:S01]  /*6800*/  LDCU.64 UR4, c[0x0][0x888] ;  /* 0x00011100ff0477ac */ /* 0x000f620008000a00 */
[----:B----4-:R-:W4:Y:S01]  /*6810*/  I2F.U32.RP R8, UR7 ;  /* 0x0000000700087d06 */ /* 0x010f220008209000 */
[----:B------:R-:W-:-:S07]  /*6820*/  ISETP.NE.U32.AND P0, PT, RZ, UR7, PT ;  /* 0x00000007ff007c0c */ /* 0x000fce000bf05070 */
[----:B----4-:R-:W4:Y:S02]  /*6830*/  MUFU.RCP R6, R8 ;  /* 0x0000000800067308 */ /* 0x010f240000001000 */
[----:B----4-:R-:W-:-:S06]  /*6840*/  IADD3 R6, PT, PT, R6, 0xffffffe, RZ ;  /* 0x0ffffffe06067810 */ /* 0x010fcc0007ffe0ff */
[----:B------:R-:W4:Y:S02]  /*6850*/  F2I.FTZ.U32.TRUNC.NTZ R5, R6 ;  /* 0x0000000600057305 */ /* 0x000f24000021f000 */
[----:B----4-:R-:W-:-:S05]  /*6860*/  IADD3 R4, PT, PT, RZ, -R5, RZ ;  /* 0x80000005ff047210 */ /* 0x010fca0007ffe0ff */
[----:B------:R-:W-:Y:S02]  /*6870*/  IMAD R7, R4, UR7, RZ ;  /* 0x0000000704077c24 */ /* 0x000fe4000f8e02ff */
[----:B------:R-:W-:-:S05]  /*6880*/  HFMA2 R4, -RZ, RZ, 0, 0 ;  /* 0x00000000ff047431 */ /* 0x000fca00000001ff */
[----:B------:R-:W-:-:S04]  /*6890*/  IMAD.HI.U32 R5, R5, R7, R4 ;  /* 0x0000000705057227 */ /* 0x000fc800078e0004 */
[----:B---3--:R-:W-:Y:S02]  /*68a0*/  IMAD R4, R0, UR6, R3 ;  /* 0x0000000600047c24 */ /* 0x008fe4000f8e0203 */
[----:B-1----:R-:W-:-:S04]  /*68b0*/  IMAD.HI.U32 R5, R5, R2, RZ ;  /* 0x0000000205057227 */ /* 0x002fc800078e00ff */
[----:B------:R-:W-:-:S04]  /*68c0*/  IMAD.MOV R7, RZ, RZ, -R5 ;  /* 0x000000ffff077224 */ /* 0x000fc800078e0a05 */
[----:B------:R-:W-:-:S05]  /*68d0*/  IMAD R7, R7, UR7, R2 ;  /* 0x0000000707077c24 */ /* 0x000fca000f8e0202 */
[----:B------:R-:W-:-:S13]  /*68e0*/  ISETP.GE.U32.AND P2, PT, R7, UR7, PT ;  /* 0x0000000707007c0c */ /* 0x000fda000bf46070 */
[----:B------:R-:W-:Y:S02]  /*68f0*/  @P2 IADD3 R7, PT, PT, R7, -UR7, RZ ;  /* 0x8000000707072c10 */ /* 0x000fe4000fffe0ff */
[----:B------:R-:W-:Y:S02]  /*6900*/  @P2 IADD3 R5, PT, PT, R5, 0x1, RZ ;  /* 0x0000000105052810 */ /* 0x000fe40007ffe0ff */
[----:B------:R-:W-:Y:S02]  /*6910*/  ISETP.GE.U32.AND P1, PT, R7, UR7, PT ;  /* 0x0000000707007c0c */ /* 0x000fe4000bf26070 */
[----:B------:R-:W1:Y:S11]  /*6920*/  LDC.64 R6, c[0x0][0x880] ;  /* 0x00022000ff067b82 */ /* 0x000e760000000a00 */
[----:B------:R-:W-:Y:S01]  /*6930*/  @P1 VIADD R5, R5, 0x1 ;  /* 0x0000000105051836 */ /* 0x000fe20000000000 */
[----:B------:R-:W-:-:S04]  /*6940*/  @!P0 LOP3.LUT R5, RZ, UR7, RZ, 0x33, !PT ;  /* 0x00000007ff058c12 */ /* 0x000fc8000f8e33ff */
[C---:B------:R-:W-:Y:S01]  /*6950*/  IADD3 R3, PT, PT, -R5.reuse, RZ, RZ ;  /* 0x000000ff05037210 */ /* 0x040fe20007ffe1ff */
[----:B-----5:R-:W-:-:S04]  /*6960*/  IMAD R5, R5, UR5, R4 ;  /* 0x0000000505057c24 */ /* 0x020fc8000f8e0204 */
[----:B------:R-:W-:Y:S01]  /*6970*/  IMAD R4, R3, UR7, R2 ;  /* 0x0000000703047c24 */ /* 0x000fe2000f8e0202 */
[----:B------:R-:W-:-:S03]  /*6980*/  MOV R3, 0xff800000 ;  /* 0xff80000000037802 */ /* 0x000fc60000000f00 */
[----:B------:R-:W-:-:S04]  /*6990*/  IMAD R5, R4, UR4, R5 ;  /* 0x0000000404057c24 */ /* 0x000fc8000f8e0205 */
[----:B-1----:R-:W-:-:S05]  /*69a0*/  IMAD.WIDE.U32 R6, R5, 0x4, R6 ;  /* 0x0000000405067825 */ /* 0x002fca00078e0006 */
[----:B------:R4:W-:Y:S02]  /*69b0*/  STG.E desc[UR48][R6.64], R3 ;  /* 0x0000000306007986 */ /* 0x0009e4000c101930 */
.L_x_152:
[----:B------:R-:W-:Y:S05]  /*69c0*/  BSYNC.RECONVERGENT B0 ;  /* 0x0000000000007941 */ /* 0x000fea0003800200 */
.L_x_151:
[----:B------:R-:W-:-:S09]  /*69d0*/  UISETP.NE.AND UP0, UPT, UR38, URZ, UPT ;  /* 0x000000ff2600728c */ /* 0x000fd2000bf05270 */
[----:B------:R-:W-:Y:S05]  /*69e0*/  BRA.U UP0, `(.L_x_153) ;  /* 0x0000000100047547 */ /* 0x000fea000b800000 */
[----:B------:R-:W-:Y:S05]  /*69f0*/  BPT.TRAP 0x1 ;  /* 0x000000040000795c */ /* 0x000fea0000300000 */
.L_x_153:
[C---:B----4-:R-:W-:Y:S01]  /*6a00*/  IADD3 R3, P3, PT, R26.reuse, 0x2000, RZ ;  /* 0x000020001a037810 */ /* 0x050fe20007f7e0ff */
[----:B------:R4:W-:Y:S01]  /*6a10*/  SYNCS.ARRIVE.TRANS64.A1T0 RZ, [R17+URZ+0xa0b0], RZ ;  /* 0x00a0b0ff11ff79a7 */ /* 0x0009e200081000ff */
[C---:B------:R-:W-:Y:S01]  /*6a20*/  IADD3 R5, P2, PT, R26.reuse, 0x2200, RZ ;  /* 0x000022001a057810 */ /* 0x040fe20007f5e0ff */
[----:B------:R-:W-:Y:S01]  /*6a30*/  UISETP.NE.AND UP0, UPT, UR38, URZ, UPT ;  /* 0x000000ff2600728c */ /* 0x000fe2000bf05270 */
[C---:B------:R-:W-:Y:S01]  /*6a40*/  IADD3 R9, P0, PT, R26.reuse, 0x2600, RZ ;  /* 0x000026001a097810 */ /* 0x040fe20007f1e0ff */
[--C-:B------:R-:W-:Y:S01]  /*6a50*/  IMAD.X R57, RZ, RZ, R27.reuse, P3 ;  /* 0x000000ffff397224 */ /* 0x100fe200018e061b */
[C---:B------:R-:W-:Y:S01]  /*6a60*/  IADD3 R7, P1, PT, R26.reuse, 0x2400, RZ ;  /* 0x000024001a077810 */ /* 0x040fe20007f3e0ff */
[--C-:B------:R-:W-:Y:S01]  /*6a70*/  IMAD.X R55, RZ, RZ, R27.reuse, P2 ;  /* 0x000000ffff377224 */ /* 0x100fe200010e061b */
[C---:B--2---:R-:W-:Y:S01]  /*6a80*/  IADD3 R12, P4, PT, R26.reuse, 0x2a00, RZ ;  /* 0x00002a001a0c7810 */ /* 0x044fe20007f9e0ff */
[--C-:B------:R-:W-:Y:S01]  /*6a90*/  IMAD.X R51, RZ, RZ, R27.reuse, P0 ;  /* 0x000000ffff337224 */ /* 0x100fe200000e061b */
[C---:B------:R-:W-:Y:S01]  /*6aa0*/  IADD3 R11, P5, PT, R26.reuse, 0x2800, RZ ;  /* 0x000028001a0b7810 */ /* 0x040fe20007fbe0ff */
[--C-:B------:R-:W-:Y:S01]  /*6ab0*/  IMAD.X R53, RZ, RZ, R27.reuse, P1 ;  /* 0x000000ffff357224 */ /* 0x100fe200008e061b */
[C---:B------:R-:W-:Y:S01]  /*6ac0*/  IADD3 R14, P2, PT, R26.reuse, 0x2e00, RZ ;  /* 0x00002e001a0e7810 */ /* 0x040fe20007f5e0ff */
[--C-:B------:R-:W-:Y:S01]  /*6ad0*/  IMAD.X R47, RZ, RZ, R27.reuse, P4 ;  /* 0x000000ffff2f7224 */ /* 0x100fe200020e061b */
[C---:B------:R-:W-:Y:S01]  /*6ae0*/  IADD3 R13, P3, PT, R26.reuse, 0x2c00, RZ ;  /* 0x00002c001a0d7810 */ /* 0x040fe20007f7e0ff */
[--C-:B------:R-:W-:Y:S01]  /*6af0*/  IMAD.X R49, RZ, RZ, R27.reuse, P5 ;  /* 0x000000ffff317224 */ /* 0x100fe200028e061b */
[C---:B------:R-:W-:Y:S01]  /*6b00*/  IADD3 R18, P0, PT, R26.reuse, 0x3200, RZ ;  /* 0x000032001a127810 */ /* 0x040fe20007f1e0ff */
[----:B------:R-:W-:Y:S01]  /*6b10*/  IMAD.X R43, RZ, RZ, R27, P2 ;  /* 0x000000ffff2b7224 */ /* 0x000fe200010e061b */
[----:B------:R-:W-:Y:S01]  /*6b20*/  SHF.R.U64 R4, R3, 0x3, R57 ;  /* 0x0000000303047819 */ /* 0x000fe20000001239 */
[--C-:B------:R-:W-:Y:S01]  /*6b30*/  IMAD.X R45, RZ, RZ, R27.reuse, P3 ;  /* 0x000000ffff2d7224 */ /* 0x100fe200018e061b */
[C---:B------:R-:W-:Y:S01]  /*6b40*/  IADD3 R15, P1, PT, R26.reuse, 0x3000, RZ ;  /* 0x000030001a0f7810 */ /* 0x040fe20007f3e0ff */
[----:B------:R-:W-:Y:S01]  /*6b50*/  IMAD.X R39, RZ, RZ, R27, P0 ;  /* 0x000000ffff277224 */ /* 0x000fe200000e061b */
[----:B------:R-:W-:-:S02]  /*6b60*/  IADD3 R20, P5, PT, R26, 0x3400, RZ ;  /* 0x000034001a147810 */ /* 0x000fc40007fbe0ff */
[----:B------:R-:W-:Y:S01]  /*6b70*/  SHF.R.U64 R6, R5, 0x3, R55 ;  /* 0x0000000305067819 */ /* 0x000fe20000001237 */
[--C-:B------:R-:W-:Y:S01]  /*6b80*/  IMAD.X R41, RZ, RZ, R27.reuse, P1 ;  /* 0x000000ffff297224 */ /* 0x100fe200008e061b */
[C---:B------:R-:W-:Y:S01]  /*6b90*/  IADD3 R21, P4, PT, R26.reuse, 0x3600, RZ ;  /* 0x000036001a157810 */ /* 0x040fe20007f9e0ff */
[--C-:B------:R-:W-:Y:S01]  /*6ba0*/  IMAD.X R37, RZ, RZ, R27.reuse, P5 ;  /* 0x000000ffff257224 */ /* 0x100fe200028e061b */
[----:B------:R-:W-:Y:S02]  /*6bb0*/  LOP3.LUT R56, R3, 0x30, R4, 0x78, !PT ;  /* 0x0000003003387812 */ /* 0x000fe400078e7804 */
[----:B------:R-:W-:Y:S01]  /*6bc0*/  IADD3 R22, P3, PT, R26, 0x3800, RZ ;  /* 0x000038001a167810 */ /* 0x000fe20007f7e0ff */
[----:B------:R-:W-:Y:S01]  /*6bd0*/  IMAD.X R35, RZ, RZ, R27, P4 ;  /* 0x000000ffff237224 */ /* 0x000fe200020e061b */
[----:B------:R-:W-:Y:S01]  /*6be0*/  SHF.R.U64 R8, R7, 0x3, R53 ;  /* 0x0000000307087819 */ /* 0x000fe20000001235 */
[----:B------:R4:W-:Y:S01]  /*6bf0*/  ST.E desc[UR48][R56.64], RZ ;  /* 0x000000ff38007985 */ /* 0x0009e2000c101930 */
[----:B------:R-:W-:Y:S01]  /*6c00*/  SHF.R.U64 R3, R12, 0x3, R47 ;  /* 0x000000030c037819 */ /* 0x000fe2000000122f */
[----:B------:R-:W-:Y:S01]  /*6c10*/  IMAD.X R33, RZ, RZ, R27, P3 ;  /* 0x000000ffff217224 */ /* 0x000fe200018e061b */
[----:B------:R-:W-:-:S02]  /*6c20*/  IADD3 R23, P2, PT, R26, 0x3a00, RZ ;  /* 0x00003a001a177810 */ /* 0x000fc40007f5e0ff */
[----:B------:R-:W-:Y:S02]  /*6c30*/  SHF.R.U64 R10, R9, 0x3, R51 ;  /* 0x00000003090a7819 */ /* 0x000fe40000001233 */
[----:B------:R-:W-:Y:S01]  /*6c40*/  LOP3.LUT R54, R5, 0x30, R6, 0x78, !PT ;  /* 0x0000003005367812 */ /* 0x000fe200078e7806 */
[----:B------:R-:W-:Y:S01]  /*6c50*/  IMAD.X R31, RZ, RZ, R27, P2 ;  /* 0x000000ffff1f7224 */ /* 0x000fe200010e061b */
[----:B------:R-:W-:Y:S02]  /*6c60*/  SHF.R.U64 R4, R11, 0x3, R49 ;  /* 0x000000030b047819 */ /* 0x000fe40000001231 */
[----:B------:R-:W-:Y:S01]  /*6c70*/  IADD3 R24, P1, PT, R26, 0x3c00, RZ ;  /* 0x00003c001a187810 */ /* 0x000fe20007f3e0ff */
[----:B------:R4:W-:Y:S01]  /*6c80*/  ST.E desc[UR48][R54.64], RZ ;  /* 0x000000ff36007985 */ /* 0x0009e2000c101930 */
[----:B------:R-:W-:Y:S02]  /*6c90*/  SHF.R.U64 R5, R14, 0x3, R43 ;  /* 0x000000030e057819 */ /* 0x000fe4000000122b */
[----:B------:R-:W-:Y:S01]  /*6ca0*/  IADD3 R25, P0, PT, R26, 0x3e00, RZ ;  /* 0x00003e001a197810 */ /* 0x000fe20007f1e0ff */
[----:B------:R-:W-:Y:S01]  /*6cb0*/  IMAD.X R29, RZ, RZ, R27, P1 ;  /* 0x000000ffff1d7224 */ /* 0x000fe200008e061b */
[----:B------:R-:W-:-:S02]  /*6cc0*/  SHF.R.U64 R6, R13, 0x3, R45 ;  /* 0x000000030d067819 */ /* 0x000fc4000000122d */
[----:B------:R-:W-:Y:S01]  /*6cd0*/  LOP3.LUT R52, R7, 0x30, R8, 0x78, !PT ;  /* 0x0000003007347812 */ /* 0x000fe200078e7808 */
[----:B------:R-:W-:Y:S01]  /*6ce0*/  IMAD.X R27, RZ, RZ, R27, P0 ;  /* 0x000000ffff1b7224 */ /* 0x000fe200000e061b */
[----:B------:R-:W-:Y:S02]  /*6cf0*/  LOP3.LUT R46, R12, 0x30, R3, 0x78, !PT ;  /* 0x000000300c2e7812 */ /* 0x000fe400078e7803 */
[----:B------:R-:W-:Y:S01]  /*6d00*/  LOP3.LUT R50, R9, 0x30, R10, 0x78, !PT ;  /* 0x0000003009327812 */ /* 0x000fe200078e780a */
[----:B------:R4:W-:Y:S01]  /*6d10*/  ST.E desc[UR48][R52.64], RZ ;  /* 0x000000ff34007985 */ /* 0x0009e2000c101930 */
[----:B------:R-:W-:Y:S02]  /*6d20*/  LOP3.LUT R48, R11, 0x30, R4, 0x78, !PT ;  /* 0x000000300b307812 */ /* 0x000fe400078e7804 */
[----:B------:R-:W-:Y:S01]  /*6d30*/  SHF.R.U64 R3, R18, 0x3, R39 ;  /* 0x0000000312037819 */ /* 0x000fe20000001227 */
[----:B------:R4:W-:Y:S01]  /*6d40*/  ST.E desc[UR48][R50.64], RZ ;  /* 0x000000ff32007985 */ /* 0x0009e2000c101930 */
[----:B------:R-:W-:-:S02]  /*6d50*/  LOP3.LUT R42, R14, 0x30, R5, 0x78, !PT ;  /* 0x000000300e2a7812 */ /* 0x000fc400078e7805 */
[----:B------:R-:W-:Y:S01]  /*6d60*/  SHF.R.U64 R4, R15, 0x3, R41 ;  /* 0x000000030f047819 */ /* 0x000fe20000001229 */
[----:B------:R4:W-:Y:S01]  /*6d70*/  ST.E desc[UR48][R48.64], RZ ;  /* 0x000000ff30007985 */ /* 0x0009e2000c101930 */
[----:B------:R-:W-:Y:S02]  /*6d80*/  LOP3.LUT R44, R13, 0x30, R6, 0x78, !PT ;  /* 0x000000300d2c7812 */ /* 0x000fe400078e7806 */
[----:B------:R-:W-:Y:S01]  /*6d90*/  SHF.R.U64 R5, R20, 0x3, R37 ;  /* 0x0000000314057819 */ /* 0x000fe20000001225 */
[----:B------:R4:W-:Y:S01]  /*6da0*/  ST.E desc[UR48][R46.64], RZ ;  /* 0x000000ff2e007985 */ /* 0x0009e2000c101930 */
[----:B------:R-:W-:Y:S02]  /*6db0*/  SHF.R.U64 R6, R21, 0x3, R35 ;  /* 0x0000000315067819 */ /* 0x000fe40000001223 */
[----:B------:R-:W-:Y:S01]  /*6dc0*/  LOP3.LUT R38, R18, 0x30, R3, 0x78, !PT ;  /* 0x0000003012267812 */ /* 0x000fe200078e7803 */
[----:B------:R4:W-:Y:S01]  /*6dd0*/  ST.E desc[UR48][R44.64], RZ ;  /* 0x000000ff2c007985 */ /* 0x0009e2000c101930 */
[----:B------:R-:W-:-:S02]  /*6de0*/  LOP3.LUT R40, R15, 0x30, R4, 0x78, !PT ;  /* 0x000000300f287812 */ /* 0x000fc400078e7804 */
[----:B------:R-:W-:Y:S01]  /*6df0*/  SHF.R.U64 R3, R22, 0x3, R33 ;  /* 0x0000000316037819 */ /* 0x000fe20000001221 */
[----:B------:R4:W-:Y:S01]  /*6e00*/  ST.E desc[UR48][R42.64], RZ ;  /* 0x000000ff2a007985 */ /* 0x0009e2000c101930 */
[----:B------:R-:W-:Y:S02]  /*6e10*/  LOP3.LUT R36, R20, 0x30, R5, 0x78, !PT ;  /* 0x0000003014247812 */ /* 0x000fe400078e7805 */
[----:B------:R-:W-:Y:S01]  /*6e20*/  SHF.R.U64 R4, R23, 0x3, R31 ;  /* 0x0000000317047819 */ /* 0x000fe2000000121f */
[----:B------:R4:W-:Y:S01]  /*6e30*/  ST.E desc[UR48][R40.64], RZ ;  /* 0x000000ff28007985 */ /* 0x0009e2000c101930 */
[----:B------:R-:W-:Y:S02]  /*6e40*/  LOP3.LUT R34, R21, 0x30, R6, 0x78, !PT ;  /* 0x0000003015227812 */ /* 0x000fe400078e7806 */
[----:B------:R-:W-:Y:S01]  /*6e50*/  SHF.R.U64 R5, R24, 0x3, R29 ;  /* 0x0000000318057819 */ /* 0x000fe2000000121d */
[----:B------:R4:W-:Y:S01]  /*6e60*/  ST.E desc[UR48][R38.64], RZ ;  /* 0x000000ff26007985 */ /* 0x0009e2000c101930 */
[----:B------:R-:W-:-:S02]  /*6e70*/  SHF.R.U64 R6, R25, 0x3, R27 ;  /* 0x0000000319067819 */ /* 0x000fc4000000121b */
[----:B------:R-:W-:Y:S01]  /*6e80*/  LOP3.LUT R32, R22, 0x30, R3, 0x78, !PT ;  /* 0x0000003016207812 */ /* 0x000fe200078e7803 */
[----:B------:R4:W-:Y:S01]  /*6e90*/  ST.E desc[UR48][R36.64], RZ ;  /* 0x000000ff24007985 */ /* 0x0009e2000c101930 */
[----:B------:R-:W-:Y:S02]  /*6ea0*/  LOP3.LUT R30, R23, 0x30, R4, 0x78, !PT ;  /* 0x00000030171e7812 */ /* 0x000fe400078e7804 */
[----:B------:R-:W-:Y:S01]  /*6eb0*/  LOP3.LUT R28, R24, 0x30, R5, 0x78, !PT ;  /* 0x00000030181c7812 */ /* 0x000fe200078e7805 */
[----:B------:R4:W-:Y:S01]  /*6ec0*/  ST.E desc[UR48][R34.64], RZ ;  /* 0x000000ff22007985 */ /* 0x0009e2000c101930 */
[----:B------:R-:W-:-:S03]  /*6ed0*/  LOP3.LUT R26, R25, 0x30, R6, 0x78, !PT ;  /* 0x00000030191a7812 */ /* 0x000fc600078e7806 */
[----:B------:R4:W-:Y:S04]  /*6ee0*/  ST.E desc[UR48][R32.64], RZ ;  /* 0x000000ff20007985 */ /* 0x0009e8000c101930 */
[----:B------:R4:W-:Y:S04]  /*6ef0*/  ST.E desc[UR48][R30.64], RZ ;  /* 0x000000ff1e007985 */ /* 0x0009e8000c101930 */
[----:B------:R4:W-:Y:S04]  /*6f00*/  ST.E desc[UR48][R28.64], RZ ;  /* 0x000000ff1c007985 */ /* 0x0009e8000c101930 */
[----:B------:R4:W-:Y:S01]  /*6f10*/  ST.E desc[UR48][R26.64], RZ ;  /* 0x000000ff1a007985 */ /* 0x0009e2000c101930 */
[----:B------:R-:W-:Y:S01]  /*6f20*/  @!PT LDS RZ, [RZ] ;  /* 0x00000000fffff984 */ /* 0x000fe20000000800 */
[----:B------:R-:W-:Y:S01]  /*6f30*/  @!PT LDS RZ, [RZ] ;  /* 0x00000000fffff984 */ /* 0x000fe20000000800 */
[----:B------:R-:W-:Y:S01]  /*6f40*/  @!PT LDS RZ, [RZ] ;  /* 0x00000000fffff984 */ /* 0x000fe20000000800 */
[----:B------:R-:W-:Y:S01]  /*6f50*/  @!PT LDS RZ, [RZ] ;  /* 0x00000000fffff984 */ /* 0x000fe20000000800 */
[----:B------:R2:W-:Y:S06]  /*6f60*/  MEMBAR.ALL.CTA ;  /* 0x0000000000007992 */ /* 0x0005ec0000008000 */
[----:B--2---:R-:W2:Y:S01]  /*6f70*/  FENCE.VIEW.ASYNC.S ;  /* 0x00000000000073c6 */ /* 0x004ea20000000000 */
[----:B------:R-:W-:Y:S05]  /*6f80*/  BRA.U UP0, `(.L_x_154) ;  /* 0x0000000100047547 */ /* 0x000fea000b800000 */
[----:B------:R-:W-:Y:S05]  /*6f90*/  BPT.TRAP 0x1 ;  /* 0x000000040000795c */ /* 0x000fea0000300000 */
.L_x_154:
[----:B------:R-:W-:-:S05]  /*6fa0*/  HFMA2 R3, -RZ, RZ, 0, 5.9604644775390625e-08 ;  /* 0x00000001ff037431 */ /* 0x000fca00000001ff */
[----:B------:R-:W-:-:S04]  /*6fb0*/  SHF.L.U32 R4, R3, 0x1f, RZ ;  /* 0x0000001f03047819 */ /* 0x000fc800000006ff */
[----:B--2---:R-:W2:Y:S02]  /*6fc0*/  SYNCS.PHASECHK.TRANS64.TRYWAIT P0, [R17+URZ+0xa0c8], R4 ;  /* 0x00a0c804110075a7 */ /* 0x004ea400080011ff */
[----:B--2---:R-:W-:Y:S05]  /*6fd0*/  @!P0 BRA `(.L_x_155) ;  /* 0x0000010c00b08947 */ /* 0x004fea0003800000 */
.L_x_388:
[----:B------:R-:W-:Y:S05]  /*6fe0*/  @!P6 BRA `(.L_x_156) ;  /* 0x000000000090e947 */ /* 0x000fea0003800000 */
[----:B------:R-:W5:Y:S01]  /*6ff0*/  LDCU UR4, c[0x0][0x380] ;  /* 0x00007000ff0477ac */ /* 0x000f620008000800 */
[----:B------:R-:W-:Y:S01]  /*7000*/  IADD3 R19, PT, PT, R16, 0x80, R19 ;  /* 0x0000008010137810 */ /* 0x000fe20007ffe013 */
[----:B------:R-:W-:Y:S03]  /*7010*/  BSSY.RECONVERGENT B0, `(.L_x_156) ;  /* 0x0000021000007945 */ /* 0x000fe60003800200 */
[----:B-----5:R-:W-:-:S13]  /*7020*/  ISETP.GE.AND P0, PT, R19, UR4, PT ;  /* 0x0000000413007c0c */ /* 0x020fda000bf06270 */
[----:B------:R-:W-:Y:S05]  /*7030*/  @P0 BRA `(.L_x_157) ;  /* 0x0000000000780947 */ /* 0x000fea0003800000 */
[----:B------:R-:W5:Y:S01]  /*7040*/  LDCU UR7, c[0x0][0x38c] ;  /* 0x00007180ff0777ac */ /* 0x000f620008000800 */
[----:B--2---:R-:W-:Y:S01]  /*7050*/  MOV R4, RZ ;  /* 0x000000ff00047202 */ /* 0x004fe20000000f00 */
[----:B------:R-:W3:Y:S01]  /*7060*/  LDCU UR6, c[0x0][0x890] ;  /* 0x00011200ff0677ac */ /* 0x000ee20008000800 */
[----:B------:R-:W2:Y:S01]  /*7070*/  LDCU.64 UR4, c[0x0][0x888] ;  /* 0x00011100ff0477ac */ /* 0x000ea20008000a00 */
[----:B-----5:R-:W5:Y:S01]  /*7080*/  I2F.U32.RP R7, UR7 ;  /* 0x0000000700077d06 */ /* 0x020f620008209000 */
[----:B------:R-:W-:Y:S01]  /*7090*/  ISETP.NE.U32.AND P0, PT, RZ, UR7, PT ;  /* 0x00000007ff007c0c */ /* 0x000fe2000bf05070 */
[----:B---3--:R-:W-:-:S06]  /*70a0*/  IMAD R0, R0, UR6, R19 ;  /* 0x0000000600007c24 */ /* 0x008fcc000f8e0213 */
[----:B-----5:R-:W3:Y:S02]  /*70b0*/  MUFU.RCP R6, R7 ;  /* 0x0000000700067308 */ /* 0x020ee40000001000 */
[----:B---3--:R-:W-:-:S06]  /*70c0*/  IADD3 R6, PT, PT, R6, 0xffffffe, RZ ;  /* 0x0ffffffe06067810 */ /* 0x008fcc0007ffe0ff */
[----:B------:R-:W3:Y:S02]  /*70d0*/  F2I.FTZ.U32.TRUNC.NTZ R5, R6 ;  /* 0x0000000600057305 */ /* 0x000ee4000021f000 */
[----:B---3--:R-:W-:-:S05]  /*70e0*/  IADD3 R3, PT, PT, RZ, -R5, RZ ;  /* 0x80000005ff037210 */ /* 0x008fca0007ffe0ff */
[----:B------:R-:W-:-:S04]  /*70f0*/  IMAD R3, R3, UR7, RZ ;  /* 0x0000000703037c24 */ /* 0x000fc8000f8e02ff */
[----:B------:R-:W-:-:S06]  /*7100*/  IMAD.HI.U32 R3, R5, R3, R4 ;  /* 0x0000000305037227 */ /* 0x000fcc00078e0004 */
        /* <DEDUP_REMOVED lines=11> */
[----:B--2---:R-:W-:-:S04]  /*71c0*/  IMAD R0, R3, UR5, R0 ;  /* 0x0000000503007c24 */ /* 0x004fc8000f8e0200 */
[----:B------:R-:W-:-:S04]  /*71d0*/  IMAD R7, R7, UR7, R2 ;  /* 0x0000000707077c24 */ /* 0x000fc8000f8e0202 */
[----:B------:R-:W-:Y:S01]  /*71e0*/  IMAD R7, R7, UR4, R0 ;  /* 0x0000000407077c24 */ /* 0x000fe2000f8e0200 */
[----:B------:R-:W-:-:S03]  /*71f0*/  MOV R0, 0xff800000 ;  /* 0xff80000000007802 */ /* 0x000fc60000000f00 */
[----:B-1----:R-:W-:-:S05]  /*7200*/  IMAD.WIDE.U32 R4, R7, 0x4, R4 ;  /* 0x0000000407047825 */ /* 0x002fca00078e0004 */
[----:B------:R1:W-:Y:S02]  /*7210*/  STG.E desc[UR48][R4.64], R0 ;  /* 0x0000000004007986 */ /* 0x0003e4000c101930 */
.L_x_157:
[----:B------:R-:W-:Y:S05]  /*7220*/  BSYNC.RECONVERGENT B0 ;  /* 0x0000000000007941 */ /* 0x000fea0003800200 */
.L_x_156:
[----:B------:R-:W-:Y:S01]  /*7230*/  @!PT LDS RZ, [RZ] ;  /* 0x00000000fffff984 */ /* 0x000fe20000000800 */
[----:B------:R-:W-:Y:S01]  /*7240*/  @!PT LDS RZ, [RZ] ;  /* 0x00000000fffff984 */ /* 0x000fe20000000800 */
[----:B------:R-:W-:Y:S01]  /*7250*/  @!PT LDS RZ, [RZ] ;  /* 0x00000000fffff984 */ /* 0x000fe20000000800 */
[----:B------:R-:W-:Y:S01]  /*7260*/  @!PT LDS RZ, [RZ] ;  /* 0x00000000fffff984 */ /* 0x000fe20000000800 */
[----:B------:R5:W-:Y:S06]  /*7270*/  MEMBAR.ALL.CTA ;  /* 0x0000000000007992 */ /* 0x000bec0000008000 */
[----:B-----5:R-:W1:Y:S01]  /*7280*/  FENCE.VIEW.ASYNC.S ;  /* 0x00000000000073c6 */ /* 0x020e620000000000 */
[----:B------:R-:W-:-:S09]  /*7290*/  UISETP.NE.AND UP0, UPT, UR38, URZ, UPT ;  /* 0x000000ff2600728c */ /* 0x000fd2000bf05270 */
[----:B------:R-:W-:Y:S05]  /*72a0*/  BRA.U UP0, `(.L_x_158) ;  /* 0x0000000100047547 */ /* 0x000fea000b800000 */
[----:B------:R-:W-:Y:S05]  /*72b0*/  BPT.TRAP 0x1 ;  /* 0x000000040000795c */ /* 0x000fea0000300000 */
.L_x_158:
[----:B-1----:R-:W-:Y:S01]  /*72c0*/  SYNCS.ARRIVE.TRANS64.A1T0 RZ, [R17+URZ+0xa0b8], RZ ;  /* 0x00a0b8ff11ff79a7 */ /* 0x002fe200081000ff */
[----:B------:R-:W-:Y:S05]  /*72d0*/  EXIT ;  /* 0x000000000000794d */ /* 0x000fea0003800000 */
.L_x_87:
[----:B------:R-:W-:Y:S01]  /*72e0*/  UISETP.NE.AND UP0, UPT, UR37, URZ, UPT ;  /* 0x000000ff2500728c */ /* 0x000fe2000bf05270 */
[C---:B------:R-:W-:Y:S01]  /*72f0*/  IMAD.U32 R56, R18.reuse, 0x10000, RZ ;  /* 0x0001000012387824 */ /* 0x040fe200078e00ff */
[C---:B------:R-:W-:Y:S02]  /*7300*/  LOP3.LUT R16, R18.reuse, 0x1f, RZ, 0xc0, !PT ;  /* 0x0000001f12107812 */ /* 0x040fe400078ec0ff */
[----:B------:R-:W-:Y:S02]  /*7310*/  LOP3.LUT R2, R18, 0x7f, RZ, 0xc0, !PT ;  /* 0x0000007f12027812 */ /* 0x000fe400078ec0ff */
[----:B------:R-:W-:-:S04]  /*7320*/  LOP3.LUT R56, R56, 0x600000, RZ, 0xc0, !PT ;  /* 0x0060000038387812 */ /* 0x000fc800078ec0ff */
[----:B------:R-:W-:Y:S01]  /*7330*/  LOP3.LUT R57, R56, 0x80, RZ, 0xfc, !PT ;  /* 0x0000008038397812 */ /* 0x000fe200078efcff */
[----:B------:R-:W-:Y:S05]  /*7340*/  BRA.U !UP0, `(.L_x_159) ;  /* 0x0000000108047547 */ /* 0x000fea000b800000 */
[----:B------:R-:W-:Y:S05]  /*7350*/  BPT.TRAP 0x1 ;  /* 0x000000040000795c */ /* 0x000fea0000300000 */
.L_x_159:
[----:B------:R-:W1:Y:S01]  /*7360*/  S2UR UR40, SR_CgaCtaId ;  /* 0x00000000002879c3 */ /* 0x000e620000008800 */
[----:B------:R-:W-:Y:S01]  /*7370*/  UMOV UR39, 0x400 ;  /* 0x0000040000277882 */ /* 0x000fe20000000000 */
[----:B------:R-:W-:Y:S01]  /*7380*/  SHF.L.U32 R3, RZ, 0x1f, RZ ;  /* 0x0000001fff037819 */ /* 0x000fe200000006ff */
[----:B-1----:R-:W-:-:S09]  /*7390*/  ULEA UR39, UR40, UR39, 0x18 ;  /* 0x0000002728277291 */ /* 0x002fd2000f8ec0ff */
[----:B------:R-:W1:Y:S02]  /*73a0*/  SYNCS.PHASECHK.TRANS64.TRYWAIT P0, [UR39+0xa070], R3 ;  /* 0x00a07003ff0075a7 */ /* 0x000e640008001127 */
[----:B-1----:R-:W-:Y:S05]  /*73b0*/  @!P0 BRA `(.L_x_160) ;  /* 0x0000010800cc8947 */ /* 0x002fea0003800000 */
.L_x_389:
[----:B------:R-:W-:-:S09]  /*73c0*/  UISETP.NE.AND UP0, UPT, UR37, URZ, UPT ;  /* 0x000000ff2500728c */ /* 0x000fd2000bf05270 */
[----:B------:R-:W-:Y:S05]  /*73d0*/  BRA.U !UP0, `(.L_x_161) ;  /* 0x0000000108047547 */ /* 0x000fea000b800000 */
[----:B------:R-:W-:Y:S05]  /*73e0*/  BPT.TRAP 0x1 ;  /* 0x000000040000795c */ /* 0x000fea0000300000 */
.L_x_161:
[----:B------:R-:W-:Y:S02]  /*73f0*/  UIADD3 UR45, UPT, UPT, UR39, 0xa078, URZ ;  /* 0x0000a078272d7890 */ /* 0x000fe4000fffe0ff */
[----:B------:R-:W-:Y:S02]  /*7400*/  UISETP.NE.AND UP0, UPT, UR36, URZ, UPT ;  /* 0x000000ff2400728c */ /* 0x000fe4000bf05270 */
[----:B------:R-:W-:-:S09]  /*7410*/  UPRMT UR4, UR40, 0x654, UR45 ;  /* 0x0000065428047896 */ /* 0x000fd2000800002d */
[----:B------:R-:W-:Y:S01]  /*7420*/  SYNCS.ARRIVE.TRANS64.RED.A1T0 RZ, [UR4], RZ ;  /* 0x000000ffffff79a7 */ /* 0x000fe20008100404 */
[----:B------:R-:W-:Y:S05]  /*7430*/  BRA.U !UP0, `(.L_x_162) ;  /* 0x0000000108047547 */ /* 0x000fea000b800000 */
[----:B------:R-:W-:Y:S05]  /*7440*/  BPT.TRAP 0x1 ;  /* 0x000000040000795c */ /* 0x000fea0000300000 */
.L_x_162:
[----:B------:R-:W2:Y:S01]  /*7450*/  SYNCS.PHASECHK.TRANS64.TRYWAIT P0, [UR39+0xa080], R3 ;  /* 0x00a08003ff0075a7 */ /* 0x000ea20008001127 */
[----:B------:R-:W-:Y:S01]  /*7460*/  UMOV UR44, URZ ;  /* 0x000000ff002c7c82 */ /* 0x000fe20008000000 */
[----:B--2---:R-:W-:Y:S05]  /*7470*/  @!P0 BRA `(.L_x_163) ;  /* 0x0000010800b48947 */ /* 0x004fea0003800000 */
.L_x_390:
[----:B------:R-:W-:Y:S01]  /*7480*/  UISETP.GE.AND UP0, UPT, UR5, 0x81, UPT ;  /* 0x000000810500788c */ /* 0x000fe2000bf06270 */
[----:B------:R-:W-:Y:S01]  /*7490*/  HFMA2 R18, -RZ, RZ, 0, 5.9604644775390625e-08 ;  /* 0x00000001ff127431 */ /* 0x000fe200000001ff */
[----:B------:R-:W-:-:S07]  /*74a0*/  UMOV UR43, 0x1 ;  /* 0x00000001002b7882 */ /* 0x000fce0000000000 */
[----:B------:R-:W-:Y:S05]  /*74b0*/  BRA.U !UP0, `(.L_x_164) ;  /* 0x0000001508487547 */ /* 0x000fea000b800000 */
[----:B------:R-:W-:Y:S01]  /*74c0*/  UIADD3 UR5, UPT, UPT, UR5, 0x7f, URZ ;  /* 0x0000007f05057890 */ /* 0x000fe2000fffe0ff */
[C---:B------:R-:W-:Y:S01]  /*74d0*/  VIADD R60, R56.reuse, 0x100 ;  /* 0x00000100383c7836 */ /* 0x040fe20000000000 */
[----:B------:R-:W-:Y:S01]  /*74e0*/  LOP3.LUT R59, R17, 0x3, RZ, 0xc0, !PT ;  /* 0x00000003113b7812 */ /* 0x000fe200078ec0ff */
[C---:B------:R-:W-:Y:S01]  /*74f0*/  VIADD R58, R56.reuse, 0x110 ;  /* 0x00000110383a7836 */ /* 0x040fe20000000000 */
[----:B------:R-:W-:Y:S01]  /*7500*/  USHF.R.S32.HI UR4, URZ, 0x1f, UR5 ;  /* 0x0000001fff047899 */ /* 0x000fe20008011405 */
[C---:B------:R-:W-:Y:S01]  /*7510*/  VIADD R22, R56.reuse, 0x180 ;  /* 0x0000018038167836 */ /* 0x040fe20000000000 */
[----:B------:R-:W-:Y:S01]  /*7520*/  SHF.R.U32.HI R23, RZ, 0x15, R57 ;  /* 0x00000015ff177819 */ /* 0x000fe20000011639 */
[----:B------:R-:W-:Y:S01]  /*7530*/  VIADD R19, R56, 0x190 ;  /* 0x0000019038137836 */ /* 0x000fe20000000000 */
[----:B------:R-:W-:Y:S01]  /*7540*/  ULEA.HI UR4, UR4, UR5, URZ, 0x7 ;  /* 0x0000000504047291 */ /* 0x000fe2000f8f38ff */
[----:B------:R-:W-:Y:S01]  /*7550*/  IMAD.MOV.U32 R18, RZ, RZ, 0x1 ;  /* 0x00000001ff127424 */ /* 0x000fe200078e00ff */
[----:B------:R-:W-:Y:S01]  /*7560*/  SHF.R.U32.HI R60, RZ, 0x15, R60 ;  /* 0x00000015ff3c7819 */ /* 0x000fe2000001163c */
[----:B------:R-:W-:Y:S01]  /*7570*/  UMOV UR44, URZ ;  /* 0x000000ff002c7c82 */ /* 0x000fe20008000000 */
[----:B------:R-:W-:Y:S01]  /*7580*/  SHF.R.U32.HI R58, RZ, 0x15, R58 ;  /* 0x00000015ff3a7819 */ /* 0x000fe2000001163a */
[----:B------:R-:W-:Y:S01]  /*7590*/  USHF.R.S32.HI UR42, URZ, 0x7, UR4 ;  /* 0x00000007ff2a7899 */ /* 0x000fe20008011404 */
[----:B------:R-:W-:Y:S01]  /*75a0*/  SHF.R.U32.HI R22, RZ, 0x15, R22 ;  /* 0x00000015ff167819 */ /* 0x000fe20000011616 */
[----:B------:R-:W-:Y:S01]  /*75b0*/  UMOV UR41, URZ ;  /* 0x000000ff00297c82 */ /* 0x000fe20008000000 */
[----:B------:R-:W-:-:S09]  /*75c0*/  SHF.R.U32.HI R19, RZ, 0x15, R19 ;  /* 0x00000015ff137819 */ /* 0x000fd20000011613 */
.L_x_188:
[----:B------:R-:W-:Y:S01]  /*75d0*/  UISETP.NE.AND UP0, UPT, UR37, URZ, UPT ;  /* 0x000000ff2500728c */ /* 0x000fe2000bf05270 */
[----:B------:R-:W-:Y:S01]  /*75e0*/  UMOV UR4, UR42 ;  /* 0x0000002a00047c82 */ /* 0x000fe20008000000 */
[----:B------:R-:W-:Y:S02]  /*75f0*/  UIADD3 UR42, UPT, UPT, UR42, -0x1, URZ ;  /* 0xffffffff2a2a7890 */ /* 0x000fe4000fffe0ff */
[----:B------:R-:W-:Y:S01]  /*7600*/  UISETP.GT.AND UP1, UPT, UR4, 0x2, UPT ;  /* 0x000000020400788c */ /* 0x000fe2000bf24270 */
[----:B------:R-:W-:-:S03]  /*7610*/  UMOV UR43, UR41 ;  /* 0x00000029002b7c82 */ /* 0x000fc60008000000 */
[----:B------:R-:W-:Y:S01]  /*7620*/  UP2UR UR46, UPR, URZ, 0x2 ;  /* 0x00000002ff2e7883 */ /* 0x000fe20008000000 */
[----:B--234-:R-:W-:Y:S11]  /*7630*/  BRA.U !UP0, `(.L_x_165) ;  /* 0x0000000108047547 */ /* 0x01cff6000b800000 */
[----:B------:R-:W-:Y:S05]  /*7640*/  BPT.TRAP 0x1 ;  /* 0x000000040000795c */ /* 0x000fea0000300000 */
.L_x_165:
[----:B-1----:R-:W-:-:S04]  /*7650*/  SHF.L.U32 R3, R18, 0x1f, RZ ;  /* 0x0000001f12037819 */ /* 0x002fc800000006ff */
[----:B------:R-:W1:Y:S02]  /*7660*/  SYNCS.PHASECHK.TRANS64.TRYWAIT P0, [UR39+0xa070], R3 ;  /* 0x00a07003ff0075a7 */ /* 0x000e640008001127 */
[----:B-1----:R-:W-:Y:S05]  /*7670*/  @!P0 BRA `(.L_x_166) ;  /* 0x00000108004c8947 */ /* 0x002fea0003800000 */
.L_x_391:
[----:B------:R-:W-:Y:S01]  /*7680*/  R2UR UR4, R56 ;  /* 0x00000000380472ca */ /* 0x000fe200000e0000 */
[----:B------:R-:W-:Y:S01]  /*7690*/  UISETP.NE.AND UP0, UPT, UR38, URZ, UPT ;  /* 0x000000ff2600728c */ /* 0x000fe2000bf05270 */
[----:B------:R-:W-:Y:S01]  /*76a0*/  PLOP3.LUT P0, PT, PT, PT, PT, 0x80, 0x8 ;  /* 0x000000000008781c */ /* 0x000fe20003f0f070 */
[----:B------:R-:W-:-:S10]  /*76b0*/  IMAD.MOV.U32 R61, RZ, RZ, 0x3f800000 ;  /* 0x3f800000ff3d7424 */ /* 0x000fd400078e00ff */
[----:B------:R-:W2:Y:S02]  /*76c0*/  LDTM.x2 R4, tmem[UR4] ;  /* 0x00000004000479ee */ /* 0x000ea400080c0000 */
[----:B--2---:R-:W-:-:S13]  /*76d0*/  FSETP.NEU.AND P2, PT, R4, R5, PT ;  /* 0x000000050400720b */ /* 0x004fda0003f4d000 */
[----:B-1----:R-:W1:Y:S01]  /*76e0*/  @P2 LDC R0, c[0x0][0x704] ;  /* 0x0001c100ff002b82 */ /* 0x002e620000000800 */
[----:B------:R-:W-:-:S04]  /*76f0*/  @P2 FADD R5, R4, -R5 ;  /* 0x8000000504052221 */ /* 0x000fc80000000000 */
[----:B-1----:R-:W-:-:S05]  /*7700*/  @P2 FMUL R5, R5, R0 ;  /* 0x0000000005052220 */ /* 0x002fca0000400000 */
[----:B------:R-:W-:-:S04]  /*7710*/  @P2 FSETP.GEU.AND P1, PT, R5, -126, PT ;  /* 0xc2fc00000500280b */ /* 0x000fc80003f2e000 */
[----:B------:R-:W-:-:S13]  /*7720*/  @P2 PLOP3.LUT P0, PT, P1, PT, PT, 0x80, 0x8 ;  /* 0x000000000008281c */ /* 0x000fda0000f0f070 */
[----:B------:R-:W-:-:S04]  /*7730*/  @!P0 FMUL R5, R5, 0.5 ;  /* 0x3f00000005058820 */ /* 0x000fc80000400000 */
[----:B------:R-:W1:Y:S02]  /*7740*/  @P2 MUFU.EX2 R0, R5 ;  /* 0x0000000500002308 */ /* 0x000e640000000800 */
[----:B-1----:R-:W-:-:S05]  /*7750*/  @!P0 FMUL R0, R0, R0 ;  /* 0x0000000000008220 */ /* 0x002fca0000400000 */
[----:B------:R-:W-:Y:S01]  /*7760*/  @P2 MOV R61, R0 ;  /* 0x00000000003d2202 */ /* 0x000fe20000000f00 */
[----:B------:R-:W-:Y:S06]  /*7770*/  BRA.U UP0, `(.L_x_167) ;  /* 0x0000000100047547 */ /* 0x000fec000b800000 */
[----:B------:R-:W-:Y:S05]  /*7780*/  BPT.TRAP 0x1 ;  /* 0x000000040000795c */ /* 0x000fea0000300000 */
.L_x_167:
[----:B------:R-:W-:Y:S01]  /*7790*/  IMAD.U32 R3, RZ, RZ, UR44 ;  /* 0x0000002cff037e24 */ /* 0x000fe2000f8e00ff */
[----:B------:R-:W-:-:S04]  /*77a0*/  FSETP.NEU.AND P1, PT, R61, 1, PT ;  /* 0x3f8000003d00780b */ /* 0x000fc80003f2d000 */
[----:B------:R-:W-:-:S04]  /*77b0*/  SHF.L.U32 R3, R3, 0x1f, RZ ;  /* 0x0000001f03037819 */ /* 0x000fc800000006ff */
[----:B------:R-:W1:Y:S02]  /*77c0*/  SYNCS.PHASECHK.TRANS64.TRYWAIT P0, [UR39+0xa090], R3 ;  /* 0x00a09003ff0075a7 */ /* 0x000e640008001127 */
[----:B-1----:R-:W-:Y:S05]  /*77d0*/  @!P0 BRA `(.L_x_168) ;  /* 0x00000108000c8947 */ /* 0x002fea0003800000 */
.L_x_392:
[----:B------:R-:W-:-:S13]  /*77e0*/  VOTE.ANY P1, P1 ;  /* 0x0000000000ff7806 */ /* 0x000fda0000820100 */
[----:B------:R-:W-:Y:S05]  /*77f0*/  @!P1 BRA `(.L_x_169) ;  /* 0x0000000400989947 */ /* 0x000fea0003800000 */
[----:B------:R-:W-:-:S13]  /*7800*/  ISETP.NE.AND P0, PT, R59, R60, PT ;  /* 0x0000003c3b00720c */ /* 0x000fda0003f05270 */
[----:B------:R-:W-:Y:S05]  /*7810*/  @!P0 BRA `(.L_x_170) ;  /* 0x0000000000408947 */ /* 0x000fea0003800000 */
[----:B------:R-:W-:Y:S01]  /*7820*/  MOV R14, 0x8 ;  /* 0x00000008000e7802 */ /* 0x000fe20000000f00 */
[----:B------:R-:W2:Y:S01]  /*7830*/  LDCU.64 UR8, c[0x4][0xb0] ;  /* 0x01001600ff0877ac */ /* 0x000ea20008000a00 */
[----:B------:R-:W-:Y:S02]  /*7840*/  HFMA2 R12, -RZ, RZ, 0, 5.9604644775390625e-08 ;  /* 0x00000001ff0c7431 */ /* 0x000fe400000001ff */
[----:B------:R-:W-:Y:S01]  /*7850*/  IMAD.MOV.U32 R8, RZ, RZ, 0x192 ;  /* 0x00000192ff087424 */ /* 0x000fe200078e00ff */
[----:B------:R-:W3:Y:S01]  /*7860*/  LDCU.64 UR6, c[0x4][0xb8] ;  /* 0x01001700ff0677ac */ /* 0x000ee20008000a00 */
[----:B------:R-:W4:Y:S01]  /*7870*/  LDC.64 R14, c[0x4][R14] ;  /* 0x010000000e0e7b82 */ /* 0x000f220000000a00 */
[----:B------:R-:W-:Y:S01]  /*7880*/  IMAD.MOV.U32 R13, RZ, RZ, RZ ;  /* 0x000000ffff0d7224 */ /* 0x000fe200078e00ff */
[----:B------:R-:W5:Y:S01]  /*7890*/  LDCU.64 UR4, c[0x4][0x30] ;  /* 0x01000600ff0477ac */ /* 0x000f620008000a00 */
[----:B--2---:R-:W-:Y:S01]  /*78a0*/  IMAD.U32 R4, RZ, RZ, UR8 ;  /* 0x00000008ff047e24 */ /* 0x004fe2000f8e00ff */
[----:B------:R-:W-:Y:S01]  /*78b0*/  MOV R5, UR9 ;  /* 0x0000000900057c02 */ /* 0x000fe20008000f00 */
[----:B---3--:R-:W-:Y:S01]  /*78c0*/  IMAD.U32 R6, RZ, RZ, UR6 ;  /* 0x00000006ff067e24 */ /* 0x008fe2000f8e00ff */
[----:B------:R-:W-:Y:S01]  /*78d0*/  MOV R7, UR7 ;  /* 0x0000000700077c02 */ /* 0x000fe20008000f00 */
[----:B-----5:R-:W-:Y:S01]  /*78e0*/  IMAD.U32 R10, RZ, RZ, UR4 ;  /* 0x00000004ff0a7e24 */ /* 0x020fe2000f8e00ff */
[----:B------:R-:W-:-:S02]  /*78f0*/  MOV R11, UR5 ;  /* 0x00000005000b7c02 */ /* 0x000fc40008000f00 */
[----:B------:R-:W-:-:S07]  /*7900*/  LEPC R20, `(.L_x_170) ;  /* 0x000000001014794e */ /* 0x000fce0000000000 */
[----:B-1--4-:R-:W-:Y:S05]  /*7910*/  CALL.ABS.NOINC R14 ;  /* 0x000000000e007343 */ /* 0x012fea0003c00000 */
.L_x_170:
[----:B------:R-:W-:Y:S05]  /*7920*/  WARPSYNC.ALL ;  /* 0x0000000000007948 */ /* 0x000fea0003800000 */
[----:B------:R-:W-:Y:S02]  /*7930*/  R2UR UR4, R56 ;  /* 0x00000000380472ca */ /* 0x000fe400000e0000 */
[----:B------:R-:W-:-:S11]  /*7940*/  ISETP.NE.AND P0, PT, R59, R58, PT ;  /* 0x0000003a3b00720c */ /* 0x000fd60003f05270 */
[----:B------:R-:W2:Y:S02]  /*7950*/  LDTM.x16 R40, tmem[UR4+0x100] ;  /* 0x00010004002879ee */ /* 0x000ea40008240000 */
[----:B--2---:R-:W-:Y:S05]  /*7960*/  @!P0 BRA `(.L_x_171) ;  /* 0x0000000000408947 */ /* 0x004fea0003800000 */
        /* <DEDUP_REMOVED lines=16> */
.L_x_171:
[----:B------:R-:W-:Y:S05]  /*7a70*/  WARPSYNC.ALL ;  /* 0x0000000000007948 */ /* 0x000fea0003800000 */
[----:B------:R-:W-:Y:S02]  /*7a80*/  R2UR UR4, R56 ;  /* 0x00000000380472ca */ /* 0x000fe400000e0000 */
[----:B------:R-:W-:Y:S02]  /*7a90*/  ISETP.NE.AND P0, PT, R59, R60, PT ;  /* 0x0000003c3b00720c */ /* 0x000fe40003f05270 */
[----:B------:R-:W-:-:S09]  /*7aa0*/  FSETP.NEU.AND P1, PT, R61, 1, PT ;  /* 0x3f8000003d00780b */ /* 0x000fd20003f2d000 */
[----:B------:R-:W2:Y:S04]  /*7ab0*/  LDTM.x16 R24, tmem[UR4+0x110] ;  /* 0x00011004001879ee */ /* 0x000ea80008240000 */
[C---:B------:R-:W-:Y:S02]  /*7ac0*/  @P1 FMUL2 R40, R61.reuse.F32, R40.F32x2.HI_LO ;  /* 0x000000283d28124a */ /* 0x040fe40000040000 */
[C---:B------:R-:W-:Y:S02]  /*7ad0*/  @P1 FMUL2 R42, R61.reuse.F32, R42.F32x2.HI_LO ;  /* 0x0000002a3d2a124a */ /* 0x040fe40000040000 */
[C---:B------:R-:W-:Y:S02]  /*7ae0*/  @P1 FMUL2 R44, R61.reuse.F32, R44.F32x2.HI_LO ;  /* 0x0000002c3d2c124a */ /* 0x040fe40000040000 */
[----:B------:R-:W-:-:S02]  /*7af0*/  @P1 FMUL2 R46, R61.F32, R46.F32x2.HI_LO ;  /* 0x0000002e3d2e124a */ /* 0x000fc40000040000 */
[C---:B------:R-:W-:Y:S02]  /*7b00*/  @P1 FMUL2 R48, R61.reuse.F32, R48.F32x2.HI_LO ;  /* 0x000000303d30124a */ /* 0x040fe40000040000 */
[C---:B------:R-:W-:Y:S02]  /*7b10*/  @P1 FMUL2 R50, R61.reuse.F32, R50.F32x2.HI_LO ;  /* 0x000000323d32124a */ /* 0x040fe40000040000 */
[C---:B------:R-:W-:Y:S02]  /*7b20*/  @P1 FMUL2 R52, R61.reuse.F32, R52.F32x2.HI_LO ;  /* 0x000000343d34124a */ /* 0x040fe40000040000 */
[----:B------:R-:W-:Y:S01]  /*7b30*/  @P1 FMUL2 R54, R61.F32, R54.F32x2.HI_LO ;  /* 0x000000363d36124a */ /* 0x000fe20000040000 */
[----:B--2---:R-:W-:Y:S06]  /*7b40*/  @!P0 BRA `(.L_x_172) ;  /* 0x0000000000408947 */ /* 0x004fec0003800000 */
        /* <DEDUP_REMOVED lines=16> */
.L_x_172:
[----:B------:R-:W-:Y:S05]  /*7c50*/  WARPSYNC.ALL ;  /* 0x0000000000007948 */ /* 0x000fea0003800000 */
[----:B------:R-:W-:Y:S02]  /*7c60*/  R2UR UR4, R56 ;  /* 0x00000000380472ca */ /* 0x000fe400000e0000 */
[----:B------:R-:W-:Y:S02]  /*7c70*/  ISETP.NE.AND P0, PT, R59, R58, PT ;  /* 0x0000003a3b00720c */ /* 0x000fe40003f05270 */
[----:B------:R-:W-:-:S09]  /*7c80*/  FSETP.NEU.AND P1, PT, R61, 1, PT ;  /* 0x3f8000003d00780b */ /* 0x000fd20003f2d000 */
[----:B------:R2:W-:Y:S04]  /*7c90*/  STTM.x16 tmem[UR4+0x100], R40 ;  /* 0x00010028000079ed */ /* 0x0005e80008240004 */
        /* <DEDUP_REMOVED lines=8> */
[----:B------:R-:W-:Y:S06]  /*7d20*/  @!P0 BRA `(.L_x_173) ;  /* 0x0000000000408947 */ /* 0x000fec0003800000 */
[----:B------:R-:W-:Y:S01]  /*7d30*/  MOV R14, 0x8 ;  /* 0x00000008000e7802 */ /* 0x000fe20000000f00 */
[----:B------:R-:W3:Y:S01]  /*7d40*/  LDCU.64 UR8, c[0x4][0xb0] ;  /* 0x01001600ff0877ac */ /* 0x000ee20008000a00 */
[----:B------:R-:W-:Y:S02]  /*7d50*/  HFMA2 R12, -RZ, RZ, 0, 5.9604644775390625e-08 ;  /* 0x00000001ff0c7431 */ /* 0x000fe400000001ff */
[----:B------:R-:W-:Y:S01]  /*7d60*/  IMAD.MOV.U32 R8, RZ, RZ, 0x1be ;  /* 0x000001beff087424 */ /* 0x000fe200078e00ff */
[----:B------:R-:W4:Y:S01]  /*7d70*/  LDCU.64 UR6, c[0x4][0xb8] ;  /* 0x01001700ff0677ac */ /* 0x000f220008000a00 */
[----:B------:R-:W1:Y:S01]  /*7d80*/  LDC.64 R14, c[0x4][R14] ;  /* 0x010000000e0e7b82 */ /* 0x000e620000000a00 */
[----:B------:R-:W-:Y:S01]  /*7d90*/  IMAD.MOV.U32 R13, RZ, RZ, RZ ;  /* 0x000000ffff0d7224 */ /* 0x000fe200078e00ff */
[----:B------:R-:W5:Y:S01]  /*7da0*/  LDCU.64 UR4, c[0x4][0x38] ;  /* 0x01000700ff0477ac */ /* 0x000f620008000a00 */
[----:B---3--:R-:W-:Y:S01]  /*7db0*/  IMAD.U32 R4, RZ, RZ, UR8 ;  /* 0x00000008ff047e24 */ /* 0x008fe2000f8e00ff */
[----:B------:R-:W-:Y:S01]  /*7dc0*/  MOV R5, UR9 ;  /* 0x0000000900057c02 */ /* 0x000fe20008000f00 */
[----:B----4-:R-:W-:Y:S01]  /*7dd0*/  IMAD.U32 R6, RZ, RZ, UR6 ;  /* 0x00000006ff067e24 */ /* 0x010fe2000f8e00ff */
[----:B------:R-:W-:Y:S01]  /*7de0*/  MOV R7, UR7 ;  /* 0x0000000700077c02 */ /* 0x000fe20008000f00 */
[----:B-----5:R-:W-:Y:S01]  /*7df0*/  IMAD.U32 R10, RZ, RZ, UR4 ;  /* 0x00000004ff0a7e24 */ /* 0x020fe2000f8e00ff */
[----:B------:R-:W-:-:S02]  /*7e00*/  MOV R11, UR5 ;  /* 0x00000005000b7c02 */ /* 0x000fc40008000f00 */
[----:B------:R-:W-:-:S07]  /*7e10*/  LEPC R20, `(.L_x_173) ;  /* 0x000000001014794e */ /* 0x000fce0000000000 */
[----:B-12---:R-:W-:Y:S05]  /*7e20*/  CALL.ABS.NOINC R14 ;  /* 0x000000000e007343 */ /* 0x006fea0003c00000 */
.L_x_173:
[----:B------:R-:W-:Y:S05]  /*7e30*/  WARPSYNC.ALL ;  /* 0x0000000000007948 */ /* 0x000fea0003800000 */
[----:B------:R-:W-:-:S13]  /*7e40*/  R2UR UR4, R56 ;  /* 0x00000000380472ca */ /* 0x000fda00000e0000 */
[----:B------:R3:W-:Y:S02]  /*7e50*/  STTM.x16 tmem[UR4+0x110], R24 ;  /* 0x00011018000079ed */ /* 0x0007e40008240004 */
.L_x_169:
[----:B------:R-:W-:-:S09]  /*7e60*/  UISETP.NE.AND UP0, UPT, UR36, URZ, UPT ;  /* 0x000000ff2400728c */ /* 0x000fd2000bf05270 */
[----:B------:R-:W-:Y:S05]  /*7e70*/  BRA.U !UP0, `(.L_x_174) ;  /* 0x0000000108047547 */ /* 0x000fea000b800000 */
[----:B------:R-:W-:Y:S05]  /*7e80*/  BPT.TRAP 0x1 ;  /* 0x000000040000795c */ /* 0x000fea0000300000 */
.L_x_174:
[----:B------:R-:W-:Y:S02]  /*7e90*/  UIADD3 UR4, UPT, UPT, UR39, 0xa088, URZ ;  /* 0x0000a08827047890 */ /* 0x000fe4000fffe0ff */
[----:B------:R-:W-:Y:S02]  /*7ea0*/  UISETP.NE.AND UP0, UPT, UR38, URZ, UPT ;  /* 0x000000ff2600728c */ /* 0x000fe4000bf05270 */
[----:B------:R-:W-:Y:S02]  /*7eb0*/  UPRMT UR4, UR40, 0x654, UR4 ;  /* 0x0000065428047896 */ /* 0x000fe40008000004 */
[----:B------:R-:W-:-:S07]  /*7ec0*/  ULOP3.LUT UR41, UR43, 0x1, URZ, 0x3c, !UPT ;  /* 0x000000012b297892 */ /* 0x000fce000f8e3cff */
[----:B------:R-:W-:Y:S01]  /*7ed0*/  SYNCS.ARRIVE.TRANS64.RED.A1T0 RZ, [UR4], RZ ;  /* 0x000000ffffff79a7 */ /* 0x000fe20008100404 */
[----:B------:R-:W4:Y:S01]  /*7ee0*/  FENCE.VIEW.ASYNC.T ;  /* 0x00000000000073c6 */ /* 0x000f220000000200 */
[----:B------:R-:W-:Y:S05]  /*7ef0*/  BRA.U UP0, `(.L_x_175) ;  /* 0x0000000100087547 */ /* 0x000fea000b800000 */
[----:B------:R-:W-:Y:S05]  /*7f00*/  BPT.TRAP 0x1 ;  /* 0x000000040000795c */ /* 0x000fea0000300000 */
[----:B------:R-:W-:Y:S05]  /*7f10*/  BPT.TRAP 0x1 ;  /* 0x000000040000795c */ /* 0x000fea0000300000 */
.L_x_175:
[----:B------:R-:W-:Y:S02]  /*7f20*/  UIADD3 UR4, UPT, UPT, UR39, 0xa0a0, URZ ;  /* 0x0000a0a027047890 */ /* 0x000fe4000fffe0ff */
[----:B------:R-:W-:Y:S02]  /*7f30*/  UISETP.NE.AND UP0, UPT, UR36, URZ, UPT ;  /* 0x000000ff2400728c */ /* 0x000fe4000bf05270 */
[----:B------:R-:W-:-:S09]  /*7f40*/  UPRMT UR4, UR40, 0x654, UR4 ;  /* 0x0000065428047896 */ /* 0x000fd20008000004 */
[----:B----4-:R-:W-:Y:S01]  /*7f50*/  SYNCS.ARRIVE.TRANS64.RED.A1T0 RZ, [UR4], RZ ;  /* 0x000000ffffff79a7 */ /* 0x010fe20008100404 */
[----:B------:R-:W-:Y:S05]  /*7f60*/  BRA.U !UP0, `(.L_x_176) ;  /* 0x0000000108047547 */ /* 0x000fea000b800000 */
[----:B------:R-:W-:Y:S05]  /*7f70*/  BPT.TRAP 0x1 ;  /* 0x000000040000795c */ /* 0x000fea0000300000 */
.L_x_176:
[----:B-1----:R-:W-:Y:S01]  /*7f80*/  IMAD.U32 R3, RZ, RZ, UR41 ;  /* 0x00000029ff037e24 */ /* 0x002fe2000f8e00ff */
[----:B------:R-:W-:-:S04]  /*7f90*/  ISETP.NE.AND P0, PT, R59, R23, PT ;  /* 0x000000173b00720c */ /* 0x000fc80003f05270 */
[----:B------:R-:W-:-:S04]  /*7fa0*/  SHF.L.U32 R3, R3, 0x1f, RZ ;  /* 0x0000001f03037819 */ /* 0x000fc800000006ff */
[----:B------:R-:W1:Y:S02]  /*7fb0*/  SYNCS.PHASECHK.TRANS64.TRYWAIT P1, [UR39+0xa080], R3 ;  /* 0x00a08003ff0075a7 */ /* 0x000e640008021127 */
[----:B-1----:R-:W-:Y:S05]  /*7fc0*/  @!P1 BRA `(.L_x_177) ;  /* 0x0000010000289947 */ /* 0x002fea0003800000 */
.L_x_393:
[----:B------:R-:W-:Y:S05]  /*7fd0*/  @!P0 BRA `(.L_x_178) ;  /* 0x0000000000408947 */ /* 0x000fea0003800000 */
[----:B------:R-:W-:Y:S01]  /*7fe0*/  MOV R14, 0x8 ;  /* 0x00000008000e7802 */ /* 0x000fe20000000f00 */
[----:B------:R-:W4:Y:S01]  /*7ff0*/  LDCU.64 UR6, c[0x4][0xb0] ;  /* 0x01001600ff0677ac */ /* 0x000f220008000a00 */
[----:B------:R-:W-:Y:S02]  /*8000*/  HFMA2 R12, -RZ, RZ, 0, 5.9604644775390625e-08 ;  /* 0x00000001ff0c7431 */ /* 0x000fe400000001ff */
[----:B------:R-:W-:Y:S01]  /*8010*/  IMAD.MOV.U32 R8, RZ, RZ, 0x192 ;  /* 0x00000192ff087424 */ /* 0x000fe200078e00ff */
[----:B------:R-:W5:Y:S01]  /*8020*/  LDCU.64 UR4, c[0x4][0xb8] ;  /* 0x01001700ff0477ac */ /* 0x000f620008000a00 */
[----:B------:R-:W1:Y:S01]  /*8030*/  LDC.64 R14, c[0x4][R14] ;  /* 0x010000000e0e7b82 */ /* 0x000e620000000a00 */
[----:B------:R-:W-:Y:S01]  /*8040*/  IMAD.MOV.U32 R13, RZ, RZ, RZ ;  /* 0x000000ffff0d7224 */ /* 0x000fe200078e00ff */
[----:B------:R-:W2:Y:S01]  /*8050*/  LDCU.64 UR8, c[0x4][0x28] ;  /* 0x01000500ff0877ac */ /* 0x000ea20008000a00 */
[----:B----4-:R-:W-:Y:S01]  /*8060*/  IMAD.U32 R4, RZ, RZ, UR6 ;  /* 0x00000006ff047e24 */ /* 0x010fe2000f8e00ff */
[----:B------:R-:W-:Y:S01]  /*8070*/  MOV R5, UR7 ;  /* 0x0000000700057c02 */ /* 0x000fe20008000f00 */
[----:B-----5:R-:W-:Y:S01]  /*8080*/  IMAD.U32 R6, RZ, RZ, UR4 ;  /* 0x00000004ff067e24 */ /* 0x020fe2000f8e00ff */
[----:B------:R-:W-:Y:S01]  /*8090*/  MOV R7, UR5 ;  /* 0x0000000500077c02 */ /* 0x000fe20008000f00 */
[----:B--2---:R-:W-:Y:S01]  /*80a0*/  IMAD.U32 R10, RZ, RZ, UR8 ;  /* 0x00000008ff0a7e24 */ /* 0x004fe2000f8e00ff */
[----:B------:R-:W-:-:S02]  /*80b0*/  MOV R11, UR9 ;  /* 0x00000009000b7c02 */ /* 0x000fc40008000f00 */
[----:B------:R-:W-:-:S07]  /*80c0*/  LEPC R20, `(.L_x_178) ;  /* 0x000000001014794e */ /* 0x000fce0000000000 */
[----:B-1-3--:R-:W-:Y:S05]  /*80d0*/  CALL.ABS.NOINC R14 ;  /* 0x000000000e007343 */ /* 0x00afea0003c00000 */
.L_x_178:
[----:B------:R-:W-:Y:S05]  /*80e0*/  WARPSYNC.ALL ;  /* 0x0000000000007948 */ /* 0x000fea0003800000 */
[----:B------:R-:W-:Y:S01]  /*80f0*/  R2UR UR4, R57 ;  /* 0x00000000390472ca */ /* 0x000fe200000e0000 */
[----:B------:R-:W-:Y:S01]  /*8100*/  UISETP.NE.AND UP0, UPT, UR38, URZ, UPT ;  /* 0x000000ff2600728c */ /* 0x000fe2000bf05270 */
[----:B------:R-:W-:Y:S01]  /*8110*/  PLOP3.LUT P0, PT, PT, PT, PT, 0x80, 0x8 ;  /* 0x000000000008781c */ /* 0x000fe20003f0f070 */
[----:B------:R-:W-:-:S10]  /*8120*/  IMAD.MOV.U32 R61, RZ, RZ, 0x3f800000 ;  /* 0x3f800000ff3d7424 */ /* 0x000fd400078e00ff */
[----:B------:R-:W4:Y:S02]  /*8130*/  LDTM.x2 R4, tmem[UR4] ;  /* 0x00000004000479ee */ /* 0x000f2400080c0000 */
[----:B----4-:R-:W-:-:S13]  /*8140*/  FSETP.NEU.AND P2, PT, R4, R5, PT ;  /* 0x000000050400720b */ /* 0x010fda0003f4d000 */
        /* <DEDUP_REMOVED lines=11> */
.L_x_179:
[----:B------:R-:W-:Y:S01]  /*8200*/  IMAD.U32 R3, RZ, RZ, UR44 ;  /* 0x0000002cff037e24 */ /* 0x000fe2000f8e00ff */
[----:B------:R-:W-:-:S04]  /*8210*/  FSETP.NEU.AND P1, PT, R61, 1, PT ;  /* 0x3f8000003d00780b */ /* 0x000fc80003f2d000 */
[----:B------:R-:W-:-:S04]  /*8220*/  SHF.L.U32 R3, R3, 0x1f, RZ ;  /* 0x0000001f03037819 */ /* 0x000fc800000006ff */
[----:B------:R-:W1:Y:S02]  /*8230*/  SYNCS.PHASECHK.TRANS64.TRYWAIT P0, [UR39+0xa098], R3 ;  /* 0x00a09803ff0075a7 */ /* 0x000e640008001127 */
[----:B-1----:R-:W-:Y:S05]  /*8240*/  @!P0 BRA `(.L_x_180) ;  /* 0x000000fc00a08947 */ /* 0x002fea0003800000 */
.L_x_394:
[----:B------:R-:W-:-:S13]  /*8250*/  VOTE.ANY P1, P1 ;  /* 0x0000000000ff7806 */ /* 0x000fda0000820100 */
[----:B------:R-:W-:Y:S05]  /*8260*/  @!P1 BRA `(.L_x_181) ;  /* 0x0000000400989947 */ /* 0x000fea0003800000 */
[----:B------:R-:W-:-:S13]  /*8270*/  ISETP.NE.AND P0, PT, R59, R22, PT ;  /* 0x000000163b00720c */ /* 0x000fda0003f05270 */
        /* <DEDUP_REMOVED lines=17> */
.L_x_182:
[----:B------:R-:W-:Y:S05]  /*8390*/  WARPSYNC.ALL ;  /* 0x0000000000007948 */ /* 0x000fea0003800000 */
[----:B------:R-:W-:Y:S02]  /*83a0*/  R2UR UR4, R56 ;  /* 0x00000000380472ca */ /* 0x000fe400000e0000 */
[----:B------:R-:W-:-:S11]  /*83b0*/  ISETP.NE.AND P0, PT, R59, R19, PT ;  /* 0x000000133b00720c */ /* 0x000fd60003f05270 */
[----:B--2---:R-:W2:Y:S02]  /*83c0*/  LDTM.x16 R40, tmem[UR4+0x180] ;  /* 0x00018004002879ee */ /* 0x004ea40008240000 */
[----:B--2---:R-:W-:Y:S05]  /*83d0*/  @!P0 BRA `(.L_x_183) ;  /* 0x0000000000408947 */ /* 0x004fea0003800000 */
[----:B------:R-:W-:Y:S01]  /*83e0*/  MOV R14, 0x8 ;  /* 0x00000008000e7802 */ /* 0x000fe20000000f00 */
[----:B------:R-:W2:Y:S01]  /*83f0*/  LDCU.64 UR8, c[0x4][0xb0] ;  /* 0x01001600ff0877ac */ /* 0x000ea20008000a00 */
[----:B------:R-:W-:Y:S02]  /*8400*/  HFMA2 R12, -RZ, RZ, 0, 5.9604644775390625e-08 ;  /* 0x00000001ff0c7431 */ /* 0x000fe400000001ff */
[----:B------:R-:W-:Y:S01]  /*8410*/  IMAD.MOV.U32 R8, RZ, RZ, 0x192 ;  /* 0x00000192ff087424 */ /* 0x000fe200078e00ff */
[----:B------:R-:W4:Y:S01]  /*8420*/  LDCU.64 UR6, c[0x4][0xb8] ;  /* 0x01001700ff0677ac */ /* 0x000f220008000a00 */
[----:B------:R-:W1:Y:S01]  /*8430*/  LDC.64 R14, c[0x4][R14] ;  /* 0x010000000e0e7b82 */ /* 0x000e620000000a00 */
[----:B------:R-:W-:Y:S01]  /*8440*/  IMAD.MOV.U32 R13, RZ, RZ, RZ ;  /* 0x000000ffff0d7224 */ /* 0x000fe200078e00ff */
[----:B------:R-:W5:Y:S01]  /*8450*/  LDCU.64 UR4, c[0x4][0x30] ;  /* 0x01000600ff0477ac */ /* 0x000f620008000a00 */
[----:B--2---:R-:W-:Y:S01]  /*8460*/  IMAD.U32 R4, RZ, RZ, UR8 ;  /* 0x00000008ff047e24 */ /* 0x004fe2000f8e00ff */
[----:B------:R-:W-:Y:S01]  /*8470*/  MOV R5, UR9 ;  /* 0x0000000900057c02 */ /* 0x000fe20008000f00 */
[----:B----4-:R-:W-:Y:S01]  /*8480*/  IMAD.U32 R6, RZ, RZ, UR6 ;  /* 0x00000006ff067e24 */ /* 0x010fe2000f8e00ff */
[----:B------:R-:W-:Y:S01]  /*8490*/  MOV R7, UR7 ;  /* 0x0000000700077c02 */ /* 0x000fe20008000f00 */
[----:B-----5:R-:W-:Y:S01]  /*84a0*/  IMAD.U32 R10, RZ, RZ, UR4 ;  /* 0x00000004ff0a7e24 */ /* 0x020fe2000f8e00ff */
[----:B------:R-:W-:-:S02]  /*84b0*/  MOV R11, UR5 ;  /* 0x00000005000b7c02 */ /* 0x000fc40008000f00 */
[----:B------:R-:W-:-:S07]  /*84c0*/  LEPC R20, `(.L_x_183) ;  /* 0x000000001014794e */ /* 0x000fce0000000000 */
[----:B-1-3--:R-:W-:Y:S05]  /*84d0*/  CALL.ABS.NOINC R14 ;  /* 0x000000000e007343 */ /* 0x00afea0003c00000 */
.L_x_183:
[----:B------:R-:W-:Y:S05]  /*84e0*/  WARPSYNC.ALL ;  /* 0x0000000000007948 */ /* 0x000fea0003800000 */
[----:B------:R-:W-:Y:S02]  /*84f0*/  R2UR UR4, R56 ;  /* 0x00000000380472ca */ /* 0x000fe400000e0000 */
[----:B------:R-:W-:Y:S02]  /*8500*/  ISETP.NE.AND P0, PT, R59, R22, PT ;  /* 0x000000163b00720c */ /* 0x000fe40003f05270 */
[----:B------:R-:W-:-:S09]  /*8510*/  FSETP.NEU.AND P1, PT, R61, 1, PT ;  /* 0x3f8000003d00780b */ /* 0x000fd20003f2d000 */
[----:B---3--:R-:W2:Y:S04]  /*8520*/  LDTM.x16 R24, tmem[UR4+0x190] ;  /* 0x00019004001879ee */ /* 0x008ea80008240000 */
        /* <DEDUP_REMOVED lines=25> */
.L_x_184:
        /* <DEDUP_REMOVED lines=30> */
.L_x_185:
[----:B------:R-:W-:Y:S05]  /*88a0*/  WARPSYNC.ALL ;  /* 0x0000000000007948 */ /* 0x000fea0003800000 */
[----:B------:R-:W-:-:S13]  /*88b0*/  R2UR UR4, R56 ;  /* 0x00000000380472ca */ /* 0x000fda00000e0000 */
[----:B------:R4:W-:Y:S02]  /*88c0*/  STTM.x16 tmem[UR4+0x190], R24 ;  /* 0x00019018000079ed */ /* 0x0009e40008240004 */
.L_x_181:
[----:B------:R-:W-:-:S09]  /*88d0*/  UISETP.NE.AND UP0, UPT, UR37, URZ, UPT ;  /* 0x000000ff2500728c */ /* 0x000fd2000bf05270 */
[----:B------:R-:W-:Y:S05]  /*88e0*/  BRA.U !UP0, `(.L_x_186) ;  /* 0x0000000108047547 */ /* 0x000fea000b800000 */
[----:B------:R-:W-:Y:S05]  /*88f0*/  BPT.TRAP 0x1 ;  /* 0x000000040000795c */ /* 0x000fea0000300000 */
.L_x_186:
[----:B------:R-:W-:Y:S02]  /*8900*/  UPRMT UR4, UR40, 0x654, UR45 ;  /* 0x0000065428047896 */ /* 0x000fe4000800002d */
[----:B------:R-:W-:-:S07]  /*8910*/  UISETP.NE.AND UP0, UPT, UR38, URZ, UPT ;  /* 0x000000ff2600728c */ /* 0x000fce000bf05270 */
[----:B------:R-:W-:Y:S01]  /*8920*/  SYNCS.ARRIVE.TRANS64.RED.A1T0 RZ, [UR4], RZ ;  /* 0x000000ffffff79a7 */ /* 0x000fe20008100404 */
[----:B------:R-:W1:Y:S01]  /*8930*/  FENCE.VIEW.ASYNC.T ;  /* 0x00000000000073c6 */ /* 0x000e620000000200 */
[----:B------:R-:W-:Y:S05]  /*8940*/  BRA.U UP0, `(.L_x_187) ;  /* 0x0000000100087547 */ /* 0x000fea000b800000 */
[----:B------:R-:W-:Y:S05]  /*8950*/  BPT.TRAP 0x1 ;  /* 0x000000040000795c */ /* 0x000fea0000300000 */
[----:B------:R-:W-:Y:S05]  /*8960*/  BPT.TRAP 0x1 ;  /* 0x000000040000795c */ /* 0x000fea0000300000 */
.L_x_187:
[----:B------:R-:W-:Y:S01]  /*8970*/  UIADD3 UR5, UPT, UPT, UR39, 0xa0a8, URZ ;  /* 0x0000a0a827057890 */ /* 0x000fe2000fffe0ff */
[----:B------:R-:W-:Y:S01]  /*8980*/  LOP3.LUT R18, R18, 0x1, RZ, 0x3c, !PT ;  /* 0x0000000112127812 */ /* 0x000fe200078e3cff */
[----:B------:R-:W-:Y:S02]  /*8990*/  UISETP.NE.AND UP0, UPT, UR46, URZ, UPT ;  /* 0x000000ff2e00728c */ /* 0x000fe4000bf05270 */
[----:B------:R-:W-:Y:S02]  /*89a0*/  UPRMT UR5, UR40, 0x654, UR5 ;  /* 0x0000065428057896 */ /* 0x000fe40008000005 */
[----:B------:R-:W-:-:S07]  /*89b0*/  ULOP3.LUT UR44, UR44, 0x1, URZ, 0x3c, !UPT ;  /* 0x000000012c2c7892 */ /* 0x000fce000f8e3cff */
[----:B-1----:R-:W-:Y:S01]  /*89c0*/  SYNCS.ARRIVE.TRANS64.RED.A1T0 RZ, [UR5], RZ ;  /* 0x000000ffffff79a7 */ /* 0x002fe20008100405 */
[----:B------:R-:W-:Y:S05]  /*89d0*/  BRA.U UP0, `(.L_x_188) ;  /* 0xffffffe900fc7547 */ /* 0x000fea000b83ffff */
.L_x_164:
[----:B------:R-:W-:-:S09]  /*89e0*/  UISETP.NE.AND UP0, UPT, UR36, URZ, UPT ;  /* 0x000000ff2400728c */ /* 0x000fd2000bf05270 */
[----:B------:R-:W-:Y:S05]  /*89f0*/  BRA.U !UP0, `(.L_x_189) ;  /* 0x0000000108047547 */ /* 0x000fea000b800000 */
[----:B------:R-:W-:Y:S05]  /*8a00*/  BPT.TRAP 0x1 ;  /* 0x000000040000795c */ /* 0x000fea0000300000 */
.L_x_189:
[----:B---34-:R-:W3:Y:S01]  /*8a10*/  S2R R27, SR_CgaCtaId ;  /* 0x00000000001b7919 */ /* 0x018ee20000008800 */
[----:B------:R-:W-:Y:S01]  /*8a20*/  MOV R26, 0x400 ;  /* 0x00000400001a7802 */ /* 0x000fe20000000f00 */
[----:B------:R-:W-:-:S03]  /*8a30*/  UISETP.NE.AND UP0, UPT, UR37, URZ, UPT ;  /* 0x000000ff2500728c */ /* 0x000fc6000bf05270 */
[----:B---3--:R-:W-:-:S05]  /*8a40*/  LEA R26, R27, R26, 0x18 ;  /* 0x0000001a1b1a7211 */ /* 0x008fca00078ec0ff */
[----:B------:R-:W-:-:S05]  /*8a50*/  VIADD R34, R26, 0xa088 ;  /* 0x0000a0881a227836 */ /* 0x000fca0000000000 */
[----:B-1----:R-:W-:-:S04]  /*8a60*/  PRMT R0, R27, 0x654, R34 ;  /* 0x000006541b007816 */ /* 0x002fc80000000022 */
[----:B------:R1:W-:Y:S01]  /*8a70*/  SYNCS.ARRIVE.TRANS64.RED.A1T0 RZ, [R0+URZ], RZ ;  /* 0x000000ff00ff79a7 */ /* 0x0003e200081004ff */
[----:B------:R-:W-:Y:S05]  /*8a80*/  BRA.U !UP0, `(.L_x_190) ;  /* 0x0000000108047547 */ /* 0x000fea000b800000 */
[----:B------:R-:W-:Y:S05]  /*8a90*/  BPT.TRAP 0x1 ;  /* 0x000000040000795c */ /* 0x000fea0000300000 */
.L_x_190:
[----:B------:R-:W-:-:S04]  /*8aa0*/  SHF.L.U32 R3, R18, 0x1f, RZ ;  /* 0x0000001f12037819 */ /* 0x000fc800000006ff */
[----:B------:R-:W3:Y:S02]  /*8ab0*/  SYNCS.PHASECHK.TRANS64.TRYWAIT P0, [R26+URZ+0xa070], R3 ;  /* 0x00a070031a0075a7 */ /* 0x000ee400080011ff */
[----:B---3--:R-:W-:Y:S05]  /*8ac0*/  @!P0 BRA `(.L_x_191) ;  /* 0x000000f400988947 */ /* 0x008fea0003800000 */
.L_x_395:
[----:B------:R-:W-:Y:S01]  /*8ad0*/  R2UR UR5, R56 ;  /* 0x00000000380572ca */ /* 0x000fe200000e0000 */
[----:B------:R-:W-:-:S12]  /*8ae0*/  UISETP.NE.AND UP0, UPT, UR37, URZ, UPT ;  /* 0x000000ff2500728c */ /* 0x000fd8000bf05270 */
[----:B------:R-:W4:Y:S02]  /*8af0*/  LDTM.x2 R22, tmem[UR5] ;  /* 0x00000005001679ee */ /* 0x000f2400080c0000 */
[----:B----4-:R-:W-:Y:S05]  /*8b00*/  BRA.U !UP0, `(.L_x_192) ;  /* 0x0000000108047547 */ /* 0x010fea000b800000 */
[----:B------:R-:W-:Y:S05]  /*8b10*/  BPT.TRAP 0x1 ;  /* 0x000000040000795c */ /* 0x000fea0000300000 */
.L_x_192:
[----:B------:R-:W-:Y:S01]  /*8b20*/  SYNCS.ARRIVE.TRANS64.RED.A1T0 RZ, [UR4], RZ ;  /* 0x000000ffffff79a7 */ /* 0x000fe20008100404 */
[----:B------:R-:W-:-:S09]  /*8b30*/  UISETP.NE.AND UP0, UPT, UR38, URZ, UPT ;  /* 0x000000ff2600728c */ /* 0x000fd2000bf05270 */
[----:B------:R-:W-:Y:S05]  /*8b40*/  BRA.U UP0, `(.L_x_193) ;  /* 0x0000000100047547 */ /* 0x000fea000b800000 */
[----:B------:R-:W-:Y:S05]  /*8b50*/  BPT.TRAP 0x1 ;  /* 0x000000040000795c */ /* 0x000fea0000300000 */
.L_x_193:
[----:B-1----:R-:W-:-:S04]  /*8b60*/  MOV R0, UR44 ;  /* 0x0000002c00007c02 */ /* 0x002fc80008000f00 */
[----:B---3--:R-:W-:-:S04]  /*8b70*/  SHF.L.U32 R3, R0, 0x1f, RZ ;  /* 0x0000001f00037819 */ /* 0x008fc800000006ff */
[----:B------:R-:W1:Y:S02]  /*8b80*/  SYNCS.PHASECHK.TRANS64.TRYWAIT P0, [R26+URZ+0xa090], R3 ;  /* 0x00a090031a0075a7 */ /* 0x000e6400080011ff */
[----:B-1----:R-:W-:Y:S05]  /*8b90*/  @!P0 BRA `(.L_x_194) ;  /* 0x000000f400788947 */ /* 0x002fea0003800000 */
.L_x_396:
[----:B------:R-:W-:-:S09]  /*8ba0*/  UISETP.NE.AND UP0, UPT, UR38, URZ, UPT ;  /* 0x000000ff2600728c */ /* 0x000fd2000bf05270 */
[----:B------:R-:W-:Y:S05]  /*8bb0*/  BRA.U UP0, `(.L_x_195) ;  /* 0x0000000100047547 */ /* 0x000fea000b800000 */
[----:B------:R-:W-:Y:S05]  /*8bc0*/  BPT.TRAP 0x1 ;  /* 0x000000040000795c */ /* 0x000fea0000300000 */
.L_x_195:
[----:B------:R-:W-:Y:S01]  /*8bd0*/  MOV R5, 0x1 ;  /* 0x0000000100057802 */ /* 0x000fe20000000f00 */
[----:B-1----:R1:W3:Y:S03]  /*8be0*/  MUFU.RCP R3, R22 ;  /* 0x0000001600037308 */ /* 0x0022e60000001000 */
[----:B------:R-:W-:-:S04]  /*8bf0*/  SHF.L.U32 R5, R5, 0x1f, RZ ;  /* 0x0000001f05057819 */ /* 0x000fc800000006ff */
[----:B------:R-:W4:Y:S02]  /*8c00*/  SYNCS.PHASECHK.TRANS64.TRYWAIT P0, [R26+URZ+0xa0c0], R5 ;  /* 0x00a0c0051a0075a7 */ /* 0x000f2400080011ff */
[----:B-1-34-:R-:W-:Y:S05]  /*8c10*/  @!P0 BRA `(.L_x_196) ;  /* 0x000000f4006c8947 */ /* 0x01afea0003800000 */
.L_x_397:
[----:B------:R-:W3:Y:S01]  /*8c20*/  LDCU UR4, c[0x0][0x708] ;  /* 0x0000e100ff0477ac */ /* 0x000ee20008000800 */
[----:B------:R-:W-:Y:S01]  /*8c30*/  FFMA R32, -R22, R3, 1 ;  /* 0x3f80000016207423 */ /* 0x000fe20000000103 */
[----:B------:R-:W4:Y:S01]  /*8c40*/  LDC R36, c[0x0][0x708] ;  /* 0x0001c200ff247b82 */ /* 0x000f220000000800 */
[----:B------:R-:W-:Y:S02]  /*8c50*/  BSSY.RECONVERGENT B2, `(.L_x_197) ;  /* 0x000000b000027945 */ /* 0x000fe40003800200 */
[----:B------:R-:W-:Y:S01]  /*8c60*/  FFMA R32, R3, R32, R3 ;  /* 0x0000002003207223 */ /* 0x000fe20000000003 */
[----:B---3--:R-:W-:-:S03]  /*8c70*/  MOV R3, UR4 ;  /* 0x0000000400037c02 */ /* 0x008fc60008000f00 */
[----:B-1----:R-:W-:Y:S01]  /*8c80*/  FFMA R5, R32, UR4, RZ ;  /* 0x0000000420057c23 */ /* 0x002fe200080000ff */
[----:B------:R-:W1:Y:S03]  /*8c90*/  FCHK P0, R3, R22 ;  /* 0x0000001603007302 */ /* 0x000e660000000000 */
[----:B------:R-:W-:-:S04]  /*8ca0*/  FFMA R0, -R22, R5, UR4 ;  /* 0x0000000416007e23 */ /* 0x000fc80008000105 */
[----:B------:R-:W-:Y:S01]  /*8cb0*/  FFMA R32, R32, R0, R5 ;  /* 0x0000000020207223 */ /* 0x000fe20000000005 */
[----:B-1----:R-:W-:Y:S05]  /*8cc0*/  @!P0 BRA `(.L_x_198) ;  /* 0x00000000000c8947 */ /* 0x002fea0003800000 */
[----:B------:R-:W-:Y:S02]  /*8cd0*/  MOV R4, 0x8cf0 ;  /* 0x00008cf000047802 */ /* 0x000fe40000000f00 */
[----:B--2-4-:R-:W-:Y:S05]  /*8ce0*/  CALL.REL.NOINC `($__internal_3_$__cuda_sm3x_div_rn_noftz_f32_slowpath) ;  /* 0x00000100001c7944 */ /* 0x014fea0003c00000 */
[----:B------:R-:W-:Y:S02]  /*8cf0*/  MOV R32, R0 ;  /* 0x0000000000207202 */ /* 0x000fe40000000f00 */
.L_x_198:
[----:B------:R-:W-:Y:S05]  /*8d00*/  BSYNC.RECONVERGENT B2 ;  /* 0x0000000000027941 */ /* 0x000fea0003800200 */
.L_x_197:
[----:B------:R-:W-:Y:S01]  /*8d10*/  VIADD R0, R56, 0x100 ;  /* 0x0000010038007836 */ /* 0x000fe20000000000 */
[C---:B------:R-:W-:Y:S01]  /*8d20*/  LOP3.LUT R29, R17.reuse, 0x3, RZ, 0xc0, !PT ;  /* 0x00000003111d7812 */ /* 0x040fe200078ec0ff */
[----:B------:R-:W-:-:S03]  /*8d30*/  IMAD.SHL.U32 R17, R17, 0x400, RZ ;  /* 0x0000040011117824 */ /* 0x000fc600078e00ff */
[----:B------:R-:W-:Y:S02]  /*8d40*/  SHF.R.U32.HI R0, RZ, 0x15, R0 ;  /* 0x00000015ff007819 */ /* 0x000fe40000011600 */
[----:B------:R-:W-:Y:S02]  /*8d50*/  LOP3.LUT R17, R17, 0xc00, RZ, 0xc0, !PT ;  /* 0x00000c0011117812 */ /* 0x000fe400078ec0ff */
[----:B------:R-:W-:-:S03]  /*8d60*/  ISETP.NE.AND P0, PT, R29, R0, PT ;  /* 0x000000001d00720c */ /* 0x000fc60003f05270 */
[----:B------:R-:W-:-:S10]  /*8d70*/  IMAD R28, R16, 0x20, R17 ;  /* 0x00000020101c7824 */ /* 0x000fd400078e0211 */
[----:B------:R-:W-:Y:S05]  /*8d80*/  @!P0 BRA `(.L_x_199) ;  /* 0x0000000000408947 */ /* 0x000fea0003800000 */
[----:B------:R-:W-:Y:S01]  /*8d90*/  MOV R14, 0x8 ;  /* 0x00000008000e7802 */ /* 0x000fe20000000f00 */
[----:B------:R-:W1:Y:S01]  /*8da0*/  LDCU.64 UR6, c[0x4][0xb0] ;  /* 0x01001600ff0677ac */ /* 0x000e620008000a00 */
[----:B------:R-:W-:Y:S02]  /*8db0*/  HFMA2 R12, -RZ, RZ, 0, 5.9604644775390625e-08 ;  /* 0x00000001ff0c7431 */ /* 0x000fe400000001ff */
[----:B------:R-:W-:Y:S01]  /*8dc0*/  IMAD.MOV.U32 R8, RZ, RZ, 0x192 ;  /* 0x00000192ff087424 */ /* 0x000fe200078e00ff */
[----:B------:R-:W3:Y:S01]  /*8dd0*/  LDCU.64 UR4, c[0x4][0xb8] ;  /* 0x01001700ff0477ac */ /* 0x000ee20008000a00 */
[----:B------:R-:W2:Y:S01]  /*8de0*/  LDC.64 R14, c[0x4][R14] ;  /* 0x010000000e0e7b82 */ /* 0x000ea20000000a00 */
[----:B------:R-:W-:Y:S01]  /*8df0*/  IMAD.MOV.U32 R13, RZ, RZ, RZ ;  /* 0x000000ffff0d7224 */ /* 0x000fe200078e00ff */
[----:B------:R-:W5:Y:S01]  /*8e00*/  LDCU.64 UR8, c[0x4][0x40] ;  /* 0x01000800ff0877ac */ /* 0x000f620008000a00 */
[----:B-1----:R-:W-:Y:S01]  /*8e10*/  IMAD.U32 R4, RZ, RZ, UR6 ;  /* 0x00000006ff047e24 */ /* 0x002fe2000f8e00ff */
[----:B------:R-:W-:Y:S01]  /*8e20*/  MOV R5, UR7 ;  /* 0x0000000700057c02 */ /* 0x000fe20008000f00 */
[----:B---3--:R-:W-:Y:S01]  /*8e30*/  IMAD.U32 R6, RZ, RZ, UR4 ;  /* 0x00000004ff067e24 */ /* 0x008fe2000f8e00ff */
[----:B------:R-:W-:Y:S01]  /*8e40*/  MOV R7, UR5 ;  /* 0x0000000500077c02 */ /* 0x000fe20008000f00 */
[----:B-----5:R-:W-:Y:S01]  /*8e50*/  IMAD.U32 R10, RZ, RZ, UR8 ;  /* 0x00000008ff0a7e24 */ /* 0x020fe2000f8e00ff */
[----:B------:R-:W-:-:S02]  /*8e60*/  MOV R11, UR9 ;  /* 0x00000009000b7c02 */ /* 0x000fc40008000f00 */
[----:B------:R-:W-:-:S07]  /*8e70*/  LEPC R20, `(.L_x_199) ;  /* 0x000000001014794e */ /* 0x000fce0000000000 */
[----:B--2-4-:R-:W-:Y:S05]  /*8e80*/  CALL.ABS.NOINC R14 ;  /* 0x000000000e007343 */ /* 0x014fea0003c00000 */
.L_x_199:
[----:B------:R-:W1:Y:S01]  /*8e90*/  S2R R3, SR_SWINHI ;  /* 0x0000000000037919 */ /* 0x000e620000002f00 */
[----:B------:R-:W-:Y:S05]  /*8ea0*/  WARPSYNC.ALL ;  /* 0x0000000000007948 */ /* 0x000fea0003800000 */
[----:B------:R-:W-:-:S13]  /*8eb0*/  R2UR UR4, R56 ;  /* 0x00000000380472ca */ /* 0x000fda00000e0000 */
[----:B------:R-:W3:Y:S01]  /*8ec0*/  LDTM.x16 R4, tmem[UR4+0x100] ;  /* 0x00010004000479ee */ /* 0x000ee20008240000 */
[----:B------:R-:W-:Y:S02]  /*8ed0*/  MOV R30, R26 ;  /* 0x0000001a001e7202 */ /* 0x000fe40000000f00 */
[----:B-1----:R-:W-:Y:S02]  /*8ee0*/  MOV R31, R3 ;  /* 0x00000003001f7202 */ /* 0x002fe40000000f00 */
[----:B------:R-:W-:-:S05]  /*8ef0*/  LEA R28, P0, R28, R30, 0x1 ;  /* 0x0000001e1c1c7211 */ /* 0x000fca00078008ff */
[----:B------:R-:W-:Y:S01]  /*8f00*/  IMAD.X R31, RZ, RZ, R31, P0 ;  /* 0x000000ffff1f7224 */ /* 0x000fe200000e061f */
[----:B------:R-:W-:Y:S01]  /*8f10*/  IADD3 R0, P0, PT, R28, 0x10, RZ ;  /* 0x000000101c007810 */ /* 0x000fe20007f1e0ff */
[C---:B---3--:R-:W-:Y:S02]  /*8f20*/  FMUL2 R20, R32.reuse.F32, R8.F32x2.HI_LO ;  /* 0x000000082014724a */ /* 0x048fe40000040000 */
[----:B------:R-:W-:Y:S01]  /*8f30*/  FMUL2 R24, R32.F32, R10.F32x2.HI_LO ;  /* 0x0000000a2018724a */ /* 0x000fe20000040000 */
[--C-:B------:R-:W-:Y:S01]  /*8f40*/  SHF.R.U64 R3, R28, 0x3, R31.reuse ;  /* 0x000000031c037819 */ /* 0x100fe2000000121f */
[C---:B------:R-:W-:Y:S01]  /*8f50*/  FMUL2 R6, R32.reuse.F32, R6.F32x2.HI_LO ;  /* 0x000000062006724a */ /* 0x040fe20000040000 */
[----:B------:R-:W-:Y:S01]  /*8f60*/  F2FP.F16.F32.PACK_AB R10, R21, R20 ;  /* 0x00000014150a723e */ /* 0x000fe200000000ff */
[----:B------:R-:W-:Y:S02]  /*8f70*/  IMAD.X R21, RZ, RZ, R31, P0 ;  /* 0x000000ffff157224 */ /* 0x000fe400000e061f */
[C---:B------:R-:W-:Y:S01]  /*8f80*/  FMUL2 R4, R32.reuse.F32, R4.F32x2.HI_LO ;  /* 0x000000042004724a */ /* 0x040fe20000040000 */
[----:B------:R-:W-:Y:S01]  /*8f90*/  F2FP.F16.F32.PACK_AB R11, R25, R24 ;  /* 0x00000018190b723e */ /* 0x000fe200000000ff */
[C---:B------:R-:W-:Y:S01]  /*8fa0*/  FMUL2 R12, R32.reuse.F32, R12.F32x2.HI_LO ;  /* 0x0000000c200c724a */ /* 0x040fe20000040000 */
[----:B------:R-:W-:Y:S01]  /*8fb0*/  F2FP.F16.F32.PACK_AB R9, R7, R6 ;  /* 0x000000060709723e */ /* 0x000fe200000000ff */
[----:B------:R-:W-:Y:S01]  /*8fc0*/  FMUL2 R14, R32.F32, R14.F32x2.HI_LO ;  /* 0x0000000e200e724a */ /* 0x000fe20000040000 */
[----:B------:R-:W-:Y:S01]  /*8fd0*/  SHF.R.U64 R7, R0, 0x3, R21 ;  /* 0x0000000300077819 */ /* 0x000fe20000001215 */
[C---:B------:R-:W-:Y:S01]  /*8fe0*/  FMUL2 R16, R32.reuse.F32, R16.F32x2.HI_LO ;  /* 0x000000102010724a */ /* 0x040fe20000040000 */
[----:B------:R-:W-:Y:S01]  /*8ff0*/  F2FP.F16.F32.PACK_AB R8, R5, R4 ;  /* 0x000000040508723e */ /* 0x000fe200000000ff */
[----:B------:R-:W-:Y:S01]  /*9000*/  FMUL2 R18, R32.F32, R18.F32x2.HI_LO ;  /* 0x000000122012724a */ /* 0x000fe20000040000 */
[----:B------:R-:W-:-:S02]  /*9010*/  LOP3.LUT R30, R28, 0x30, R3, 0x78, !PT ;  /* 0x000000301c1e7812 */ /* 0x000fc400078e7803 */
[----:B------:R-:W-:Y:S01]  /*9020*/  LOP3.LUT R20, R0, 0x30, R7, 0x78, !PT ;  /* 0x0000003000147812 */ /* 0x000fe200078e7807 */
[----:B------:R-:W-:Y:S01]  /*9030*/  VIADD R0, R56, 0x110 ;  /* 0x0000011038007836 */ /* 0x000fe20000000000 */
[----:B------:R-:W-:Y:S01]  /*9040*/  F2FP.F16.F32.PACK_AB R4, R13, R12 ;  /* 0x0000000c0d04723e */ /* 0x000fe200000000ff */
[----:B------:R1:W-:Y:S01]  /*9050*/  ST.E.128 desc[UR48][R30.64], R8 ;  /* 0x000000081e007985 */ /* 0x0003e2000c101d30 */
[----:B------:R-:W-:Y:S02]  /*9060*/  F2FP.F16.F32.PACK_AB R5, R15, R14 ;  /* 0x0000000e0f05723e */ /* 0x000fe400000000ff */
[----:B------:R-:W-:Y:S02]  /*9070*/  F2FP.F16.F32.PACK_AB R6, R17, R16 ;  /* 0x000000101106723e */ /* 0x000fe400000000ff */
[----:B------:R-:W-:Y:S02]  /*9080*/  F2FP.F16.F32.PACK_AB R7, R19, R18 ;  /* 0x000000121307723e */ /* 0x000fe400000000ff */
[----:B------:R-:W-:-:S03]  /*9090*/  SHF.R.U32.HI R0, RZ, 0x15, R0 ;  /* 0x00000015ff007819 */ /* 0x000fc60000011600 */
[----:B------:R1:W-:Y:S01]  /*90a0*/  ST.E.128 desc[UR48][R20.64], R4 ;  /* 0x0000000414007985 */ /* 0x0003e2000c101d30 */
[----:B------:R-:W-:-:S13]  /*90b0*/  ISETP.NE.AND P0, PT, R29, R0, PT ;  /* 0x000000001d00720c */ /* 0x000fda0003f05270 */
[----:B------:R-:W-:Y:S05]  /*90c0*/  @!P0 BRA `(.L_x_200) ;  /* 0x0000000000408947 */ /* 0x000fea0003800000 */
[----:B------:R-:W-:Y:S01]  /*90d0*/  MOV R14, 0x8 ;  /* 0x00000008000e7802 */ /* 0x000fe20000000f00 */
[----:B------:R-:W3:Y:S01]  /*90e0*/  LDCU.64 UR8, c[0x4][0xb0] ;  /* 0x01001600ff0877ac */ /* 0x000ee20008000a00 */
[----:B------:R-:W-:Y:S02]  /*90f0*/  HFMA2 R12, -RZ, RZ, 0, 5.9604644775390625e-08 ;  /* 0x00000001ff0c7431 */ /* 0x000fe400000001ff */
[----:B-1----:R-:W-:Y:S01]  /*9100*/  IMAD.MOV.U32 R8, RZ, RZ, 0x192 ;  /* 0x00000192ff087424 */ /* 0x002fe200078e00ff */
[----:B------:R-:W1:Y:S01]  /*9110*/  LDCU.64 UR6, c[0x4][0xb8] ;  /* 0x01001700ff0677ac */ /* 0x000e620008000a00 */
[----:B------:R-:W2:Y:S01]  /*9120*/  LDC.64 R14, c[0x4][R14] ;  /* 0x010000000e0e7b82 */ /* 0x000ea20000000a00 */
[----:B------:R-:W-:Y:S01]  /*9130*/  IMAD.MOV.U32 R13, RZ, RZ, RZ ;  /* 0x000000ffff0d7224 */ /* 0x000fe200078e00ff */
[----:B------:R-:W5:Y:S01]  /*9140*/  LDCU.64 UR4, c[0x4][0x40] ;  /* 0x01000800ff0477ac */ /* 0x000f620008000a00 */
[----:B---3--:R-:W-:Y:S01]  /*9150*/  IMAD.U32 R4, RZ, RZ, UR8 ;  /* 0x00000008ff047e24 */ /* 0x008fe2000f8e00ff */
[----:B------:R-:W-:Y:S01]  /*9160*/  MOV R5, UR9 ;  /* 0x0000000900057c02 */ /* 0x000fe20008000f00 */
[----:B-1----:R-:W-:Y:S01]  /*9170*/  IMAD.U32 R6, RZ, RZ, UR6 ;  /* 0x00000006ff067e24 */ /* 0x002fe2000f8e00ff */
[----:B------:R-:W-:Y:S01]  /*9180*/  MOV R7, UR7 ;  /* 0x0000000700077c02 */ /* 0x000fe20008000f00 */
[----:B-----5:R-:W-:Y:S01]  /*9190*/  IMAD.U32 R10, RZ, RZ, UR4 ;  /* 0x00000004ff0a7e24 */ /* 0x020fe2000f8e00ff */
[----:B------:R-:W-:-:S02]  /*91a0*/  MOV R11, UR5 ;  /* 0x00000005000b7c02 */ /* 0x000fc40008000f00 */
[----:B------:R-:W-:-:S07]  /*91b0*/  LEPC R20, `(.L_x_200) ;  /* 0x000000001014794e */ /* 0x000fce0000000000 */
[----:B--2-4-:R-:W-:Y:S05]  /*91c0*/  CALL.ABS.NOINC R14 ;  /* 0x000000000e007343 */ /* 0x014fea0003c00000 */
.L_x_200:
[----:B------:R-:W-:Y:S05]  /*91d0*/  WARPSYNC.ALL ;  /* 0x0000000000007948 */ /* 0x000fea0003800000 */
[----:B------:R-:W-:Y:S01]  /*91e0*/  R2UR UR4, R56 ;  /* 0x00000000380472ca */ /* 0x000fe200000e0000 */
[----:B------:R-:W3:Y:S01]  /*91f0*/  S2R R35, SR_CTAID.X ;  /* 0x0000000000237919 */ /* 0x000ee20000002500 */
[C---:B------:R-:W-:Y:S02]  /*9200*/  IADD3 R33, P0, PT, R28.reuse, 0x30, RZ ;  /* 0x000000301c217810 */ /* 0x040fe40007f1e0ff */
[----:B------:R-:W-:-:S03]  /*9210*/  IADD3 R3, P1, PT, R28, 0x20, RZ ;  /* 0x000000201c037810 */ /* 0x000fc60007f3e0ff */
[--C-:B--2---:R-:W-:Y:S02]  /*9220*/  IMAD.X R41, RZ, RZ, R31.reuse, P0 ;  /* 0x000000ffff297224 */ /* 0x104fe400000e061f */
[----:B------:R-:W-:-:S04]  /*9230*/  IMAD.X R39, RZ, RZ, R31, P1 ;  /* 0x000000ffff277224 */ /* 0x000fc800008e061f */
[----:B-1----:R-:W1:Y:S01]  /*9240*/  LDTM.x16 R4, tmem[UR4+0x110] ;  /* 0x00011004000479ee */ /* 0x002e620008240000 */
[----:B------:R-:W2:Y:S01]  /*9250*/  LDCU.64 UR4, c[0x0][0x880] ;  /* 0x00011000ff0477ac */ /* 0x000ea20008000a00 */
[----:B------:R-:W-:-:S04]  /*9260*/  SHF.R.U64 R0, R3, 0x3, R39 ;  /* 0x0000000303007819 */ /* 0x000fc80000001227 */
[----:B------:R-:W-:Y:S01]  /*9270*/  LOP3.LUT R38, R3, 0x30, R0, 0x78, !PT ;  /* 0x0000003003267812 */ /* 0x000fe200078e7800 */
[----:B--2---:R-:W-:-:S04]  /*9280*/  UISETP.NE.U32.AND UP0, UPT, UR4, URZ, UPT ;  /* 0x000000ff0400728c */ /* 0x004fc8000bf05070 */
[----:B------:R-:W-:Y:S01]  /*9290*/  UISETP.NE.AND.EX UP0, UPT, UR5, URZ, UPT, UP0 ;  /* 0x000000ff0500728c */ /* 0x000fe2000bf05300 */
[C---:B-1----:R-:W-:Y:S01]  /*92a0*/  FMUL2 R20, R32.reuse.F32, R8.F32x2.HI_LO ;  /* 0x000000082014724a */ /* 0x042fe20000040000 */
[C---:B------:R-:W-:Y:S01]  /*92b0*/  SHF.R.U64 R8, R33.reuse, 0x3, R41 ;  /* 0x0000000321087819 */ /* 0x040fe20000001229 */
[C---:B------:R-:W-:Y:S02]  /*92c0*/  FMUL2 R4, R32.reuse.F32, R4.F32x2.HI_LO ;  /* 0x000000042004724a */ /* 0x040fe40000040000 */
[C---:B------:R-:W-:Y:S01]  /*92d0*/  FMUL2 R6, R32.reuse.F32, R6.F32x2.HI_LO ;  /* 0x000000062006724a */ /* 0x040fe20000040000 */
[----:B------:R-:W-:Y:S01]  /*92e0*/  LOP3.LUT R40, R33, 0x30, R8, 0x78, !PT ;  /* 0x0000003021287812 */ /* 0x000fe200078e7808 */
[C---:B------:R-:W-:Y:S01]  /*92f0*/  FMUL2 R24, R32.reuse.F32, R10.F32x2.HI_LO ;  /* 0x0000000a2018724a */ /* 0x040fe20000040000 */
[----:B------:R-:W-:Y:S01]  /*9300*/  F2FP.F16.F32.PACK_AB R8, R5, R4 ;  /* 0x000000040508723e */ /* 0x000fe200000000ff */
[C---:B------:R-:W-:Y:S01]  /*9310*/  FMUL2 R12, R32.reuse.F32, R12.F32x2.HI_LO ;  /* 0x0000000c200c724a */ /* 0x040fe20000040000 */
[----:B------:R-:W-:Y:S01]  /*9320*/  F2FP.F16.F32.PACK_AB R9, R7, R6 ;  /* 0x000000060709723e */ /* 0x000fe200000000ff */
[C---:B------:R-:W-:Y:S01]  /*9330*/  FMUL2 R14, R32.reuse.F32, R14.F32x2.HI_LO ;  /* 0x0000000e200e724a */ /* 0x040fe20000040000 */
[----:B------:R-:W-:Y:S01]  /*9340*/  F2FP.F16.F32.PACK_AB R10, R21, R20 ;  /* 0x00000014150a723e */ /* 0x000fe200000000ff */
[C---:B------:R-:W-:Y:S01]  /*9350*/  FMUL2 R16, R32.reuse.F32, R16.F32x2.HI_LO ;  /* 0x000000102010724a */ /* 0x040fe20000040000 */
[----:B------:R-:W-:Y:S01]  /*9360*/  F2FP.F16.F32.PACK_AB R11, R25, R24 ;  /* 0x00000018190b723e */ /* 0x000fe200000000ff */
[----:B------:R-:W-:Y:S01]  /*9370*/  FMUL2 R18, R32.F32, R18.F32x2.HI_LO ;  /* 0x000000122012724a */ /* 0x000fe20000040000 */
[----:B------:R-:W-:Y:S01]  /*9380*/  F2FP.F16.F32.PACK_AB R4, R13, R12 ;  /* 0x0000000c0d04723e */ /* 0x000fe200000000ff */
[----:B------:R-:W1:Y:S01]  /*9390*/  S2R R33, SR_CTAID.Y ;  /* 0x0000000000217919 */ /* 0x000e620000002600 */
[----:B------:R-:W-:-:S02]  /*93a0*/  F2FP.F16.F32.PACK_AB R5, R15, R14 ;  /* 0x0000000e0f05723e */ /* 0x000fc400000000ff */
[----:B------:R-:W-:Y:S01]  /*93b0*/  F2FP.F16.F32.PACK_AB R6, R17, R16 ;  /* 0x000000101106723e */ /* 0x000fe200000000ff */
[----:B------:R2:W-:Y:S01]  /*93c0*/  ST.E.128 desc[UR48][R38.64], R8 ;  /* 0x0000000826007985 */ /* 0x0005e2000c101d30 */
[----:B------:R-:W-:Y:S01]  /*93d0*/  F2FP.F16.F32.PACK_AB R7, R19, R18 ;  /* 0x000000121307723e */ /* 0x000fe200000000ff */
[----:B------:R-:W1:Y:S04]  /*93e0*/  S2R R32, SR_CTAID.Z ;  /* 0x0000000000207919 */ /* 0x000e680000002700 */
[----:B------:R2:W-:Y:S01]  /*93f0*/  ST.E.128 desc[UR48][R40.64], R4 ;  /* 0x0000000428007985 */ /* 0x0005e2000c101d30 */
[----:B------:R-:W-:Y:S01]  /*9400*/  @!PT LDS RZ, [RZ] ;  /* 0x00000000fffff984 */ /* 0x000fe20000000800 */
[----:B------:R-:W-:Y:S01]  /*9410*/  @!PT LDS RZ, [RZ] ;  /* 0x00000000fffff984 */ /* 0x000fe20000000800 */
[----:B------:R-:W-:Y:S01]  /*9420*/  @!PT LDS RZ, [RZ] ;  /* 0x00000000fffff984 */ /* 0x000fe20000000800 */
[----:B------:R-:W-:Y:S01]  /*9430*/  @!PT LDS RZ, [RZ] ;  /* 0x00000000fffff984 */ /* 0x000fe20000000800 */
[----:B------:R5:W-:Y:S06]  /*9440*/  MEMBAR.ALL.CTA ;  /* 0x0000000000007992 */ /* 0x000bec0000008000 */
[----:B-----5:R-:W1:Y:S01]  /*9450*/  FENCE.VIEW.ASYNC.S ;  /* 0x00000000000073c6 */ /* 0x020e620000000000 */
[----:B---3--:R-:W-:Y:S05]  /*9460*/  BRA.U !UP0, `(.L_x_201) ;  /* 0x0000000108fc7547 */ /* 0x008fea000b800000 */
[C---:B------:R-:W-:Y:S01]  /*9470*/  FSETP.GEU.AND P0, PT, R22.reuse, 1.175494350822287508e-38, PT ;  /* 0x008000001600780b */ /* 0x040fe20003f0e000 */
[----:B------:R-:W3:Y:S01]  /*9480*/  LDCU UR4, c[0x0][0x380] ;  /* 0x00007000ff0477ac */ /* 0x000ee20008000800 */
[----:B------:R-:W-:Y:S01]  /*9490*/  MOV R0, 0x3e055027 ;  /* 0x3e05502700007802 */ /* 0x000fe20000000f00 */
[----:B------:R-:W-:Y:S01]  /*94a0*/  BSSY.RECONVERGENT B0, `(.L_x_201) ;  /* 0x000003b000007945 */ /* 0x000fe20003800200 */
[----:B--2---:R-:W-:Y:S01]  /*94b0*/  FSEL R5, RZ, -23, P0 ;  /* 0xc1b80000ff057808 */ /* 0x004fe20000000000 */
[----:B------:R-:W2:Y:S08]  /*94c0*/  LDCU UR5, c[0x0][0x700] ;  /* 0x0000e000ff0577ac */ /* 0x000eb00008000800 */
[----:B------:R-:W-:-:S05]  /*94d0*/  @!P0 FMUL R22, R22, 8388608 ;  /* 0x4b00000016168820 */ /* 0x000fca0000400000 */
[C---:B------:R-:W-:Y:S02]  /*94e0*/  IADD3 R7, PT, PT, R22.reuse, -0x3f2aaaab, RZ ;  /* 0xc0d5555516077810 */ /* 0x040fe40007ffe0ff */
[C---:B------:R-:W-:Y:S02]  /*94f0*/  ISETP.GT.U32.AND P0, PT, R22.reuse, 0x7f7fffff, PT ;  /* 0x7f7fffff1600780c */ /* 0x040fe40003f04070 */
[----:B------:R-:W-:Y:S02]  /*9500*/  LOP3.LUT R7, R7, 0xff800000, RZ, 0xc0, !PT ;  /* 0xff80000007077812 */ /* 0x000fe400078ec0ff */
[C---:B------:R-:W-:Y:S02]  /*9510*/  FSETP.NEU.AND P1, PT, R22.reuse, RZ, PT ;  /* 0x000000ff1600720b */ /* 0x040fe40003f2d000 */
[-C--:B------:R-:W-:Y:S02]  /*9520*/  IADD3 R3, PT, PT, R22, -R7.reuse, RZ ;  /* 0x8000000716037210 */ /* 0x080fe40007ffe0ff */
[----:B------:R-:W-:-:S03]  /*9530*/  I2FP.F32.S32 R4, R7 ;  /* 0x0000000700047245 */ /* 0x000fc60000201400 */
[----:B------:R-:W-:Y:S02]  /*9540*/  FADD R3, R3, -1 ;  /* 0xbf80000003037421 */ /* 0x000fe40000000000 */
[----:B------:R-:W-:Y:S02]  /*9550*/  FFMA R4, R4, 1.1920928955078125e-07, R5 ;  /* 0x3400000004047823 */ /* 0x000fe40000000005 */
[----:B------:R-:W-:-:S04]  /*9560*/  FFMA R0, R3, -R0, 0.14084610342979431152 ;  /* 0x3e1039f603007423 */ /* 0x000fc80000000800 */
[----:B------:R-:W-:-:S04]  /*9570*/  FFMA R0, R3, R0, -0.12148627638816833496 ;  /* 0xbdf8cdcc03007423 */ /* 0x000fc80000000000 */
[----:B------:R-:W-:-:S04]  /*9580*/  FFMA R0, R3, R0, 0.13980610668659210205 ;  /* 0x3e0f295503007423 */ /* 0x000fc80000000000 */
[----:B------:R-:W-:-:S04]  /*9590*/  FFMA R0, R3, R0, -0.16684235632419586182 ;  /* 0xbe2ad8b903007423 */ /* 0x000fc80000000000 */
[----:B------:R-:W-:-:S04]  /*95a0*/  FFMA R0, R3, R0, 0.20012299716472625732 ;  /* 0x3e4ced0b03007423 */ /* 0x000fc80000000000 */
[----:B------:R-:W-:-:S04]  /*95b0*/  FFMA R0, R3, R0, -0.24999669194221496582 ;  /* 0xbe7fff2203007423 */ /* 0x000fc80000000000 */
[----:B------:R-:W-:-:S04]  /*95c0*/  FFMA R0, R3, R0, 0.33333182334899902344 ;  /* 0x3eaaaa7803007423 */ /* 0x000fc80000000000 */
[----:B------:R-:W-:-:S04]  /*95d0*/  FFMA R0, R3, R0, -0.5 ;  /* 0xbf00000003007423 */ /* 0x000fc80000000000 */
[----:B------:R-:W-:-:S04]  /*95e0*/  FMUL R0, R3, R0 ;  /* 0x0000000003007220 */ /* 0x000fc80000400000 */
[----:B------:R-:W-:Y:S01]  /*95f0*/  FFMA R5, R3, R0, R3 ;  /* 0x0000000003057223 */ /* 0x000fe20000000003 */
[----:B------:R-:W-:-:S03]  /*9600*/  MOV R3, 0x7f800000 ;  /* 0x7f80000000037802 */ /* 0x000fc60000000f00 */
[----:B------:R-:W-:Y:S02]  /*9610*/  FFMA R4, R4, 0.69314718246459960938, R5 ;  /* 0x3f31721804047823 */ /* 0x000fe40000000005 */
[----:B------:R-:W-:Y:S01]  /*9620*/  @P0 FFMA R4, R22, R3, +INF ;  /* 0x7f80000016040423 */ /* 0x000fe20000000003 */
[----:B------:R-:W-:-:S04]  /*9630*/  LEA R3, R35, R2, 0x8 ;  /* 0x0000000223037211 */ /* 0x000fc800078e40ff */
[----:B---3--:R-:W-:Y:S02]  /*9640*/  ISETP.GE.AND P0, PT, R3, UR4, PT ;  /* 0x0000000403007c0c */ /* 0x008fe4000bf06270 */
[----:B------:R-:W-:-:S05]  /*9650*/  FSEL R4, R4, -INF , P1 ;  /* 0xff80000004047808 */ /* 0x000fca0000800000 */
[----:B--2---:R-:W-:-:S06]  /*9660*/  FFMA R23, R23, UR5, R4 ;  /* 0x0000000517177c23 */ /* 0x004fcc0008000004 */
[----:B------:R-:W-:Y:S05]  /*9670*/  @P0 BRA `(.L_x_202) ;  /* 0x0000000000740947 */ /* 0x000fea0003800000 */
[----:B------:R-:W2:Y:S01]  /*9680*/  LDCU UR7, c[0x0][0x38c] ;  /* 0x00007180ff0777ac */ /* 0x000ea20008000800 */
[----:B------:R-:W-:Y:S01]  /*9690*/  HFMA2 R4, -RZ, RZ, 0, 0 ;  /* 0x00000000ff047431 */ /* 0x000fe200000001ff */
[----:B------:R-:W1:Y:S01]  /*96a0*/  LDCU UR6, c[0x0][0x890] ;  /* 0x00011200ff0677ac */ /* 0x000e620008000800 */
[----:B------:R-:W3:Y:S01]  /*96b0*/  LDCU.64 UR4, c[0x0][0x888] ;  /* 0x00011100ff0477ac */ /* 0x000ee20008000a00 */
[----:B--2---:R-:W2:Y:S01]  /*96c0*/  I2F.U32.RP R6, UR7 ;  /* 0x0000000700067d06 */ /* 0x004ea20008209000 */
[----:B------:R-:W-:Y:S01]  /*96d0*/  ISETP.NE.U32.AND P0, PT, RZ, UR7, PT ;  /* 0x00000007ff007c0c */ /* 0x000fe2000bf05070 */
[----:B-1----:R-:W-:-:S06]  /*96e0*/  IMAD R3, R32, UR6, R3 ;  /* 0x0000000620037c24 */ /* 0x002fcc000f8e0203 */
[----:B--2---:R-:W1:Y:S02]  /*96f0*/  MUFU.RCP R5, R6 ;  /* 0x0000000600057308 */ /* 0x004e640000001000 */
[----:B-1----:R-:W-:-:S06]  /*9700*/  IADD3 R5, PT, PT, R5, 0xffffffe, RZ ;  /* 0x0ffffffe05057810 */ /* 0x002fcc0007ffe0ff */
[----:B------:R-:W1:Y:S02]  /*9710*/  F2I.FTZ.U32.TRUNC.NTZ R5, R5 ;  /* 0x0000000500057305 */ /* 0x000e64000021f000 */
[----:B-1----:R-:W-:-:S05]  /*9720*/  IADD3 R0, PT, PT, RZ, -R5, RZ ;  /* 0x80000005ff007210 */ /* 0x002fca0007ffe0ff */
[----:B------:R-:W-:-:S04]  /*9730*/  IMAD R7, R0, UR7, RZ ;  /* 0x0000000700077c24 */ /* 0x000fc8000f8e02ff */
[----:B------:R-:W-:Y:S02]  /*9740*/  IMAD.HI.U32 R0, R5, R7, R4 ;  /* 0x0000000705007227 */ /* 0x000fe400078e0004 */
[----:B------:R-:W1:Y:S04]  /*9750*/  LDC.64 R6, c[0x0][0x880] ;  /* 0x00022000ff067b82 */ /* 0x000e680000000a00 */
[----:B------:R-:W-:-:S05]  /*9760*/  IMAD.HI.U32 R0, R0, R33, RZ ;  /* 0x0000002100007227 */ /* 0x000fca00078e00ff */
[----:B------:R-:W-:-:S05]  /*9770*/  IADD3 R4, PT, PT, -R0, RZ, RZ ;  /* 0x000000ff00047210 */ /* 0x000fca0007ffe1ff */
[----:B------:R-:W-:-:S05]  /*9780*/  IMAD R4, R4, UR7, R33 ;  /* 0x0000000704047c24 */ /* 0x000fca000f8e0221 */
[----:B------:R-:W-:-:S13]  /*9790*/  ISETP.GE.U32.AND P2, PT, R4, UR7, PT ;  /* 0x0000000704007c0c */ /* 0x000fda000bf46070 */
[----:B------:R-:W-:Y:S02]  /*97a0*/  @P2 IADD3 R4, PT, PT, R4, -UR7, RZ ;  /* 0x8000000704042c10 */ /* 0x000fe4000fffe0ff */
[----:B------:R-:W-:Y:S02]  /*97b0*/  @P2 IADD3 R0, PT, PT, R0, 0x1, RZ ;  /* 0x0000000100002810 */ /* 0x000fe40007ffe0ff */
[----:B------:R-:W-:-:S13]  /*97c0*/  ISETP.GE.U32.AND P1, PT, R4, UR7, PT ;  /* 0x0000000704007c0c */ /* 0x000fda000bf26070 */
[----:B------:R-:W-:Y:S02]  /*97d0*/  @P1 IADD3 R0, PT, PT, R0, 0x1, RZ ;  /* 0x0000000100001810 */ /* 0x000fe40007ffe0ff */
[----:B------:R-:W-:-:S04]  /*97e0*/  @!P0 LOP3.LUT R0, RZ, UR7, RZ, 0x33, !PT ;  /* 0x00000007ff008c12 */ /* 0x000fc8000f8e33ff */
[C---:B------:R-:W-:Y:S01]  /*97f0*/  IADD3 R4, PT, PT, -R0.reuse, RZ, RZ ;  /* 0x000000ff00047210 */ /* 0x040fe20007ffe1ff */
[----:B---3--:R-:W-:-:S04]  /*9800*/  IMAD R3, R0, UR5, R3 ;  /* 0x0000000500037c24 */ /* 0x008fc8000f8e0203 */
[----:B------:R-:W-:-:S04]  /*9810*/  IMAD R4, R4, UR7, R33 ;  /* 0x0000000704047c24 */ /* 0x000fc8000f8e0221 */
[----:B------:R-:W-:-:S04]  /*9820*/  IMAD R3, R4, UR4, R3 ;  /* 0x0000000404037c24 */ /* 0x000fc8000f8e0203 */
[----:B-1----:R-:W-:-:S05]  /*9830*/  IMAD.WIDE.U32 R6, R3, 0x4, R6 ;  /* 0x0000000403067825 */ /* 0x002fca00078e0006 */
[----:B------:R2:W-:Y:S02]  /*9840*/  STG.E desc[UR48][R6.64], R23 ;  /* 0x0000001706007986 */ /* 0x0005e4000c101930 */
.L_x_202:
[----:B------:R-:W-:Y:S05]  /*9850*/  BSYNC.RECONVERGENT B0 ;  /* 0x0000000000007941 */ /* 0x000fea0003800200 */
.L_x_201:
[----:B------:R-:W-:Y:S01]  /*9860*/  UISETP.NE.AND UP0, UPT, UR38, URZ, UPT ;  /* 0x000000ff2600728c */ /* 0x000fe2000bf05270 */
[----:B------:R-:W-:-:S08]  /*9870*/  NOP ;  /* 0x0000000000007918 */ /* 0x000fd00000000000 */
[----:B------:R-:W-:Y:S05]  /*9880*/  BRA.U UP0, `(.L_x_203) ;  /* 0x0000000100087547 */ /* 0x000fea000b800000 */
[----:B------:R-:W-:Y:S05]  /*9890*/  BPT.TRAP 0x1 ;  /* 0x000000040000795c */ /* 0x000fea0000300000 */
[----:B------:R-:W-:Y:S05]  /*98a0*/  BPT.TRAP 0x1 ;  /* 0x000000040000795c */ /* 0x000fea0000300000 */
.L_x_203:
[----:B------:R-:W-:Y:S01]  /*98b0*/  IADD3 R0, PT, PT, R26, 0xa0a0, RZ ;  /* 0x0000a0a01a007810 */ /* 0x000fe20007ffe0ff */
[----:B------:R-:W-:-:S03]  /*98c0*/  UISETP.NE.AND UP0, UPT, UR38, URZ, UPT ;  /* 0x000000ff2600728c */ /* 0x000fc6000bf05270 */
[----:B------:R-:W-:-:S04]  /*98d0*/  PRMT R0, R27, 0x654, R0 ;  /* 0x000006541b007816 */ /* 0x000fc80000000000 */
[----:B-1----:R1:W-:Y:S02]  /*98e0*/  SYNCS.ARRIVE.TRANS64.RED.A1T0 RZ, [R0+URZ], RZ ;  /* 0x000000ff00ff79a7 */ /* 0x0023e400081004ff */
[----:B------:R-:W-:Y:S05]  /*98f0*/  BRA.U UP0, `(.L_x_204) ;  /* 0x0000000100047547 */ /* 0x000fea000b800000 */
[----:B------:R-:W-:Y:S05]  /*9900*/  BPT.TRAP 0x1 ;  /* 0x000000040000795c */ /* 0x000fea0000300000 */
.L_x_204:
[----:B------:R3:W-:Y:S01]  /*9910*/  SYNCS.ARRIVE.TRANS64.A1T0 RZ, [R26+URZ+0xa0b0], RZ ;  /* 0x00a0b0ff1aff79a7 */ /* 0x0007e200081000ff */
[----:B------:R-:W-:-:S09]  /*9920*/  UISETP.NE.AND UP0, UPT, UR36, URZ, UPT ;  /* 0x000000ff2400728c */ /* 0x000fd2000bf05270 */
[----:B------:R-:W-:Y:S05]  /*9930*/  BRA.U !UP0, `(.L_x_205) ;  /* 0x0000000108047547 */ /* 0x000fea000b800000 */
[----:B------:R-:W-:Y:S05]  /*9940*/  BPT.TRAP 0x1 ;  /* 0x000000040000795c */ /* 0x000fea0000300000 */
.L_x_205:
[----:B------:R-:W-:Y:S01]  /*9950*/  IMAD.U32 R3, RZ, RZ, UR43 ;  /* 0x0000002bff037e24 */ /* 0x000fe2000f8e00ff */
[----:B-1----:R-:W-:-:S04]  /*9960*/  SHF.R.U32.HI R0, RZ, 0x15, R57 ;  /* 0x00000015ff007819 */ /* 0x002fc80000011639 */
[----:B------:R-:W-:Y:S02]  /*9970*/  SHF.L.U32 R3, R3, 0x1f, RZ ;  /* 0x0000001f03037819 */ /* 0x000fe400000006ff */
[----:B------:R-:W-:Y:S02]  /*9980*/  ISETP.NE.AND P0, PT, R29, R0, PT ;  /* 0x000000001d00720c */ /* 0x000fe40003f05270 */
[----:B------:R-:W1:Y:S02]  /*9990*/  SYNCS.PHASECHK.TRANS64.TRYWAIT P1, [R26+URZ+0xa080], R3 ;  /* 0x00a080031a0075a7 */ /* 0x000e6400080211ff */
[----:B-1----:R-:W-:Y:S09]  /*99a0*/  @!P1 BRA `(.L_x_206) ;  /* 0x000000e8001c9947 */ /* 0x002ff20003800000 */
.L_x_398:
[----:B------:R-:W-:Y:S05]  /*99b0*/  @!P0 BRA `(.L_x_207) ;  /* 0x0000000000408947 */ /* 0x000fea0003800000 */
[----:B------:R-:W-:Y:S01]  /*99c0*/  MOV R14, 0x8 ;  /* 0x00000008000e7802 */ /* 0x000fe20000000f00 */
[----:B------:R-:W1:Y:S01]  /*99d0*/  LDCU.64 UR8, c[0x4][0xb0] ;  /* 0x01001600ff0877ac */ /* 0x000e620008000a00 */
[----:B------:R-:W-:Y:S02]  /*99e0*/  HFMA2 R12, -RZ, RZ, 0, 5.9604644775390625e-08 ;  /* 0x00000001ff0c7431 */ /* 0x000fe400000001ff */
[----:B--2---:R-:W-:Y:S01]  /*99f0*/  IMAD.MOV.U32 R8, RZ, RZ, 0x192 ;  /* 0x00000192ff087424 */ /* 0x004fe200078e00ff */
[----:B------:R-:W2:Y:S01]  /*9a00*/  LDCU.64 UR6, c[0x4][0xb8] ;  /* 0x01001700ff0677ac */ /* 0x000ea20008000a00 */
[----:B------:R-:W3:Y:S01]  /*9a10*/  LDC.64 R14, c[0x4][R14] ;  /* 0x010000000e0e7b82 */ /* 0x000ee20000000a00 */
[----:B------:R-:W-:Y:S01]  /*9a20*/  IMAD.MOV.U32 R13, RZ, RZ, RZ ;  /* 0x000000ffff0d7224 */ /* 0x000fe200078e00ff */
[----:B------:R-:W5:Y:S01]  /*9a30*/  LDCU.64 UR4, c[0x4][0x28] ;  /* 0x01000500ff0477ac */ /* 0x000f620008000a00 */
[----:B-1----:R-:W-:Y:S01]  /*9a40*/  IMAD.U32 R4, RZ, RZ, UR8 ;  /* 0x00000008ff047e24 */ /* 0x002fe2000f8e00ff */
[----:B------:R-:W-:Y:S01]  /*9a50*/  MOV R5, UR9 ;  /* 0x0000000900057c02 */ /* 0x000fe20008000f00 */
[----:B--2---:R-:W-:Y:S01]  /*9a60*/  IMAD.U32 R6, RZ, RZ, UR6 ;  /* 0x00000006ff067e24 */ /* 0x004fe2000f8e00ff */
[----:B------:R-:W-:Y:S01]  /*9a70*/  MOV R7, UR7 ;  /* 0x0000000700077c02 */ /* 0x000fe20008000f00 */
[----:B-----5:R-:W-:Y:S01]  /*9a80*/  IMAD.U32 R10, RZ, RZ, UR4 ;  /* 0x00000004ff0a7e24 */ /* 0x020fe2000f8e00ff */
[----:B------:R-:W-:-:S02]  /*9a90*/  MOV R11, UR5 ;  /* 0x00000005000b7c02 */ /* 0x000fc40008000f00 */
[----:B------:R-:W-:-:S07]  /*9aa0*/  LEPC R20, `(.L_x_207) ;  /* 0x000000001014794e */ /* 0x000fce0000000000 */
[----:B---34-:R-:W-:Y:S05]  /*9ab0*/  CALL.ABS.NOINC R14 ;  /* 0x000000000e007343 */ /* 0x018fea0003c00000 */
.L_x_207:
[----:B------:R-:W-:Y:S05]  /*9ac0*/  WARPSYNC.ALL ;  /* 0x0000000000007948 */ /* 0x000fea0003800000 */
[----:B------:R-:W-:Y:S01]  /*9ad0*/  R2UR UR4, R57 ;  /* 0x00000000390472ca */ /* 0x000fe200000e0000 */
[----:B------:R-:W-:-:S12]  /*9ae0*/  UISETP.NE.AND UP0, UPT, UR36, URZ, UPT ;  /* 0x000000ff2400728c */ /* 0x000fd8000bf05270 */
[----:B--2---:R-:W1:Y:S02]  /*9af0*/  LDTM.x2 R22, tmem[UR4] ;  /* 0x00000004001679ee */ /* 0x004e6400080c0000 */
[----:B-1----:R-:W-:Y:S05]  /*9b00*/  BRA.U !UP0, `(.L_x_208) ;  /* 0x0000000108047547 */ /* 0x002fea000b800000 */
[----:B------:R-:W-:Y:S05]  /*9b10*/  BPT.TRAP 0x1 ;  /* 0x000000040000795c */ /* 0x000fea0000300000 */
.L_x_208:
[----:B------:R-:W-:Y:S01]  /*9b20*/  PRMT R34, R27, 0x654, R34 ;  /* 0x000006541b227816 */ /* 0x000fe20000000022 */
[----:B------:R-:W-:-:S03]  /*9b30*/  UISETP.NE.AND UP0, UPT, UR38, URZ, UPT ;  /* 0x000000ff2600728c */ /* 0x000fc6000bf05270 */
[----:B------:R1:W-:Y:S06]  /*9b40*/  SYNCS.ARRIVE.TRANS64.RED.A1T0 RZ, [R34+URZ], RZ ;  /* 0x000000ff22ff79a7 */ /* 0x0003ec00081004ff */
[----:B------:R-:W-:Y:S05]  /*9b50*/  BRA.U UP0, `(.L_x_209) ;  /* 0x0000000100047547 */ /* 0x000fea000b800000 */
[----:B------:R-:W-:Y:S05]  /*9b60*/  BPT.TRAP 0x1 ;  /* 0x000000040000795c */ /* 0x000fea0000300000 */
.L_x_209:
[----:B------:R-:W-:-:S04]  /*9b70*/  MOV R0, UR44 ;  /* 0x0000002c00007c02 */ /* 0x000fc80008000f00 */
[----:B------:R-:W-:-:S04]  /*9b80*/  SHF.L.U32 R3, R0, 0x1f, RZ ;  /* 0x0000001f00037819 */ /* 0x000fc800000006ff */
[----:B------:R-:W2:Y:S02]  /*9b90*/  SYNCS.PHASECHK.TRANS64.TRYWAIT P0, [R26+URZ+0xa098], R3 ;  /* 0x00a098031a0075a7 */ /* 0x000ea400080011ff */
[----:B--2---:R-:W-:Y:S05]  /*9ba0*/  @!P0 BRA `(.L_x_210) ;  /* 0x000000e400b08947 */ /* 0x004fea0003800000 */
.L_x_399:
[----:B------:R-:W-:-:S09]  /*9bb0*/  UISETP.NE.AND UP0, UPT, UR38, URZ, UPT ;  /* 0x000000ff2600728c */ /* 0x000fd2000bf05270 */
[----:B------:R-:W-:Y:S05]  /*9bc0*/  BRA.U UP0, `(.L_x_211) ;  /* 0x0000000100047547 */ /* 0x000fea000b800000 */
[----:B------:R-:W-:Y:S05]  /*9bd0*/  BPT.TRAP 0x1 ;  /* 0x000000040000795c */ /* 0x000fea0000300000 */
.L_x_211:
[----:B--2---:R-:W-:Y:S01]  /*9be0*/  MOV R3, 0x1 ;  /* 0x0000000100037802 */ /* 0x004fe20000000f00 */
[----:B------:R2:W1:Y:S03]  /*9bf0*/  MUFU.RCP R5, R22 ;  /* 0x0000001600057308 */ /* 0x0004660000001000 */
[----:B------:R-:W-:-:S04]  /*9c00*/  SHF.L.U32 R3, R3, 0x1f, RZ ;  /* 0x0000001f03037819 */ /* 0x000fc800000006ff */
[----:B------:R-:W5:Y:S02]  /*9c10*/  SYNCS.PHASECHK.TRANS64.TRYWAIT P0, [R26+URZ+0xa0c8], R3 ;  /* 0x00a0c8031a0075a7 */ /* 0x000f6400080011ff */
[----:B-12--5:R-:W-:Y:S05]  /*9c20*/  @!P0 BRA `(.L_x_212) ;  /* 0x000000e400a48947 */ /* 0x026fea0003800000 */
.L_x_400:
[----:B------:R-:W1:Y:S01]  /*9c30*/  LDCU UR4, c[0x0][0x708] ;  /* 0x0000e100ff0477ac */ /* 0x000e620008000800 */
[----:B------:R-:W-:Y:S01]  /*9c40*/  FFMA R34, -R22, R5, 1 ;  /* 0x3f80000016227423 */ /* 0x000fe20000000105 */
[----:B------:R-:W-:Y:S03]  /*9c50*/  BSSY.RECONVERGENT B2, `(.L_x_213) ;  /* 0x000000b000027945 */ /* 0x000fe60003800200 */
[----:B------:R-:W-:Y:S01]  /*9c60*/  FFMA R34, R5, R34, R5 ;  /* 0x0000002205227223 */ /* 0x000fe20000000005 */
[----:B-1----:R-:W-:-:S03]  /*9c70*/  MOV R3, UR4 ;  /* 0x0000000400037c02 */ /* 0x002fc60008000f00 */
[----:B------:R-:W-:Y:S01]  /*9c80*/  FFMA R5, R34, UR4, RZ ;  /* 0x0000000422057c23 */ /* 0x000fe200080000ff */
[----:B------:R-:W1:Y:S03]  /*9c90*/  FCHK P0, R3, R22 ;  /* 0x0000001603007302 */ /* 0x000e660000000000 */
[----:B------:R-:W-:-:S04]  /*9ca0*/  FFMA R0, -R22, R5, UR4 ;  /* 0x0000000416007e23 */ /* 0x000fc80008000105 */
[----:B------:R-:W-:Y:S01]  /*9cb0*/  FFMA R34, R34, R0, R5 ;  /* 0x0000000022227223 */ /* 0x000fe20000000005 */
[----:B-1----:R-:W-:Y:S05]  /*9cc0*/  @!P0 BRA `(.L_x_214) ;  /* 0x00000000000c8947 */ /* 0x002fea0003800000 */
[----:B------:R-:W-:Y:S02]  /*9cd0*/  MOV R4, 0x9cf0 ;  /* 0x00009cf000047802 */ /* 0x000fe40000000f00 */
[----:B---34-:R-:W-:Y:S05]  /*9ce0*/  CALL.REL.NOINC `($__internal_3_$__cuda_sm3x_div_rn_noftz_f32_slowpath) ;  /* 0x000000f0001c7944 */ /* 0x018fea0003c00000 */
[----:B------:R-:W-:Y:S02]  /*9cf0*/  MOV R34, R0 ;  /* 0x0000000000227202 */ /* 0x000fe40000000f00 */
.L_x_214:
[----:B------:R-:W-:Y:S05]  /*9d00*/  BSYNC.RECONVERGENT B2 ;  /* 0x0000000000027941 */ /* 0x000fea0003800200 */
.L_x_213:
[----:B------:R-:W-:-:S05]  /*9d10*/  VIADD R0, R56, 0x180 ;  /* 0x0000018038007836 */ /* 0x000fca0000000000 */
[----:B------:R-:W-:-:S04]  /*9d20*/  SHF.R.U32.HI R0, RZ, 0x15, R0 ;  /* 0x00000015ff007819 */ /* 0x000fc80000011600 */
[----:B------:R-:W-:-:S13]  /*9d30*/  ISETP.NE.AND P0, PT, R29, R0, PT ;  /* 0x000000001d00720c */ /* 0x000fda0003f05270 */
[----:B------:R-:W-:Y:S05]  /*9d40*/  @!P0 BRA `(.L_x_215) ;  /* 0x0000000000408947 */ /* 0x000fea0003800000 */
[----:B------:R-:W-:Y:S01]  /*9d50*/  MOV R14, 0x8 ;  /* 0x00000008000e7802 */ /* 0x000fe20000000f00 */
[----:B------:R-:W1:Y:S01]  /*9d60*/  LDCU.64 UR8, c[0x4][0xb0] ;  /* 0x01001600ff0877ac */ /* 0x000e620008000a00 */
[----:B------:R-:W-:Y:S02]  /*9d70*/  HFMA2 R12, -RZ, RZ, 0, 5.9604644775390625e-08 ;  /* 0x00000001ff0c7431 */ /* 0x000fe400000001ff */
[----:B------:R-:W-:Y:S01]  /*9d80*/  IMAD.MOV.U32 R8, RZ, RZ, 0x192 ;  /* 0x00000192ff087424 */ /* 0x000fe200078e00ff */
        /* <DEDUP_REMOVED lines=12> */
.L_x_215:
[----:B------:R-:W-:Y:S05]  /*9e50*/  WARPSYNC.ALL ;  /* 0x0000000000007948 */ /* 0x000fea0003800000 */
[----:B------:R-:W-:Y:S02]  /*9e60*/  R2UR UR4, R56 ;  /* 0x00000000380472ca */ /* 0x000fe400000e0000 */
[C---:B------:R-:W-:Y:S02]  /*9e70*/  IADD3 R38, P0, PT, R28.reuse, 0x2010, RZ ;  /* 0x000020101c267810 */ /* 0x040fe40007f1e0ff */
[----:B------:R-:W-:-:S03]  /*9e80*/  IADD3 R3, P1, PT, R28, 0x2000, RZ ;  /* 0x000020001c037810 */ /* 0x000fc60007f3e0ff */
[--C-:B------:R-:W-:Y:S02]  /*9e90*/  IMAD.X R39, RZ, RZ, R31.reuse, P0 ;  /* 0x000000ffff277224 */ /* 0x100fe400000e061f */
[----:B------:R-:W-:-:S04]  /*9ea0*/  IMAD.X R37, RZ, RZ, R31, P1 ;  /* 0x000000ffff257224 */ /* 0x000fc800008e061f */
[----:B------:R-:W1:Y:S01]  /*9eb0*/  LDTM.x16 R4, tmem[UR4+0x180] ;  /* 0x00018004000479ee */ /* 0x000e620008240000 */
[----:B------:R-:W-:-:S04]  /*9ec0*/  SHF.R.U64 R0, R3, 0x3, R37 ;  /* 0x0000000303007819 */ /* 0x000fc80000001225 */
[----:B----4-:R-:W-:Y:S01]  /*9ed0*/  LOP3.LUT R36, R3, 0x30, R0, 0x78, !PT ;  /* 0x0000003003247812 */ /* 0x010fe200078e7800 */
[----:B------:R-:W-:-:S05]  /*9ee0*/  VIADD R0, R56, 0x190 ;  /* 0x0000019038007836 */ /* 0x000fca0000000000 */
[----:B------:R-:W-:-:S04]  /*9ef0*/  SHF.R.U32.HI R0, RZ, 0x15, R0 ;  /* 0x00000015ff007819 */ /* 0x000fc80000011600 */
[----:B------:R-:W-:Y:S01]  /*9f00*/  ISETP.NE.AND P0, PT, R29, R0, PT ;  /* 0x000000001d00720c */ /* 0x000fe20003f05270 */
[----:B-1----:R-:W-:Y:S01]  /*9f10*/  FMUL2 R20, R34.F32, R8.F32x2.HI_LO ;  /* 0x000000082214724a */ /* 0x002fe20000040000 */
[----:B------:R-:W-:Y:S01]  /*9f20*/  SHF.R.U64 R9, R38, 0x3, R39 ;  /* 0x0000000326097819 */ /* 0x000fe20000001227 */
[C---:B------:R-:W-:Y:S02]  /*9f30*/  FMUL2 R4, R34.reuse.F32, R4.F32x2.HI_LO ;  /* 0x000000042204724a */ /* 0x040fe40000040000 */
[----:B------:R-:W-:Y:S01]  /*9f40*/  FMUL2 R6, R34.F32, R6.F32x2.HI_LO ;  /* 0x000000062206724a */ /* 0x000fe20000040000 */
        /* <DEDUP_REMOVED lines=10> */
[----:B------:R-:W-:-:S02]  /*9ff0*/  F2FP.F16.F32.PACK_AB R4, R13, R12 ;  /* 0x0000000c0d04723e */ /* 0x000fc400000000ff */
[----:B------:R-:W-:Y:S01]  /*a000*/  F2FP.F16.F32.PACK_AB R5, R15, R14 ;  /* 0x0000000e0f05723e */ /* 0x000fe200000000ff */
[----:B------:R1:W-:Y:S01]  /*a010*/  ST.E.128 desc[UR48][R36.64], R8 ;  /* 0x0000000824007985 */ /* 0x0003e2000c101d30 */
[----:B------:R-:W-:Y:S02]  /*a020*/  F2FP.F16.F32.PACK_AB R6, R17, R16 ;  /* 0x000000101106723e */ /* 0x000fe400000000ff */
[----:B------:R-:W-:-:S05]  /*a030*/  F2FP.F16.F32.PACK_AB R7, R19, R18 ;  /* 0x000000121307723e */ /* 0x000fca00000000ff */
[----:B------:R1:W-:Y:S01]  /*a040*/  ST.E.128 desc[UR48][R38.64], R4 ;  /* 0x0000000426007985 */ /* 0x0003e2000c101d30 */
[----:B------:R-:W-:Y:S05]  /*a050*/  @!P0 BRA `(.L_x_216) ;  /* 0x0000000000408947 */ /* 0x000fea0003800000 */
[----:B------:R-:W-:Y:S01]  /*a060*/  MOV R14, 0x8 ;  /* 0x00000008000e7802 */ /* 0x000fe20000000f00 */
[----:B------:R-:W2:Y:S01]  /*a070*/  LDCU.64 UR8, c[0x4][0xb0] ;  /* 0x01001600ff0877ac */ /* 0x000ea20008000a00 */
[----:B------:R-:W-:Y:S02]  /*a080*/  HFMA2 R12, -RZ, RZ, 0, 5.9604644775390625e-08 ;  /* 0x00000001ff0c7431 */ /* 0x000fe400000001ff */
[----:B-1----:R-:W-:Y:S01]  /*a090*/  IMAD.MOV.U32 R8, RZ, RZ, 0x192 ;  /* 0x00000192ff087424 */ /* 0x002fe200078e00ff */
[----:B------:R-:W1:Y:S01]  /*a0a0*/  LDCU.64 UR6, c[0x4][0xb8] ;  /* 0x01001700ff0677ac */ /* 0x000e620008000a00 */
[----:B------:R-:W4:Y:S01]  /*a0b0*/  LDC.64 R14, c[0x4][R14] ;  /* 0x010000000e0e7b82 */ /* 0x000f220000000a00 */
[----:B------:R-:W-:Y:S01]  /*a0c0*/  IMAD.MOV.U32 R13, RZ, RZ, RZ ;  /* 0x000000ffff0d7224 */ /* 0x000fe200078e00ff */
[----:B------:R-:W5:Y:S01]  /*a0d0*/  LDCU.64 UR4, c[0x4][0x40] ;  /* 0x01000800ff0477ac */ /* 0x000f620008000a00 */
[----:B--2---:R-:W-:Y:S01]  /*a0e0*/  IMAD.U32 R4, RZ, RZ, UR8 ;  /* 0x00000008ff047e24 */ /* 0x004fe2000f8e00ff */
[----:B------:R-:W-:Y:S01]  /*a0f0*/  MOV R5, UR9 ;  /* 0x0000000900057c02 */ /* 0x000fe20008000f00 */
[----:B-1----:R-:W-:Y:S01]  /*a100*/  IMAD.U32 R6, RZ, RZ, UR6 ;  /* 0x00000006ff067e24 */ /* 0x002fe2000f8e00ff */
[----:B------:R-:W-:Y:S01]  /*a110*/  MOV R7, UR7 ;  /* 0x0000000700077c02 */ /* 0x000fe20008000f00 */
[----:B-----5:R-:W-:Y:S01]  /*a120*/  IMAD.U32 R10, RZ, RZ, UR4 ;  /* 0x00000004ff0a7e24 */ /* 0x020fe2000f8e00ff */
[----:B------:R-:W-:-:S02]  /*a130*/  MOV R11, UR5 ;  /* 0x00000005000b7c02 */ /* 0x000fc40008000f00 */
[----:B------:R-:W-:-:S07]  /*a140*/  LEPC R20, `(.L_x_216) ;  /* 0x000000001014794e */ /* 0x000fce0000000000 */
[----:B---34-:R-:W-:Y:S05]  /*a150*/  CALL.ABS.NOINC R14 ;  /* 0x000000000e007343 */ /* 0x018fea0003c00000 */
.L_x_216:
[----:B------:R-:W2:Y:S01]  /*a160*/  LDCU.64 UR4, c[0x0][0x880] ;  /* 0x00011000ff0477ac */ /* 0x000ea20008000a00 */
[C---:B------:R-:W-:Y:S02]  /*a170*/  IADD3 R3, P2, PT, R28.reuse, 0x2020, RZ ;  /* 0x000020201c037810 */ /* 0x040fe40007f5e0ff */
[----:B------:R-:W-:-:S03]  /*a180*/  IADD3 R30, P1, PT, R28, 0x2030, RZ ;  /* 0x000020301c1e7810 */ /* 0x000fc60007f3e0ff */
[--C-:B------:R-:W-:Y:S02]  /*a190*/  IMAD.X R29, RZ, RZ, R31.reuse, P2 ;  /* 0x000000ffff1d7224 */ /* 0x100fe400010e061f */
[----:B------:R-:W-:-:S03]  /*a1a0*/  IMAD.X R31, RZ, RZ, R31, P1 ;  /* 0x000000ffff1f7224 */ /* 0x000fc600008e061f */
[----:B------:R-:W-:-:S04]  /*a1b0*/  SHF.R.U64 R0, R3, 0x3, R29 ;  /* 0x0000000303007819 */ /* 0x000fc8000000121d */
[----:B------:R-:W-:Y:S02]  /*a1c0*/  LOP3.LUT R28, R3, 0x30, R0, 0x78, !PT ;  /* 0x00000030031c7812 */ /* 0x000fe400078e7800 */
[----:B--2---:R-:W-:-:S04]  /*a1d0*/  ISETP.NE.U32.AND P0, PT, RZ, UR4, PT ;  /* 0x00000004ff007c0c */ /* 0x004fc8000bf05070 */
[----:B------:R-:W-:Y:S01]  /*a1e0*/  ISETP.NE.AND.EX P0, PT, RZ, UR5, PT, P0 ;  /* 0x00000005ff007c0c */ /* 0x000fe2000bf05300 */
[----:B------:R-:W-:Y:S05]  /*a1f0*/  WARPSYNC.ALL ;  /* 0x0000000000007948 */ /* 0x000fea0003800000 */
[----:B------:R-:W-:-:S13]  /*a200*/  R2UR UR4, R56 ;  /* 0x00000000380472ca */ /* 0x000fda00000e0000 */
[----:B-1----:R-:W1:Y:S02]  /*a210*/  LDTM.x16 R4, tmem[UR4+0x190] ;  /* 0x00019004000479ee */ /* 0x002e640008240000 */
        /* <DEDUP_REMOVED lines=20> */
[----:B------:R-:W-:Y:S01]  /*a360*/  @!PT LDS RZ, [RZ] ;  /* 0x00000000fffff984 */ /* 0x000fe20000000800 */
[----:B------:R-:W-:Y:S01]  /*a370*/  @!PT LDS RZ, [RZ] ;  /* 0x00000000fffff984 */ /* 0x000fe20000000800 */
[----:B------:R-:W-:Y:S01]  /*a380*/  @!PT LDS RZ, [RZ] ;  /* 0x00000000fffff984 */ /* 0x000fe20000000800 */
[----:B------:R-:W-:Y:S01]  /*a390*/  @!PT LDS RZ, [RZ] ;  /* 0x00000000fffff984 */ /* 0x000fe20000000800 */
[----:B------:R2:W-:Y:S06]  /*a3a0*/  MEMBAR.ALL.CTA ;  /* 0x0000000000007992 */ /* 0x0005ec0000008000 */
[----:B--2---:R-:W2:Y:S01]  /*a3b0*/  FENCE.VIEW.ASYNC.S ;  /* 0x00000000000073c6 */ /* 0x004ea20000000000 */
[----:B------:R-:W-:Y:S05]  /*a3c0*/  @!P0 BRA `(.L_x_217) ;  /* 0x0000000400008947 */ /* 0x000fea0003800000 */
[----:B------:R-:W-:Y:S01]  /*a3d0*/  FSETP.GEU.AND P0, PT, R22, 1.175494350822287508e-38, PT ;  /* 0x008000001600780b */ /* 0x000fe20003f0e000 */
[----:B------:R-:W4:Y:S01]  /*a3e0*/  LDCU UR4, c[0x0][0x380] ;  /* 0x00007000ff0477ac */ /* 0x000f220008000800 */
[----:B------:R-:W-:Y:S01]  /*a3f0*/  MOV R0, 0x3e055027 ;  /* 0x3e05502700007802 */ /* 0x000fe20000000f00 */
[----:B------:R-:W-:Y:S01]  /*a400*/  BSSY.RECONVERGENT B0, `(.L_x_217) ;  /* 0x000003c000007945 */ /* 0x000fe20003800200 */
[----:B-1----:R-:W-:Y:S01]  /*a410*/  FSEL R5, RZ, -23, P0 ;  /* 0xc1b80000ff057808 */ /* 0x002fe20000000000 */
[----:B------:R-:W1:Y:S01]  /*a420*/  LDCU UR5, c[0x0][0x700] ;  /* 0x0000e000ff0577ac */ /* 0x000e620008000800 */
[----:B------:R-:W-:-:S07]  /*a430*/  LEA R2, R35, R2, 0x8 ;  /* 0x0000000223027211 */ /* 0x000fce00078e40ff */
        /* <DEDUP_REMOVED lines=22> */
[----:B------:R-:W-:-:S04]  /*a5a0*/  IADD3 R3, PT, PT, R2, 0x80, RZ ;  /* 0x0000008002037810 */ /* 0x000fc80007ffe0ff */
[----:B----4-:R-:W-:Y:S02]  /*a5b0*/  ISETP.GE.AND P0, PT, R3, UR4, PT ;  /* 0x0000000403007c0c */ /* 0x010fe4000bf06270 */
[----:B------:R-:W-:-:S05]  /*a5c0*/  FSEL R4, R4, -INF , P1 ;  /* 0xff80000004047808 */ /* 0x000fca0000800000 */
[----:B-1----:R-:W-:-:S06]  /*a5d0*/  FFMA R23, R23, UR5, R4 ;  /* 0x0000000517177c23 */ /* 0x002fcc0008000004 */
[----:B------:R-:W-:Y:S05]  /*a5e0*/  @P0 BRA `(.L_x_218) ;  /* 0x0000000000740947 */ /* 0x000fea0003800000 */
[----:B------:R-:W1:Y:S01]  /*a5f0*/  LDCU UR7, c[0x0][0x38c] ;  /* 0x00007180ff0777ac */ /* 0x000e620008000800 */
[----:B------:R-:W4:Y:S01]  /*a600*/  LDCU UR6, c[0x0][0x890] ;  /* 0x00011200ff0677ac */ /* 0x000f220008000800 */
[----:B------:R-:W5:Y:S01]  /*a610*/  LDCU.64 UR4, c[0x0][0x888] ;  /* 0x00011100ff0477ac */ /* 0x000f620008000a00 */
[----:B-1----:R-:W1:Y:S01]  /*a620*/  I2F.U32.RP R6, UR7 ;  /* 0x0000000700067d06 */ /* 0x002e620008209000 */
[----:B------:R-:W-:Y:S01]  /*a630*/  ISETP.NE.U32.AND P0, PT, RZ, UR7, PT ;  /* 0x00000007ff007c0c */ /* 0x000fe2000bf05070 */
[----:B----4-:R-:W-:-:S06]  /*a640*/  IMAD R3, R32, UR6, R3 ;  /* 0x0000000620037c24 */ /* 0x010fcc000f8e0203 */
[----:B-1----:R-:W1:Y:S02]  /*a650*/  MUFU.RCP R4, R6 ;  /* 0x0000000600047308 */ /* 0x002e640000001000 */
[----:B-1----:R-:W-:-:S06]  /*a660*/  IADD3 R4, PT, PT, R4, 0xffffffe, RZ ;  /* 0x0ffffffe04047810 */ /* 0x002fcc0007ffe0ff */
[----:B------:R1:W4:Y:S02]  /*a670*/  F2I.FTZ.U32.TRUNC.NTZ R5, R4 ;  /* 0x0000000400057305 */ /* 0x000324000021f000 */
[----:B-1----:R-:W-:Y:S01]  /*a680*/  HFMA2 R4, -RZ, RZ, 0, 0 ;  /* 0x00000000ff047431 */ /* 0x002fe200000001ff */
[----:B----4-:R-:W-:-:S05]  /*a690*/  IADD3 R0, PT, PT, RZ, -R5, RZ ;  /* 0x80000005ff007210 */ /* 0x010fca0007ffe0ff */
        /* <DEDUP_REMOVED lines=13> */
[----:B-----5:R-:W-:-:S04]  /*a770*/  IMAD R3, R0, UR5, R3 ;  /* 0x0000000500037c24 */ /* 0x020fc8000f8e0203 */
[----:B------:R-:W-:-:S04]  /*a780*/  IMAD R2, R2, UR7, R33 ;  /* 0x0000000702027c24 */ /* 0x000fc8000f8e0221 */
[----:B------:R-:W-:-:S04]  /*a790*/  IMAD R3, R2, UR4, R3 ;  /* 0x0000000402037c24 */ /* 0x000fc8000f8e0203 */
[----:B-1----:R-:W-:-:S05]  /*a7a0*/  IMAD.WIDE.U32 R4, R3, 0x4, R4 ;  /* 0x0000000403047825 */ /* 0x002fca00078e0004 */
[----:B------:R1:W-:Y:S02]  /*a7b0*/  STG.E desc[UR48][R4.64], R23 ;  /* 0x0000001704007986 */ /* 0x0003e4000c101930 */
.L_x_218:
[----:B------:R-:W-:Y:S05]  /*a7c0*/  BSYNC.RECONVERGENT B0 ;  /* 0x0000000000007941 */ /* 0x000fea0003800200 */
.L_x_217:
[----:B------:R-:W-:Y:S01]  /*a7d0*/  UISETP.NE.AND UP0, UPT, UR38, URZ, UPT ;  /* 0x000000ff2600728c */ /* 0x000fe2000bf05270 */
[----:B------:R-:W-:-:S08]  /*a7e0*/  NOP ;  /* 0x0000000000007918 */ /* 0x000fd00000000000 */
[----:B------:R-:W-:Y:S05]  /*a7f0*/  BRA.U UP0, `(.L_x_219) ;  /* 0x0000000100087547 */ /* 0x000fea000b800000 */
[----:B------:R-:W-:Y:S05]  /*a800*/  BPT.TRAP 0x1 ;  /* 0x000000040000795c */ /* 0x000fea0000300000 */
[----:B------:R-:W-:Y:S05]  /*a810*/  BPT.TRAP 0x1 ;  /* 0x000000040000795c */ /* 0x000fea0000300000 */
.L_x_219:
[----:B------:R-:W-:Y:S01]  /*a820*/  IADD3 R0, PT, PT, R26, 0xa0a8, RZ ;  /* 0x0000a0a81a007810 */ /* 0x000fe20007ffe0ff */
[----:B------:R-:W-:-:S03]  /*a830*/  UISETP.NE.AND UP0, UPT, UR38, URZ, UPT ;  /* 0x000000ff2600728c */ /* 0x000fc6000bf05270 */
[----:B------:R-:W-:-:S04]  /*a840*/  PRMT R0, R27, 0x654, R0 ;  /* 0x000006541b007816 */ /* 0x000fc80000000000 */
[----:B--2---:R2:W-:Y:S02]  /*a850*/  SYNCS.ARRIVE.TRANS64.RED.A1T0 RZ, [R0+URZ], RZ ;  /* 0x000000ff00ff79a7 */ /* 0x0045e400081004ff */
[----:B------:R-:W-:Y:S05]  /*a860*/  BRA.U UP0, `(.L_x_220) ;  /* 0x0000000100047547 */ /* 0x000fea000b800000 */
[----:B------:R-:W-:Y:S05]  /*a870*/  BPT.TRAP 0x1 ;  /* 0x000000040000795c */ /* 0x000fea0000300000 */
.L_x_220:
[----:B------:R-:W-:Y:S01]  /*a880*/  SYNCS.ARRIVE.TRANS64.A1T0 RZ, [R26+URZ+0xa0b8], RZ ;  /* 0x00a0b8ff1aff79a7 */ /* 0x000fe200081000ff */
[----:B------:R-:W-:Y:S05]  /*a890*/  EXIT ;  /* 0x000000000000794d */ /* 0x000fea0003800000 */
.L_x_27:
[----:B------:R-:W-:-:S08]  /*a8a0*/  NOP ;  /* 0x0000000000007918 */ /* 0x000fd00000000000 */
[----:B------:R-:W1:Y:S02]  /*a8b0*/  USETMAXREG.TRY_ALLOC.CTAPOOL UP0, 0xc0 ;  /* 0x000000c0000079c8 */ /* 0x000e640008000600 */
[----:B-1----:R-:W-:Y:S05]  /*a8c0*/  BRA.U !UP0, `(.L_x_27) ;  /* 0xfffffffd08f47547 */ /* 0x002fea000b83ffff */
[----:B------:R-:W1:Y:S01]  /*a8d0*/  S2UR UR8, SR_CTAID.X ;  /* 0x00000000000879c3 */ /* 0x000e620000002500 */
[----:B------:R-:W2:Y:S02]  /*a8e0*/  LDCU.64 UR4, c[0x0][0x380] ;  /* 0x00007000ff0477ac */ /* 0x000ea40008000a00 */
[----:B--2---:R-:W-:Y:S02]  /*a8f0*/  UISETP.NE.AND UP0, UPT, UR5, URZ, UPT ;  /* 0x000000ff0500728c */ /* 0x004fe4000bf05270 */
[----:B-1----:R-:W-:-:S04]  /*a900*/  USHF.L.U32 UR8, UR8, 0x8, URZ ;  /* 0x0000000808087899 */ /* 0x002fc800080006ff */
[----:B------:R-:W-:-:S06]  /*a910*/  UISETP.GE.U32.OR UP0, UPT, UR8, UR4, !UP0 ;  /* 0x000000040800728c */ /* 0x000fcc000c706470 */
[----:B------:R-:W-:-:S13]  /*a920*/  PLOP3.LUT P0, PT, PT, PT, UP0, 0x80, 0x8 ;  /* 0x000000000008781c */ /* 0x000fda0003f0f008 */
[----:B------:R-:W-:Y:S05]  /*a930*/  @P0 EXIT ;  /* 0x000000000000094d */ /* 0x000fea0003800000 */
[----:B------:R-:W-:Y:S02]  /*a940*/  UIADD3 UR8, UPT, UPT, UR5, 0x7f, URZ ;  /* 0x0000007f05087890 */ /* 0x000fe4000fffe0ff */
[----:B------:R-:W-:Y:S02]  /*a950*/  ULOP3.LUT UP0, URZ, UR5, 0x7f, URZ, 0xc0, !UPT ;  /* 0x0000007f05ff7892 */ /* 0x000fe4000f80c0ff */
[----:B------:R-:W-:Y:S02]  /*a960*/  UISETP.NE.AND UP1, UPT, UR51, URZ, UPT ;  /* 0x000000ff3300728c */ /* 0x000fe4000bf25270 */
[----:B------:R-:W-:Y:S02]  /*a970*/  USHF.R.S32.HI UR4, URZ, 0x1f, UR8 ;  /* 0x0000001fff047899 */ /* 0x000fe40008011408 */
[----:B------:R-:W-:Y:S02]  /*a980*/  USEL UR41, UR7, UR6, UP1 ;  /* 0x0000000607297287 */ /* 0x000fe40008800000 */
[----:B------:R-:W-:-:S02]  /*a990*/  ULEA.HI UR4, UR4, UR8, URZ, 0x7 ;  /* 0x0000000804047291 */ /* 0x000fc4000f8f38ff */
[----:B------:R-:W-:Y:S02]  /*a9a0*/  ULOP3.LUT UR41, UR41, 0x1, URZ, 0xc0, !UPT ;  /* 0x0000000129297892 */ /* 0x000fe4000f8ec0ff */
[----:B------:R-:W-:Y:S02]  /*a9b0*/  @UP0 ULEA.HI.SX32 UR45, UR4, 0xffffffff, 0x19 ;  /* 0xffffffff042d0891 */ /* 0x000fe4000f8fcaff */
[----:B------:R-:W-:Y:S02]  /*a9c0*/  @!UP0 USHF.R.S32.HI UR45, URZ, 0x7, UR4 ;  /* 0x00000007ff2d8899 */ /* 0x000fe40008011404 */
[----:B------:R-:W-:-:S09]  /*a9d0*/  UISETP.NE.U32.AND UP0, UPT, UR41, 0x1, UPT ;  /* 0x000000012900788c */ /* 0x000fd2000bf05070 */
[----:B------:R-:W-:Y:S05]  /*a9e0*/  BRA.U !UP0, `(.L_x_221) ;  /* 0x0000000108047547 */ /* 0x000fea000b800000 */
[----:B------:R-:W-:Y:S05]  /*a9f0*/  BPT.TRAP 0x1 ;  /* 0x000000040000795c */ /* 0x000fea0000300000 */
.L_x_221:
[----:B------:R-:W1:Y:S01]  /*aa00*/  S2UR UR5, SR_CgaCtaId ;  /* 0x00000000000579c3 */ /* 0x000e620000008800 */
[----:B------:R-:W-:Y:S01]  /*aa10*/  UISETP.NE.AND UP0, UPT, UR51, URZ, UPT ;  /* 0x000000ff3300728c */ /* 0x000fe2000bf05270 */
[----:B------:R-:W-:Y:S01]  /*aa20*/  MOV R3, 0x1 ;  /* 0x0000000100037802 */ /* 0x000fe20000000f00 */
[----:B------:R-:W-:Y:S01]  /*aa30*/  UMOV UR4, 0x400 ;  /* 0x0000040000047882 */ /* 0x000fe20000000000 */
[----:B------:R-:W-:Y:S02]  /*aa40*/  UMOV UR49, 0x1 ;  /* 0x0000000100317882 */ /* 0x000fe40000000000 */
[----:B------:R-:W-:Y:S01]  /*aa50*/  SHF.L.U32 R3, R3, 0x1f, RZ ;  /* 0x0000001f03037819 */ /* 0x000fe200000006ff */
[----:B-1----:R-:W-:-:S04]  /*aa60*/  ULEA UR5, UR5, UR4, 0x18 ;  /* 0x0000000405057291 */ /* 0x002fc8000f8ec0ff */
[----:B------:R-:W-:Y:S02]  /*aa70*/  UIADD3 UR4, UPT, UPT, UR5, 0xa078, URZ ;  /* 0x0000a07805047890 */ /* 0x000fe4000fffe0ff */
[----:B------:R-:W-:-:S09]  /*aa80*/  @!UP0 UIADD3 UR4, UPT, UPT, UR5, 0xa088, URZ ;  /* 0x0000a08805048890 */ /* 0x000fd2000fffe0ff */
[----:B------:R-:W1:Y:S02]  /*aa90*/  SYNCS.PHASECHK.TRANS64.TRYWAIT P0, [UR4], R3 ;  /* 0x00000003ff0075a7 */ /* 0x000e640008001104 */
[----:B-1----:R-:W-:Y:S05]  /*aaa0*/  @!P0 BRA `(.L_x_222) ;  /* 0x000000d800188947 */ /* 0x002fea0003800000 */
.L_x_402:
[----:B------:R-:W-:Y:S01]  /*aab0*/  UISETP.GE.AND UP0, UPT, UR45, 0x1, UPT ;  /* 0x000000012d00788c */ /* 0x000fe2000bf06270 */
[----:B------:R-:W-:Y:S01]  /*aac0*/  HFMA2 R2, -RZ, RZ, 0, 0 ;  /* 0x00000000ff027431 */ /* 0x000fe200000001ff */
[----:B------:R-:W-:Y:S01]  /*aad0*/  MOV R17, 0xff800000 ;  /* 0xff80000000117802 */ /* 0x000fe20000000f00 */
[----:B------:R-:W-:Y:S01]  /*aae0*/  HFMA2 R16, -RZ, RZ, 0, 0 ;  /* 0x00000000ff107431 */ /* 0x000fe200000001ff */
[----:B------:R-:W-:Y:S01]  /*aaf0*/  UMOV UR46, 0x1 ;  /* 0x00000001002e7882 */ /* 0x000fe20000000000 */
[----:B------:R-:W-:Y:S01]  /*ab00*/  UMOV UR48, URZ ;  /* 0x000000ff00307c82 */ /* 0x000fe20008000000 */
[----:B------:R-:W-:-:S03]  /*ab10*/  UMOV UR47, URZ ;  /* 0x000000ff002f7c82 */ /* 0x000fc60008000000 */
[----:B------:R-:W-:Y:S05]  /*ab20*/  BRA.U !UP0, `(.L_x_223) ;  /* 0x0000004508987547 */ /* 0x000fea000b800000 */
[----:B------:R-:W-:Y:S01]  /*ab30*/  USHF.L.U32 UR4, UR45, 0x7, URZ ;  /* 0x000000072d047899 */ /* 0x000fe200080006ff */
[----:B------:R-:W-:Y:S01]  /*ab40*/  MOV R16, RZ ;  /* 0x000000ff00107202 */ /* 0x000fe20000000f00 */
[----:B------:R-:W2:Y:S01]  /*ab50*/  LDCU UR37, c[0x0][0x704] ;  /* 0x0000e080ff2577ac */ /* 0x000ea20008000800 */
[----:B------:R-:W-:-:S03]  /*ab60*/  MOV R156, 0xff800000 ;  /* 0xff800000009c7802 */ /* 0x000fc60000000f00 */
[----:B------:R-:W-:Y:S01]  /*ab70*/  MOV R2, UR4 ;  /* 0x0000000400027c02 */ /* 0x000fe20008000f00 */
[----:B------:R-:W3:Y:S01]  /*ab80*/  LDCU UR36, c[0x0][0x384] ;  /* 0x00007080ff2477ac */ /* 0x000ee20008000800 */
[----:B------:R-:W-:Y:S01]  /*ab90*/  UIADD3 UR45, UPT, UPT, UR45, -0x1, URZ ;  /* 0xffffffff2d2d7890 */ /* 0x000fe2000fffe0ff */
[----:B------:R-:W-:Y:S01]  /*aba0*/  UMOV UR47, URZ ;  /* 0x000000ff002f7c82 */ /* 0x000fe20008000000 */
[----:B------:R-:W-:Y:S01]  /*abb0*/  UMOV UR46, 0x1 ;  /* 0x00000001002e7882 */ /* 0x000fe20000000000 */
[----:B------:R-:W-:Y:S01]  /*abc0*/  UMOV UR49, 0x1 ;  /* 0x0000000100317882 */ /* 0x000fe20000000000 */
[----:B------:R-:W-:-:S08]  /*abd0*/  UMOV UR48, URZ ;  /* 0x000000ff00307c82 */ /* 0x000fd00008000000 */
.L_x_244:
[----:B------:R-:W4:Y:S01]  /*abe0*/  S2R R56, SR_TID.X ;  /* 0x0000000000387919 */ /* 0x000f220000002100 */
[----:B------:R-:W-:Y:S01]  /*abf0*/  UISETP.NE.AND UP0, UPT, UR51, URZ, UPT ;  /* 0x000000ff3300728c */ /* 0x000fe2000bf05270 */
[----:B------:R-:W-:-:S03]  /*ac00*/  UMOV UR4, 0x20 ;  /* 0x0000002000047882 */ /* 0x000fc60000000000 */
[----:B------:R-:W-:Y:S02]  /*ac10*/  USEL UR4, UR4, 0xa0, UP0 ;  /* 0x000000a004047887 */ /* 0x000fe40008000000 */
[----:B------:R-:W-:Y:S01]  /*ac20*/  USEL UR5, UR44, UR43, UP0 ;  /* 0x0000002b2c057287 */ /* 0x000fe20008000000 */
[----:B----4-:R-:W-:-:S05]  /*ac30*/  IMAD.U32 R18, R56, 0x10000, RZ ;  /* 0x0001000038127824 */ /* 0x010fca00078e00ff */
[----:B------:R-:W-:-:S05]  /*ac40*/  LOP3.LUT R18, R18, 0x600000, RZ, 0xc0, !PT ;  /* 0x0060000012127812 */ /* 0x000fca00078ec0ff */
[----:B-1----:R-:W-:Y:S01]  /*ac50*/  VIADD R0, R18, UR4 ;  /* 0x0000000412007c36 */ /* 0x002fe20008000000 */
[----:B------:R-:W-:Y:S02]  /*ac60*/  USEL UR4, UR48, UR47, UP0 ;  /* 0x0000002f30047287 */ /* 0x000fe40008000000 */
[----:B------:R-:W-:-:S03]  /*ac70*/  UISETP.GT.U32.AND UP0, UPT, UR5, 0x1, UPT ;  /* 0x000000010500788c */ /* 0x000fc6000bf04070 */
[----:B------:R-:W1:Y:S02]  /*ac80*/  SHFL.IDX PT, R0, R0, RZ, 0x1f ;  /* 0x00001fff00007589 */ /* 0x000e6400000e0000 */
[----:B-1----:R-:W-:-:S04]  /*ac90*/  R2UR UR40, R0 ;  /* 0x00000000002872ca */ /* 0x002fc800000e0000 */
[----:B--2---:R-:W-:Y:S11]  /*aca0*/  BRA.U UP0, `(.L_x_224) ;  /* 0x0000000100047547 */ /* 0x004ff6000b800000 */
[----:B--23--:R-:W-:Y:S05]  /*acb0*/  BPT.TRAP 0x1 ;  /* 0x000000040000795c */ /* 0x00cfea0000300000 */
.L_x_224:
[----:B------:R-:W1:Y:S01]  /*acc0*/  S2UR UR38, SR_CgaCtaId ;  /* 0x00000000002679c3 */ /* 0x000e620000008800 */
[----:B------:R-:W-:Y:S01]  /*acd0*/  UISETP.NE.AND UP0, UPT, UR51, URZ, UPT ;  /* 0x000000ff3300728c */ /* 0x000fe2000bf05270 */
[----:B------:R-:W-:Y:S01]  /*ace0*/  IMAD.U32 R3, RZ, RZ, UR4 ;  /* 0x00000004ff037e24 */ /* 0x000fe2000f8e00ff */
[----:B------:R-:W-:Y:S01]  /*acf0*/  UMOV UR5, 0x400 ;  /* 0x0000040000057882 */ /* 0x000fe20000000000 */
[----:B------:R-:W-:Y:S01]  /*ad00*/  SHF.R.U32.HI R56, RZ, 0x5, R56 ;  /* 0x00000005ff387819 */ /* 0x000fe20000011638 */
[----:B------:R-:W-:Y:S01]  /*ad10*/  USEL UR4, URZ, 0x80, UP0 ;  /* 0x00000080ff047887 */ /* 0x000fe20008000000 */
[----:B------:R-:W-:Y:S02]  /*ad20*/  SHF.R.U32.HI R22, RZ, 0x15, R18 ;  /* 0x00000015ff167819 */ /* 0x000fe40000011612 */
[----:B------:R-:W-:Y:S02]  /*ad30*/  SHF.L.U32 R3, R3, 0x1f, RZ ;  /* 0x0000001f03037819 */ /* 0x000fe400000006ff */
[----:B------:R-:W-:-:S02]  /*ad40*/  LOP3.LUT R19, R56, 0x3, RZ, 0xc0, !PT ;  /* 0x0000000338137812 */ /* 0x000fc400078ec0ff */
[----:B------:R-:W-:Y:S02]  /*ad50*/  LOP3.LUT R18, R18, UR4, RZ, 0xfc, !PT ;  /* 0x0000000412127c12 */ /* 0x000fe4000f8efcff */
[----:B------:R-:W-:Y:S01]  /*ad60*/  ISETP.NE.AND P0, PT, R19, R22, PT ;  /* 0x000000161300720c */ /* 0x000fe20003f05270 */
[----:B-1----:R-:W-:-:S04]  /*ad70*/  ULEA UR38, UR38, UR5, 0x18 ;  /* 0x0000000526267291 */ /* 0x002fc8000f8ec0ff */
[----:B------:R-:W-:Y:S02]  /*ad80*/  UIADD3 UR5, UPT, UPT, UR38, 0xa060, URZ ;  /* 0x0000a06026057890 */ /* 0x000fe4000fffe0ff */
[----:B------:R-:W-:-:S09]  /*ad90*/  @UP0 UIADD3 UR5, UPT, UPT, UR38, 0xa050, URZ ;  /* 0x0000a05026050890 */ /* 0x000fd2000fffe0ff */
[----:B------:R-:W1:Y:S02]  /*ada0*/  SYNCS.PHASECHK.TRANS64.TRYWAIT P1, [UR5], R3 ;  /* 0x00000003ff0075a7 */ /* 0x000e640008021105 */
[----:B-1----:R-:W-:Y:S05]  /*adb0*/  @!P1 BRA `(.L_x_225) ;  /* 0x000000d4006c9947 */ /* 0x002fea0003800000 */
.L_x_404:
        /* <DEDUP_REMOVED lines=17> */
.L_x_226:
[C---:B-1----:R-:W-:Y:S01]  /*aed0*/  VIADD R0, R18.reuse, 0x20 ;  /* 0x0000002012007836 */ /* 0x042fe20000000000 */
[----:B------:R-:W-:Y:S05]  /*aee0*/  WARPSYNC.ALL ;  /* 0x0000000000007948 */ /* 0x000fea0003800000 */
[----:B------:R-:W-:Y:S02]  /*aef0*/  SHF.R.U32.HI R0, RZ, 0x15, R0 ;  /* 0x00000015ff007819 */ /* 0x000fe40000011600 */
[----:B------:R-:W-:Y:S02]  /*af00*/  R2UR UR4, R18 ;  /* 0x00000000120472ca */ /* 0x000fe400000e0000 */
[----:B------:R-:W-:-:S11]  /*af10*/  ISETP.NE.AND P0, PT, R19, R0, PT ;  /* 0x000000001300720c */ /* 0x000fd60003f05270 */
[----:B------:R-:W1:Y:S02]  /*af20*/  LDTM.x32 R124, tmem[UR4] ;  /* 0x00000004007c79ee */ /* 0x000e6400082c0000 */
[----:B-1----:R-:W-:Y:S05]  /*af30*/  @!P0 BRA `(.L_x_227) ;  /* 0x0000000000408947 */ /* 0x002fea0003800000 */
[----:B------:R-:W-:Y:S01]  /*af40*/  MOV R14, 0x8 ;  /* 0x00000008000e7802 */ /* 0x000fe20000000f00 */
[----:B------:R-:W1:Y:S01]  /*af50*/  LDCU.64 UR8, c[0x4][0xb0] ;  /* 0x01001600ff0877ac */ /* 0x000e620008000a00 */
[----:B------:R-:W-:Y:S02]  /*af60*/  HFMA2 R12, -RZ, RZ, 0, 5.9604644775390625e-08 ;  /* 0x00000001ff0c7431 */ /* 0x000fe400000001ff */
[----:B------:R-:W-:Y:S01]  /*af70*/  IMAD.MOV.U32 R8, RZ, RZ, 0x192 ;  /* 0x00000192ff087424 */ /* 0x000fe200078e00ff */
[----:B------:R-:W4:Y:S01]  /*af80*/  LDCU.64 UR6, c[0x4][0xb8] ;  /* 0x01001700ff0677ac */ /* 0x000f220008000a00 */
[----:B------:R-:W2:Y:S01]  /*af90*/  LDC.64 R14, c[0x4][R14] ;  /* 0x010000000e0e7b82 */ /* 0x000ea20000000a00 */
[----:B------:R-:W-:Y:S01]  /*afa0*/  IMAD.MOV.U32 R13, RZ, RZ, RZ ;  /* 0x000000ffff0d7224 */ /* 0x000fe200078e00ff */
[----:B------:R-:W5:Y:S01]  /*afb0*/  LDCU.64 UR4, c[0x4][0x10] ;  /* 0x01000200ff0477ac */ /* 0x000f620008000a00 */
[----:B-1----:R-:W-:Y:S01]  /*afc0*/  IMAD.U32 R4, RZ, RZ, UR8 ;  /* 0x00000008ff047e24 */ /* 0x002fe2000f8e00ff */
[----:B------:R-:W-:Y:S01]  /*afd0*/  MOV R5, UR9 ;  /* 0x0000000900057c02 */ /* 0x000fe20008000f00 */
[----:B----4-:R-:W-:Y:S01]  /*afe0*/  IMAD.U32 R6, RZ, RZ, UR6 ;  /* 0x00000006ff067e24 */ /* 0x010fe2000f8e00ff */
[----:B------:R-:W-:Y:S01]  /*aff0*/  MOV R7, UR7 ;  /* 0x0000000700077c02 */ /* 0x000fe20008000f00 */
[----:B-----5:R-:W-:Y:S01]  /*b000*/  IMAD.U32 R10, RZ, RZ, UR4 ;  /* 0x00000004ff0a7e24 */ /* 0x020fe2000f8e00ff */
[----:B------:R-:W-:-:S02]  /*b010*/  MOV R11, UR5 ;  /* 0x00000005000b7c02 */ /* 0x000fc40008000f00 */
[----:B------:R-:W-:-:S07]  /*b020*/  LEPC R20, `(.L_x_227) ;  /* 0x000000001014794e */ /* 0x000fce0000000000 */
[----:B--23--:R-:W-:Y:S05]  /*b030*/  CALL.ABS.NOINC R14 ;  /* 0x000000000e007343 */ /* 0x00cfea0003c00000 */
.L_x_227:
[C---:B------:R-:W-:Y:S01]  /*b040*/  VIADD R0, R18.reuse, 0x40 ;  /* 0x0000004012007836 */ /* 0x040fe20000000000 */
[----:B------:R-:W-:Y:S05]  /*b050*/  WARPSYNC.ALL ;  /* 0x0000000000007948 */ /* 0x000fea0003800000 */
[----:B------:R-:W-:Y:S02]  /*b060*/  SHF.R.U32.HI R0, RZ, 0x15, R0 ;  /* 0x00000015ff007819 */ /* 0x000fe40000011600 */
[----:B------:R-:W-:Y:S02]  /*b070*/  R2UR UR4, R18 ;  /* 0x00000000120472ca */ /* 0x000fe400000e0000 */
[----:B------:R-:W-:-:S11]  /*b080*/  ISETP.NE.AND P0, PT, R19, R0, PT ;  /* 0x000000001300720c */ /* 0x000fd60003f05270 */
[----:B------:R-:W1:Y:S02]  /*b090*/  LDTM.x32 R92, tmem[UR4+0x20] ;  /* 0x00002004005c79ee */ /* 0x000e6400082c0000 */
        /* <DEDUP_REMOVED lines=17> */
.L_x_228:
        /* <DEDUP_REMOVED lines=23> */
.L_x_229:
[C---:B------:R-:W-:Y:S01]  /*b320*/  FMNMX3 R3, R156.reuse, R124, R128, !PT ;  /* 0x0000007c9c037276 */ /* 0x040fe20007800080 */
[----:B------:R-:W-:Y:S05]  /*b330*/  WARPSYNC.ALL ;  /* 0x0000000000007948 */ /* 0x000fea0003800000 */
[C---:B------:R-:W-:Y:S02]  /*b340*/  FMNMX3 R0, R156.reuse, R125, R129, !PT ;  /* 0x0000007d9c007276 */ /* 0x040fe40007800081 */
[----:B------:R-:W-:Y:S02]  /*b350*/  FMNMX3 R5, R156, R126, R130, !PT ;  /* 0x0000007e9c057276 */ /* 0x000fe40007800082 */
[----:B------:R-:W-:-:S02]  /*b360*/  FMNMX3 R3, R3, R132, R136, !PT ;  /* 0x0000008403037276 */ /* 0x000fc40007800088 */
[----:B------:R-:W-:Y:S02]  /*b370*/  FMNMX3 R0, R0, R133, R137, !PT ;  /* 0x0000008500007276 */ /* 0x000fe40007800089 */
[----:B------:R-:W-:Y:S02]  /*b380*/  FMNMX3 R6, R156, R127, R131, !PT ;  /* 0x0000007f9c067276 */ /* 0x000fe40007800083 */
[----:B------:R-:W-:Y:S02]  /*b390*/  FMNMX3 R5, R5, R134, R138, !PT ;  /* 0x0000008605057276 */ /* 0x000fe4000780008a */
[----:B------:R-:W-:Y:S02]  /*b3a0*/  FMNMX3 R3, R3, R140, R144, !PT ;  /* 0x0000008c03037276 */ /* 0x000fe40007800090 */
[----:B------:R-:W-:Y:S02]  /*b3b0*/  FMNMX3 R0, R0, R141, R145, !PT ;  /* 0x0000008d00007276 */ /* 0x000fe40007800091 */
[----:B------:R-:W-:-:S02]  /*b3c0*/  FMNMX3 R6, R6, R135, R139, !PT ;  /* 0x0000008706067276 */ /* 0x000fc4000780008b */
[----:B------:R-:W-:Y:S02]  /*b3d0*/  FMNMX3 R5, R5, R142, R146, !PT ;  /* 0x0000008e05057276 */ /* 0x000fe40007800092 */
[----:B------:R-:W-:Y:S02]  /*b3e0*/  R2UR UR4, R18 ;  /* 0x00000000120472ca */ /* 0x000fe400000e0000 */
[----:B------:R-:W-:Y:S02]  /*b3f0*/  FMNMX3 R3, R3, R148, R152, !PT ;  /* 0x0000009403037276 */ /* 0x000fe40007800098 */
[----:B------:R-:W-:Y:S02]  /*b400*/  FMNMX3 R0, R0, R149, R153, !PT ;  /* 0x0000009500007276 */ /* 0x000fe40007800099 */
[----:B------:R-:W-:Y:S02]  /*b410*/  FMNMX3 R6, R6, R143, R147, !PT ;  /* 0x0000008f06067276 */ /* 0x000fe40007800093 */
[----:B------:R-:W-:-:S02]  /*b420*/  FMNMX3 R5, R5, R150, R154, !PT ;  /* 0x0000009605057276 */ /* 0x000fc4000780009a */
[----:B------:R-:W-:Y:S02]  /*b430*/  FMNMX3 R3, R3, R92, R96, !PT ;  /* 0x0000005c03037276 */ /* 0x000fe40007800060 */
[----:B------:R-:W-:Y:S01]  /*b440*/  FMNMX3 R0, R0, R93, R97, !PT ;  /* 0x0000005d00007276 */ /* 0x000fe20007800061 */
[----:B------:R-:W1:Y:S01]  /*b450*/  LDTM.x32 R60, tmem[UR4+0x60] ;  /* 0x00006004003c79ee */ /* 0x000e6200082c0000 */
[----:B------:R-:W-:Y:S02]  /*b460*/  FMNMX3 R6, R6, R151, R155, !PT ;  /* 0x0000009706067276 */ /* 0x000fe4000780009b */
[----:B------:R-:W-:Y:S02]  /*b470*/  FMNMX3 R5, R5, R94, R98, !PT ;  /* 0x0000005e05057276 */ /* 0x000fe40007800062 */
        /* <DEDUP_REMOVED lines=28> */
[----:B-1----:R-:W-:Y:S02]  /*b640*/  FMNMX3 R3, R3, R60, R64, !PT ;  /* 0x0000003c03037276 */ /* 0x002fe40007800040 */
        /* <DEDUP_REMOVED lines=15> */
[----:B------:R-:W-:Y:S02]  /*b740*/  ISETP.NE.AND P0, PT, R19, R22, PT ;  /* 0x000000161300720c */ /* 0x000fe40003f05270 */
[----:B------:R-:W-:Y:S02]  /*b750*/  FMNMX3 R17, R6, R87, R91, !PT ;  /* 0x0000005706117276 */ /* 0x000fe4000780005b */
[----:B------:R-:W-:-:S04]  /*b760*/  FMNMX3 R0, R4, R3, R0, !PT ;  /* 0x0000000304007276 */ /* 0x000fc80007800000 */
[----:B------:R-:W-:-:S04]  /*b770*/  FMNMX R17, R17, R0, !PT ;  /* 0x0000000011117209 */ /* 0x000fc80007800000 */
[----:B------:R-:W-:-:S04]  /*b780*/  FSETP.NEU.AND P1, PT, R17, -INF , PT ;  /* 0xff8000001100780b */ /* 0x000fc80003f2d000 */
[----:B------:R-:W-:Y:S01]  /*b790*/  FSEL R157, R17, RZ, P1 ;  /* 0x000000ff119d7208 */ /* 0x000fe20000800000 */
[----:B------:R-:W-:Y:S08]  /*b7a0*/  @!P0 BRA `(.L_x_230) ;  /* 0x0000000000408947 */ /* 0x000ff00003800000 */
        /* <DEDUP_REMOVED lines=16> */
.L_x_230:
[----:B------:R-:W-:Y:S05]  /*b8b0*/  WARPSYNC.ALL ;  /* 0x0000000000007948 */ /* 0x000fea0003800000 */
[----:B------:R-:W-:Y:S02]  /*b8c0*/  R2UR UR4, R18 ;  /* 0x00000000120472ca */ /* 0x000fe400000e0000 */
[----:B------:R-:W-:-:S11]  /*b8d0*/  ISETP.NE.AND P0, PT, RZ, UR41, PT ;  /* 0x00000029ff007c0c */ /* 0x000fd6000bf05270 */
[----:B------:R1:W-:Y:S02]  /*b8e0*/  STTM.x2 tmem[UR4], R156 ;  /* 0x0000009c000079ed */ /* 0x0003e400080c0004 */
[----:B------:R-:W-:Y:S05]  /*b8f0*/  @P0 BRA `(.L_x_231) ;  /* 0x0000000000040947 */ /* 0x000fea0003800000 */
[----:B--23--:R-:W-:Y:S05]  /*b900*/  BPT.TRAP 0x1 ;  /* 0x000000040000795c */ /* 0x00cfea0000300000 */
.L_x_231:
[----:B------:R-:W-:Y:S01]  /*b910*/  UISETP.NE.AND UP0, UPT, UR51, URZ, UPT ;  /* 0x000000ff3300728c */ /* 0x000fe2000bf05270 */
[----:B------:R-:W-:Y:S01]  /*b920*/  MOV R3, UR50 ;  /* 0x0000003200037c02 */ /* 0x000fe20008000f00 */
[----:B------:R-:W-:Y:S01]  /*b930*/  USHF.L.U32 UR5, UR42, 0x3, URZ ;  /* 0x000000032a057899 */ /* 0x000fe200080006ff */
[----:B------:R-:W-:Y:S01]  /*b940*/  FSETP.NEU.AND P0, PT, R17, -INF , PT ;  /* 0xff8000001100780b */ /* 0x000fe20003f0d000 */
[----:B------:R-:W-:Y:S01]  /*b950*/  UIADD3 UR6, UPT, UPT, UR38, 0xa080, URZ ;  /* 0x0000a08026067890 */ /* 0x000fe2000fffe0ff */
[----:B------:R-:W-:Y:S01]  /*b960*/  SHF.L.U32 R3, R3, 0x1f, RZ ;  /* 0x0000001f03037819 */ /* 0x000fe200000006ff */
[----:B------:R-:W-:Y:S01]  /*b970*/  UIADD3 UR4, UPT, UPT, UR5, 0xa0d0, UR38 ;  /* 0x0000a0d005047890 */ /* 0x000fe2000fffe026 */
[----:B------:R-:W-:Y:S01]  /*b980*/  FSEL R0, R17, RZ, P0 ;  /* 0x000000ff11007208 */ /* 0x000fe20000000000 */
[----:B------:R-:W-:Y:S02]  /*b990*/  USEL UR39, UR49, UR46, UP0 ;  /* 0x0000002e31277287 */ /* 0x000fe40008000000 */
[----:B------:R-:W-:-:S02]  /*b9a0*/  ULOP3.LUT UR5, UR5, 0x8, URZ, 0x3c, !UPT ;  /* 0x0000000805057892 */ /* 0x000fc4000f8e3cff */
[----:B------:R-:W-:Y:S01]  /*b9b0*/  @UP0 UIADD3 UR6, UPT, UPT, UR38, 0xa070, URZ ;  /* 0x0000a07026060890 */ /* 0x000fe2000fffe0ff */
[----:B--2---:R-:W-:Y:S01]  /*b9c0*/  FMUL R0, R0, -UR37 ;  /* 0x8000002500007c20 */ /* 0x004fe20008400000 */
[----:B------:R-:W-:Y:S02]  /*b9d0*/  ULOP3.LUT UR39, UR39, 0x1, URZ, 0x3c, !UPT ;  /* 0x0000000127277892 */ /* 0x000fe4000f8e3cff */
[----:B------:R-:W-:Y:S01]  /*b9e0*/  UIADD3 UR5, UPT, UPT, UR5, 0xa0d0, UR38 ;  /* 0x0000a0d005057890 */ /* 0x000fe2000fffe026 */
[--C-:B------:R-:W-:Y:S02]  /*b9f0*/  FFMA2 R18, R124.F32x2.HI_LO, UR37.F32, R0.reuse.F32 ;  /* 0x000000257c127c49 */ /* 0x100fe40009200000 */
[--C-:B------:R-:W-:Y:S02]  /*ba00*/  FFMA2 R22, R126.F32x2.HI_LO, UR37.F32, R0.reuse.F32 ;  /* 0x000000257e167c49 */ /* 0x100fe40009200000 */
[----:B------:R-:W-:Y:S01]  /*ba10*/  SYNCS.ARRIVE.TRANS64.A1T0 RZ, [UR6], RZ ;  /* 0x000000ffffff79a7 */ /* 0x000fe20008100006 */
[----:B------:R-:W-:Y:S01]  /*ba20*/  FSETP.GEU.AND P4, PT, R18, -126, PT ;  /* 0xc2fc00001200780b */ /* 0x000fe20003f8e000 */
[--C-:B------:R-:W-:Y:S01]  /*ba30*/  FFMA2 R124, R128.F32x2.HI_LO, UR37.F32, R0.reuse.F32 ;  /* 0x00000025807c7c49 */ /* 0x100fe20009200000 */
[----:B------:R-:W-:Y:S01]  /*ba40*/  FSETP.GEU.AND P3, PT, R19, -126, PT ;  /* 0xc2fc00001300780b */ /* 0x000fe20003f6e000 */
[----:B------:R-:W-:Y:S01]  /*ba50*/  FFMA2 R126, R130.F32x2.HI_LO, UR37.F32, R0.F32 ;  /* 0x00000025827e7c49 */ /* 0x000fe20009200000 */
[----:B------:R-:W-:-:S02]  /*ba60*/  FSETP.GEU.AND P2, PT, R22, -126, PT ;  /* 0xc2fc00001600780b */ /* 0x000fc40003f4e000 */
[----:B------:R-:W-:Y:S01]  /*ba70*/  FSETP.GEU.AND P1, PT, R23, -126, PT ;  /* 0xc2fc00001700780b */ /* 0x000fe20003f2e000 */
[----:B------:R-:W2:Y:S01]  /*ba80*/  SYNCS.PHASECHK.TRANS64.TRYWAIT P5, [UR4], R3 ;  /* 0x00000003ff0075a7 */ /* 0x000ea200080a1104 */
[----:B------:R-:W-:Y:S02]  /*ba90*/  FSETP.GEU.AND P0, PT, R124, -126, PT ;  /* 0xc2fc00007c00780b */ /* 0x000fe40003f0e000 */
[----:B------:R-:W-:-:S03]  /*baa0*/  FSETP.GEU.AND P6, PT, R125, -126, PT ;  /* 0xc2fc00007d00780b */ /* 0x000fc60003fce000 */
[----:B------:R-:W-:Y:S02]  /*bab0*/  @!P4 FMUL R18, R18, 0.5 ;  /* 0x3f0000001212c820 */ /* 0x000fe40000400000 */
[----:B------:R-:W-:Y:S02]  /*bac0*/  @!P3 FMUL R19, R19, 0.5 ;  /* 0x3f0000001313b820 */ /* 0x000fe40000400000 */
[----:B------:R-:W-:Y:S02]  /*bad0*/  @!P2 FMUL R22, R22, 0.5 ;  /* 0x3f0000001616a820 */ /* 0x000fe40000400000 */
[----:B------:R-:W-:Y:S01]  /*bae0*/  @!P1 FMUL R23, R23, 0.5 ;  /* 0x3f00000017179820 */ /* 0x000fe20000400000 */
[----:B------:R-:W4:Y:S08]  /*baf0*/  MUFU.EX2 R18, R18 ;  /* 0x0000001200127308 */ /* 0x000f300000000800 */
[----:B------:R-:W1:Y:S08]  /*bb00*/  MUFU.EX2 R19, R19 ;  /* 0x0000001300137308 */ /* 0x000e700000000800 */
[----:B------:R-:W1:Y:S08]  /*bb10*/  MUFU.EX2 R22, R22 ;  /* 0x0000001600167308 */ /* 0x000e700000000800 */
[----:B------:R-:W1:Y:S02]  /*bb20*/  MUFU.EX2 R23, R23 ;  /* 0x0000001700177308 */ /* 0x000e640000000800 */
[----:B-12-4-:R-:W-:Y:S05]  /*bb30*/  @!P5 BRA `(.L_x_232) ;  /* 0x000000c80024d947 */ /* 0x016fea0003800000 */
.L_x_406:
[----:B------:R-:W-:Y:S01]  /*bb40*/  @!P0 FMUL R124, R124, 0.5 ;  /* 0x3f0000007c7c8820 */ /* 0x000fe20000400000 */
[--C-:B------:R-:W-:Y:S01]  /*bb50*/  FFMA2 R128, R132.F32x2.HI_LO, UR37.F32, R0.reuse.F32 ;  /* 0x0000002584807c49 */ /* 0x100fe20009200000 */
[----:B------:R-:W-:Y:S01]  /*bb60*/  FSETP.GEU.AND P5, PT, R126, -126, PT ;  /* 0xc2fc00007e00780b */ /* 0x000fe20003fae000 */
[----:B------:R-:W-:Y:S01]  /*bb70*/  @!P4 FMUL R18, R18, R18 ;  /* 0x000000121212c220 */ /* 0x000fe20000400000 */
[--C-:B------:R-:W-:Y:S01]  /*bb80*/  FFMA2 R130, R134.F32x2.HI_LO, UR37.F32, R0.reuse.F32 ;  /* 0x0000002586827c49 */ /* 0x100fe20009200000 */
[----:B------:R-:W-:Y:S01]  /*bb90*/  FSETP.GEU.AND P4, PT, R127, -126, PT ;  /* 0xc2fc00007f00780b */ /* 0x000fe20003f8e000 */
[----:B------:R-:W2:Y:S01]  /*bba0*/  MUFU.EX2 R124, R124 ;  /* 0x0000007c007c7308 */ /* 0x000ea20000000800 */
[----:B------:R-:W-:Y:S01]  /*bbb0*/  @!P3 FMUL R19, R19, R19 ;  /* 0x000000131313b220 */ /* 0x000fe20000400000 */
[----:B------:R-:W-:Y:S01]  /*bbc0*/  FSETP.GEU.AND P3, PT, R128, -126, PT ;  /* 0xc2fc00008000780b */ /* 0x000fe20003f6e000 */
[----:B------:R-:W-:Y:S01]  /*bbd0*/  @!P2 FMUL R22, R22, R22 ;  /* 0x000000161616a220 */ /* 0x000fe20000400000 */
[----:B------:R-:W-:Y:S01]  /*bbe0*/  @!P1 FMUL R23, R23, R23 ;  /* 0x0000001717179220 */ /* 0x000fe20000400000 */
[----:B------:R-:W-:Y:S01]  /*bbf0*/  FSETP.GEU.AND P2, PT, R129, -126, PT ;  /* 0xc2fc00008100780b */ /* 0x000fe20003f4e000 */
[----:B------:R-:W-:Y:S01]  /*bc00*/  @!P6 FMUL R125, R125, 0.5 ;  /* 0x3f0000007d7de820 */ /* 0x000fe20000400000 */
[----:B------:R-:W-:Y:S01]  /*bc10*/  FSETP.GEU.AND P1, PT, R130, -126, PT ;  /* 0xc2fc00008200780b */ /* 0x000fe20003f2e000 */
[--C-:B------:R-:W-:Y:S01]  /*bc20*/  FFMA2 R132, R136.F32x2.HI_LO, UR37.F32, R0.reuse.F32 ;  /* 0x0000002588847c49 */ /* 0x100fe20009200000 */
[----:B------:R-:W-:Y:S01]  /*bc30*/  USHF.R.U32.HI UR4, URZ, 0x15, UR40 ;  /* 0x00000015ff047899 */ /* 0x000fe20008011628 */
[----:B------:R-:W-:Y:S01]  /*bc40*/  @!P5 FMUL R126, R126, 0.5 ;  /* 0x3f0000007e7ed820 */ /* 0x000fe20000400000 */
[--C-:B------:R-:W-:Y:S01]  /*bc50*/  FFMA2 R134, R138.F32x2.HI_LO, UR37.F32, R0.reuse.F32 ;  /* 0x000000258a867c49 */ /* 0x100fe20009200000 */
[----:B------:R-:W4:Y:S01]  /*bc60*/  MUFU.EX2 R125, R125 ;  /* 0x0000007d007d7308 */ /* 0x000f220000000800 */
[----:B------:R-:W-:Y:S01]  /*bc70*/  @!P4 FMUL R127, R127, 0.5 ;  /* 0x3f0000007f7fc820 */ /* 0x000fe20000400000 */
[--C-:B------:R-:W-:Y:S01]  /*bc80*/  FFMA2 R136, R140.F32x2.HI_LO, UR37.F32, R0.reuse.F32 ;  /* 0x000000258c887c49 */ /* 0x100fe20009200000 */
[----:B-1----:R-:W-:Y:S01]  /*bc90*/  MOV R3, UR4 ;  /* 0x0000000400037c02 */ /* 0x002fe20008000f00 */
[----:B------:R-:W-:Y:S01]  /*bca0*/  @!P3 FMUL R128, R128, 0.5 ;  /* 0x3f0000008080b820 */ /* 0x000fe20000400000 */
[----:B--2---:R-:W-:Y:S01]  /*bcb0*/  @!P0 FMUL R124, R124, R124 ;  /* 0x0000007c7c7c8220 */ /* 0x004fe20000400000 */
[----:B------:R-:W-:Y:S01]  /*bcc0*/  FSETP.GEU.AND P0, PT, R131, -126, PT ;  /* 0xc2fc00008300780b */ /* 0x000fe20003f0e000 */
[----:B------:R-:W-:Y:S01]  /*bcd0*/  @!P2 FMUL R129, R129, 0.5 ;  /* 0x3f0000008181a820 */ /* 0x000fe20000400000 */
[----:B------:R-:W-:Y:S01]  /*bce0*/  @!P1 FMUL R130, R130, 0.5 ;  /* 0x3f00000082829820 */ /* 0x000fe20000400000 */
[----:B------:R-:W1:Y:S01]  /*bcf0*/  MUFU.EX2 R126, R126 ;  /* 0x0000007e007e7308 */ /* 0x000e620000000800 */
[--C-:B------:R-:W-:Y:S01]  /*bd00*/  FFMA2 R138, R142.F32x2.HI_LO, UR37.F32, R0.reuse.F32 ;  /* 0x000000258e8a7c49 */ /* 0x100fe20009200000 */
[----:B------:R-:W-:Y:S01]  /*bd10*/  UISETP.NE.AND UP0, UPT, UR51, URZ, UPT ;  /* 0x000000ff3300728c */ /* 0x000fe2000bf05270 */
[--C-:B------:R-:W-:Y:S01]  /*bd20*/  FFMA2 R140, R144.F32x2.HI_LO, UR37.F32, R0.reuse.F32 ;  /* 0x00000025908c7c49 */ /* 0x100fe20009200000 */
[----:B------:R-:W-:Y:S01]  /*bd30*/  ULOP3.LUT UR50, UR50, 0x1, URZ, 0x3c, !UPT ;  /* 0x0000000132327892 */ /* 0x000fe2000f8e3cff */
[--C-:B------:R-:W-:Y:S01]  /*bd40*/  FFMA2 R142, R146.F32x2.HI_LO, UR37.F32, R0.reuse.F32 ;  /* 0x00000025928e7c49 */ /* 0x100fe20009200000 */
[----:B------:R-:W-:Y:S01]  /*bd50*/  USEL UR49, UR39, UR49, UP0 ;  /* 0x0000003127317287 */ /* 0x000fe20008000000 */
[--C-:B------:R-:W-:Y:S01]  /*bd60*/  FFMA2 R144, R148.F32x2.HI_LO, UR37.F32, R0.reuse.F32 ;  /* 0x0000002594907c49 */ /* 0x100fe20009200000 */
[----:B------:R-:W2:Y:S01]  /*bd70*/  MUFU.EX2 R127, R127 ;  /* 0x0000007f007f7308 */ /* 0x000ea20000000800 */
[----:B----4-:R-:W-:Y:S01]  /*bd80*/  @!P6 FMUL R125, R125, R125 ;  /* 0x0000007d7d7de220 */ /* 0x010fe20000400000 */
[----:B------:R-:W-:Y:S01]  /*bd90*/  @!P0 FMUL R131, R131, 0.5 ;  /* 0x3f00000083838820 */ /* 0x000fe20000400000 */
[----:B------:R-:W-:Y:S01]  /*bda0*/  FSETP.GEU.AND P6, PT, R132, -126, PT ;  /* 0xc2fc00008400780b */ /* 0x000fe20003fce000 */
[--C-:B------:R-:W-:Y:S01]  /*bdb0*/  FFMA2 R146, R150.F32x2.HI_LO, UR37.F32, R0.reuse.F32 ;  /* 0x0000002596927c49 */ /* 0x100fe20009200000 */
[----:B------:R-:W-:Y:S01]  /*bdc0*/  USEL UR46, UR46, UR39, UP0 ;  /* 0x000000272e2e7287 */ /* 0x000fe20008000000 */
[--C-:B------:R-:W-:Y:S01]  /*bdd0*/  FFMA2 R148, R152.F32x2.HI_LO, UR37.F32, R0.reuse.F32 ;  /* 0x0000002598947c49 */ /* 0x100fe20009200000 */
[----:B------:R-:W-:Y:S01]  /*bde0*/  SYNCS.ARRIVE.TRANS64.A1T0 RZ, [UR5], RZ ;  /* 0x000000ffffff79a7 */ /* 0x000fe20008100005 */
[----:B------:R-:W4:Y:S01]  /*bdf0*/  MUFU.EX2 R128, R128 ;  /* 0x0000008000807308 */ /* 0x000f220000000800 */
[----:B-1----:R-:W-:Y:S01]  /*be00*/  @!P5 FMUL R126, R126, R126 ;  /* 0x0000007e7e7ed220 */ /* 0x002fe20000400000 */
[----:B------:R-:W-:Y:S01]  /*be10*/  FSETP.GEU.AND P5, PT, R133, -126, PT ;  /* 0xc2fc00008500780b */ /* 0x000fe20003fae000 */
[--C-:B------:R-:W-:Y:S01]  /*be20*/  FFMA2 R154, R154.F32x2.HI_LO, UR37.F32, R0.reuse.F32 ;  /* 0x000000259a9a7c49 */ /* 0x100fe20009200000 */
[----:B------:R-:W-:Y:S01]  /*be30*/  F2FP.BF16.F32.PACK_AB R57, R23, R22 ;  /* 0x000000161739723e */ /* 0x000fe200000010ff */
[--C-:B------:R-:W-:Y:S01]  /*be40*/  FFMA2 R8, R92.F32x2.HI_LO, UR37.F32, R0.reuse.F32 ;  /* 0x000000255c087c49 */ /* 0x100fe20009200000 */
[----:B------:R-:W-:Y:S01]  /*be50*/  F2FP.BF16.F32.PACK_AB R58, R125, R124 ;  /* 0x0000007c7d3a723e */ /* 0x000fe200000010ff */
[--C-:B------:R-:W-:Y:S01]  /*be60*/  FFMA2 R6, R94.F32x2.HI_LO, UR37.F32, R0.reuse.F32 ;  /* 0x000000255e067c49 */ /* 0x100fe20009200000 */
[----:B------:R-:W1:Y:S01]  /*be70*/  MUFU.EX2 R129, R129 ;  /* 0x0000008100817308 */ /* 0x000e620000000800 */
[----:B--2---:R-:W-:Y:S01]  /*be80*/  @!P4 FMUL R127, R127, R127 ;  /* 0x0000007f7f7fc220 */ /* 0x004fe20000400000 */
[----:B------:R-:W-:Y:S01]  /*be90*/  FSETP.GEU.AND P4, PT, R134, -126, PT ;  /* 0xc2fc00008600780b */ /* 0x000fe20003f8e000 */
[----:B------:R-:W-:Y:S01]  /*bea0*/  @!P6 FMUL R132, R132, 0.5 ;  /* 0x3f0000008484e820 */ /* 0x000fe20000400000 */
[----:B------:R-:W-:-:S02]  /*beb0*/  FFMA2 R4, R96.F32x2.HI_LO, UR37.F32, R0.F32 ;  /* 0x0000002560047c49 */ /* 0x000fc40009200000 */
[--C-:B------:R-:W-:Y:S01]  /*bec0*/  FFMA2 R10, R98.F32x2.HI_LO, UR37.F32, R0.reuse.F32 ;  /* 0x00000025620a7c49 */ /* 0x100fe20009200000 */
[----:B------:R-:W-:Y:S01]  /*bed0*/  F2FP.BF16.F32.PACK_AB R59, R127, R126 ;  /* 0x0000007e7f3b723e */ /* 0x000fe200000010ff */
[----:B------:R-:W2:Y:S01]  /*bee0*/  MUFU.EX2 R130, R130 ;  /* 0x0000008200827308 */ /* 0x000ea20000000800 */
[----:B----4-:R-:W-:Y:S01]  /*bef0*/  @!P3 FMUL R128, R128, R128 ;  /* 0x000000808080b220 */ /* 0x010fe20000400000 */
[----:B------:R-:W-:Y:S01]  /*bf00*/  FSETP.GEU.AND P3, PT, R135, -126, PT ;  /* 0xc2fc00008700780b */ /* 0x000fe20003f6e000 */
[----:B------:R-:W-:Y:S01]  /*bf10*/  @!P5 FMUL R133, R133, 0.5 ;  /* 0x3f0000008585d820 */ /* 0x000fe20000400000 */
[--C-:B------:R-:W-:Y:S02]  /*bf20*/  FFMA2 R150, R122.F32x2.HI_LO, UR37.F32, R0.reuse.F32 ;  /* 0x000000257a967c49 */ /* 0x100fe40009200000 */
[--C-:B------:R-:W-:Y:S02]  /*bf30*/  FFMA2 R24, R24.F32x2.HI_LO, UR37.F32, R0.reuse.F32 ;  /* 0x0000002518187c49 */ /* 0x100fe40009200000 */
[----:B------:R-:W4:Y:S01]  /*bf40*/  MUFU.EX2 R131, R131 ;  /* 0x0000008300837308 */ /* 0x000f220000000800 */
[----:B-1----:R-:W-:Y:S01]  /*bf50*/  @!P2 FMUL R129, R129, R129 ;  /* 0x000000818181a220 */ /* 0x002fe20000400000 */
[----:B------:R-:W-:Y:S01]  /*bf60*/  FSETP.GEU.AND P2, PT, R136, -126, PT ;  /* 0xc2fc00008800780b */ /* 0x000fe20003f4e000 */
[----:B------:R-:W-:Y:S01]  /*bf70*/  @!P4 FMUL R134, R134, 0.5 ;  /* 0x3f0000008686c820 */ /* 0x000fe20000400000 */
[----:B------:R-:W-:-:S02]  /*bf80*/  FFMA2 R26, R26.F32x2.HI_LO, UR37.F32, R0.F32 ;  /* 0x000000251a1a7c49 */ /* 0x000fc40009200000 */
[--C-:B------:R-:W-:Y:S02]  /*bf90*/  FFMA2 R28, R28.F32x2.HI_LO, UR37.F32, R0.reuse.F32 ;  /* 0x000000251c1c7c49 */ /* 0x100fe40009200000 */
[----:B------:R-:W-:Y:S01]  /*bfa0*/  @!P3 FMUL R135, R135, 0.5 ;  /* 0x3f0000008787b820 */ /* 0x000fe20000400000 */
[----:B--2---:R-:W-:Y:S01]  /*bfb0*/  @!P1 FMUL R130, R130, R130 ;  /* 0x0000008282829220 */ /* 0x004fe20000400000 */
[----:B------:R-:W-:Y:S01]  /*bfc0*/  FSETP.GEU.AND P1, PT, R137, -126, PT ;  /* 0xc2fc00008900780b */ /* 0x000fe20003f2e000 */
[----:B------:R-:W1:Y:S01]  /*bfd0*/  MUFU.EX2 R132, R132 ;  /* 0x0000008400847308 */ /* 0x000e620000000800 */
[--C-:B------:R-:W-:Y:S02]  /*bfe0*/  FFMA2 R30, R30.F32x2.HI_LO, UR37.F32, R0.reuse.F32 ;  /* 0x000000251e1e7c49 */ /* 0x100fe40009200000 */
[--C-:B------:R-:W-:Y:S02]  /*bff0*/  FFMA2 R32, R32.F32x2.HI_LO, UR37.F32, R0.reuse.F32 ;  /* 0x0000002520207c49 */ /* 0x100fe40009200000 */
[----:B------:R-:W-:Y:S01]  /*c000*/  @!P2 FMUL R136, R136, 0.5 ;  /* 0x3f0000008888a820 */ /* 0x000fe20000400000 */
[----:B----4-:R-:W-:Y:S01]  /*c010*/  @!P0 FMUL R131, R131, R131 ;  /* 0x0000008383838220 */ /* 0x010fe20000400000 */
[----:B------:R-:W-:Y:S01]  /*c020*/  FSETP.GEU.AND P0, PT, R138, -126, PT ;  /* 0xc2fc00008a00780b */ /* 0x000fe20003f0e000 */
[----:B------:R-:W2:Y:S01]  /*c030*/  MUFU.EX2 R133, R133 ;  /* 0x0000008500857308 */ /* 0x000ea20000000800 */
[----:B------:R-:W-:-:S02]  /*c040*/  FFMA2 R34, R34.F32x2.HI_LO, UR37.F32, R0.F32 ;  /* 0x0000002522227c49 */ /* 0x000fc40009200000 */
[--C-:B------:R-:W-:Y:S02]  /*c050*/  FFMA2 R36, R36.F32x2.HI_LO, UR37.F32, R0.reuse.F32 ;  /* 0x0000002524247c49 */ /* 0x100fe40009200000 */
[----:B------:R-:W-:Y:S01]  /*c060*/  @!P1 FMUL R137, R137, 0.5 ;  /* 0x3f00000089899820 */ /* 0x000fe20000400000 */
[--C-:B------:R-:W-:Y:S02]  /*c070*/  FFMA2 R38, R38.F32x2.HI_LO, UR37.F32, R0.reuse.F32 ;  /* 0x0000002526267c49 */ /* 0x100fe40009200000 */
[----:B------:R-:W4:Y:S01]  /*c080*/  MUFU.EX2 R134, R134 ;  /* 0x0000008600867308 */ /* 0x000f220000000800 */
[----:B-1----:R-:W-:Y:S01]  /*c090*/  @!P6 FMUL R132, R132, R132 ;  /* 0x000000848484e220 */ /* 0x002fe20000400000 */
[----:B------:R-:W-:Y:S01]  /*c0a0*/  FSETP.GEU.AND P6, PT, R139, -126, PT ;  /* 0xc2fc00008b00780b */ /* 0x000fe20003fce000 */
[--C-:B------:R-:W-:Y:S02]  /*c0b0*/  FFMA2 R40, R40.F32x2.HI_LO, UR37.F32, R0.reuse.F32 ;  /* 0x0000002528287c49 */ /* 0x100fe40009200000 */
[----:B------:R-:W-:Y:S01]  /*c0c0*/  @!P0 FMUL R138, R138, 0.5 ;  /* 0x3f0000008a8a8820 */ /* 0x000fe20000400000 */
[----:B------:R-:W-:-:S02]  /*c0d0*/  FFMA2 R42, R42.F32x2.HI_LO, UR37.F32, R0.F32 ;  /* 0x000000252a2a7c49 */ /* 0x000fc40009200000 */
[----:B------:R-:W1:Y:S01]  /*c0e0*/  MUFU.EX2 R135, R135 ;  /* 0x0000008700877308 */ /* 0x000e620000000800 */
[----:B--2---:R-:W-:Y:S01]  /*c0f0*/  @!P5 FMUL R133, R133, R133 ;  /* 0x000000858585d220 */ /* 0x004fe20000400000 */
[----:B------:R-:W-:Y:S01]  /*c100*/  FSETP.GEU.AND P5, PT, R140, -126, PT ;  /* 0xc2fc00008c00780b */ /* 0x000fe20003fae000 */
[--C-:B------:R-:W-:Y:S02]  /*c110*/  FFMA2 R44, R44.F32x2.HI_LO, UR37.F32, R0.reuse.F32 ;  /* 0x000000252c2c7c49 */ /* 0x100fe40009200000 */
[--C-:B------:R-:W-:Y:S02]  /*c120*/  FFMA2 R46, R46.F32x2.HI_LO, UR37.F32, R0.reuse.F32 ;  /* 0x000000252e2e7c49 */ /* 0x100fe40009200000 */
[----:B------:R-:W-:Y:S01]  /*c130*/  @!P6 FMUL R139, R139, 0.5 ;  /* 0x3f0000008b8be820 */ /* 0x000fe20000400000 */
[----:B------:R-:W2:Y:S01]  /*c140*/  MUFU.EX2 R136, R136 ;  /* 0x0000008800887308 */ /* 0x000ea20000000800 */
[----:B----4-:R-:W-:Y:S01]  /*c150*/  @!P4 FMUL R134, R134, R134 ;  /* 0x000000868686c220 */ /* 0x010fe20000400000 */
[----:B------:R-:W-:Y:S01]  /*c160*/  FSETP.GEU.AND P4, PT, R141, -126, PT ;  /* 0xc2fc00008d00780b */ /* 0x000fe20003f8e000 */
[----:B------:R-:W-:-:S02]  /*c170*/  FFMA2 R48, R48.F32x2.HI_LO, UR37.F32, R0.F32 ;  /* 0x0000002530307c49 */ /* 0x000fc40009200000 */
[--C-:B------:R-:W-:Y:S02]  /*c180*/  FFMA2 R50, R50.F32x2.HI_LO, UR37.F32, R0.reuse.F32 ;  /* 0x0000002532327c49 */ /* 0x100fe40009200000 */
[----:B------:R-:W-:Y:S01]  /*c190*/  @!P5 FMUL R140, R140, 0.5 ;  /* 0x3f0000008c8cd820 */ /* 0x000fe20000400000 */
[----:B------:R-:W4:Y:S01]  /*c1a0*/  MUFU.EX2 R137, R137 ;  /* 0x0000008900897308 */ /* 0x000f220000000800 */
[----:B-1----:R-:W-:Y:S01]  /*c1b0*/  @!P3 FMUL R135, R135, R135 ;  /* 0x000000878787b220 */ /* 0x002fe20000400000 */
[----:B------:R-:W-:Y:S01]  /*c1c0*/  FSETP.GEU.AND P3, PT, R142, -126, PT ;  /* 0xc2fc00008e00780b */ /* 0x000fe20003f6e000 */
[--C-:B------:R-:W-:Y:S02]  /*c1d0*/  FFMA2 R52, R52.F32x2.HI_LO, UR37.F32, R0.reuse.F32 ;  /* 0x0000002534347c49 */ /* 0x100fe40009200000 */
[--C-:B------:R-:W-:Y:S02]  /*c1e0*/  FFMA2 R54, R54.F32x2.HI_LO, UR37.F32, R0.reuse.F32 ;  /* 0x0000002536367c49 */ /* 0x100fe40009200000 */
[----:B------:R-:W-:Y:S01]  /*c1f0*/  @!P4 FMUL R141, R141, 0.5 ;  /* 0x3f0000008d8dc820 */ /* 0x000fe20000400000 */
[----:B------:R-:W1:Y:S01]  /*c200*/  MUFU.EX2 R138, R138 ;  /* 0x0000008a008a7308 */ /* 0x000e620000000800 */
[----:B--2---:R-:W-:Y:S01]  /*c210*/  @!P2 FMUL R136, R136, R136 ;  /* 0x000000888888a220 */ /* 0x004fe20000400000 */
[----:B------:R-:W-:Y:S01]  /*c220*/  FSETP.GEU.AND P2, PT, R143, -126, PT ;  /* 0xc2fc00008f00780b */ /* 0x000fe20003f4e000 */
[----:B------:R-:W-:-:S02]  /*c230*/  FFMA2 R60, R60.F32x2.HI_LO, UR37.F32, R0.F32 ;  /* 0x000000253c3c7c49 */ /* 0x000fc40009200000 */
[--C-:B------:R-:W-:Y:S02]  /*c240*/  FFMA2 R62, R62.F32x2.HI_LO, UR37.F32, R0.reuse.F32 ;  /* 0x000000253e3e7c49 */ /* 0x100fe40009200000 */
[----:B------:R-:W-:Y:S01]  /*c250*/  @!P3 FMUL R142, R142, 0.5 ;  /* 0x3f0000008e8eb820 */ /* 0x000fe20000400000 */
[----:B------:R-:W2:Y:S01]  /*c260*/  MUFU.EX2 R139, R139 ;  /* 0x0000008b008b7308 */ /* 0x000ea20000000800 */
[----:B----4-:R-:W-:Y:S01]  /*c270*/  @!P1 FMUL R137, R137, R137 ;  /* 0x0000008989899220 */ /* 0x010fe20000400000 */
[----:B------:R-:W-:Y:S01]  /*c280*/  FSETP.GEU.AND P1, PT, R144, -126, PT ;  /* 0xc2fc00009000780b */ /* 0x000fe20003f2e000 */
[--C-:B------:R-:W-:Y:S02]  /*c290*/  FFMA2 R64, R64.F32x2.HI_LO, UR37.F32, R0.reuse.F32 ;  /* 0x0000002540407c49 */ /* 0x100fe40009200000 */
[--C-:B------:R-:W-:Y:S02]  /*c2a0*/  FFMA2 R66, R66.F32x2.HI_LO, UR37.F32, R0.reuse.F32 ;  /* 0x0000002542427c49 */ /* 0x100fe40009200000 */
[----:B------:R-:W-:Y:S01]  /*c2b0*/  @!P2 FMUL R143, R143, 0.5 ;  /* 0x3f0000008f8fa820 */ /* 0x000fe20000400000 */
[----:B------:R-:W4:Y:S01]  /*c2c0*/  MUFU.EX2 R140, R140 ;  /* 0x0000008c008c7308 */ /* 0x000f220000000800 */
[----:B-1----:R-:W-:Y:S01]  /*c2d0*/  @!P0 FMUL R138, R138, R138 ;  /* 0x0000008a8a8a8220 */ /* 0x002fe20000400000 */
[----:B------:R-:W-:Y:S01]  /*c2e0*/  FSETP.GEU.AND P0, PT, R145, -126, PT ;  /* 0xc2fc00009100780b */ /* 0x000fe20003f0e000 */
[----:B------:R-:W-:-:S02]  /*c2f0*/  FFMA2 R68, R68.F32x2.HI_LO, UR37.F32, R0.F32 ;  /* 0x0000002544447c49 */ /* 0x000fc40009200000 */
[--C-:B------:R-:W-:Y:S02]  /*c300*/  FFMA2 R70, R70.F32x2.HI_LO, UR37.F32, R0.reuse.F32 ;  /* 0x0000002546467c49 */ /* 0x100fe40009200000 */
[----:B------:R-:W-:Y:S01]  /*c310*/  @!P1 FMUL R144, R144, 0.5 ;  /* 0x3f00000090909820 */ /* 0x000fe20000400000 */
        /* <DEDUP_REMOVED lines=22> */
[----:B------:R-:W-:Y:S02]  /*c480*/  FFMA2 R86, R86.F32x2.HI_LO, UR37.F32, R0.F32 ;  /* 0x0000002556567c49 */ /* 0x000fe40009200000 */
[----:B------:R-:W-:Y:S01]  /*c490*/  @!P4 FMUL R148, R148, 0.5 ;  /* 0x3f0000009494c820 */ /* 0x000fe20000400000 */
[----:B------:R-:W2:Y:S01]  /*c4a0*/  MUFU.EX2 R145, R145 ;  /* 0x0000009100917308 */ /* 0x000ea20000000800 */
[----:B----4-:R-:W-:Y:S01]  /*c4b0*/  @!P2 FMUL R143, R143, R143 ;  /* 0x0000008f8f8fa220 */ /* 0x010fe20000400000 */
[----:B------:R-:W-:-:S05]  /*c4c0*/  FSETP.GEU.AND P2, PT, R154, -126, PT ;  /* 0xc2fc00009a00780b */ /* 0x000fca0003f4e000 */
[----:B------:R-:W-:Y:S01]  /*c4d0*/  @!P3 FMUL R149, R149, 0.5 ;  /* 0x3f0000009595b820 */ /* 0x000fe20000400000 */
[----:B------:R-:W4:Y:S01]  /*c4e0*/  MUFU.EX2 R146, R146 ;  /* 0x0000009200927308 */ /* 0x000f220000000800 */
[----:B-1----:R-:W-:Y:S01]  /*c4f0*/  @!P1 FMUL R144, R144, R144 ;  /* 0x0000009090909220 */ /* 0x002fe20000400000 */
[----:B------:R-:W-:-:S05]  /*c500*/  FSETP.GEU.AND P1, PT, R155, -126, PT ;  /* 0xc2fc00009b00780b */ /* 0x000fca0003f2e000 */
[----:B------:R-:W-:Y:S01]  /*c510*/  @!P2 FMUL R154, R154, 0.5 ;  /* 0x3f0000009a9aa820 */ /* 0x000fe20000400000 */
[----:B------:R-:W1:Y:S01]  /*c520*/  MUFU.EX2 R147, R147 ;  /* 0x0000009300937308 */ /* 0x000e620000000800 */
[----:B--2---:R-:W-:Y:S01]  /*c530*/  @!P0 FMUL R145, R145, R145 ;  /* 0x0000009191918220 */ /* 0x004fe20000400000 */
[----:B------:R-:W-:-:S05]  /*c540*/  FSETP.GEU.AND P0, PT, R8, -126, PT ;  /* 0xc2fc00000800780b */ /* 0x000fca0003f0e000 */
        /* <DEDUP_REMOVED lines=21> */
[----:B------:R1:W5:Y:S01]  /*c6a0*/  MUFU.EX2 R95, R9 ;  /* 0x00000009005f7308 */ /* 0x0003620000000800 */
[----:B--2---:R-:W-:Y:S01]  /*c6b0*/  @!P1 FMUL R93, R93, R93 ;  /* 0x0000005d5d5d9220 */ /* 0x004fe20000400000 */
[----:B------:R-:W-:-:S05]  /*c6c0*/  FSETP.GEU.AND P1, PT, R10, -126, PT ;  /* 0xc2fc00000a00780b */ /* 0x000fca0003f2e000 */
[----:B------:R-:W-:Y:S01]  /*c6d0*/  @!P2 FMUL R5, R5, 0.5 ;  /* 0x3f0000000505a820 */ /* 0x000fe20000400000 */
[----:B------:R-:W2:Y:S01]  /*c6e0*/  MUFU.EX2 R96, R6 ;  /* 0x0000000600607308 */ /* 0x000ea20000000800 */
[----:B----4-:R-:W-:Y:S01]  /*c6f0*/  @!P0 FMUL R94, R94, R94 ;  /* 0x0000005e5e5e8220 */ /* 0x010fe20000400000 */
[----:B------:R-:W-:-:S05]  /*c700*/  FSETP.GEU.AND P0, PT, R11, -126, PT ;  /* 0xc2fc00000b00780b */ /* 0x000fca0003f0e000 */
[----:B------:R-:W-:Y:S01]  /*c710*/  @!P1 FMUL R10, R10, 0.5 ;  /* 0x3f0000000a0a9820 */ /* 0x000fe20000400000 */
[----:B------:R4:W3:Y:S01]  /*c720*/  MUFU.EX2 R97, R7 ;  /* 0x0000000700617308 */ /* 0x0008e20000000800 */
[----:B-1----:R-:W-:Y:S02]  /*c730*/  FFMA2 R8, R100.F32x2.HI_LO, UR37.F32, R0.F32 ;  /* 0x0000002564087c49 */ /* 0x002fe40009200000 */
[----:B-----5:R-:W-:-:S03]  /*c740*/  @!P6 FMUL R95, R95, R95 ;  /* 0x0000005f5f5fe220 */ /* 0x020fc60000400000 */
[----:B------:R-:W-:Y:S01]  /*c750*/  FSETP.GEU.AND P6, PT, R8, -126, PT ;  /* 0xc2fc00000800780b */ /* 0x000fe20003fce000 */
[----:B------:R-:W-:Y:S01]  /*c760*/  @!P0 FMUL R11, R11, 0.5 ;  /* 0x3f0000000b0b8820 */ /* 0x000fe20000400000 */
[----:B------:R-:W1:Y:S01]  /*c770*/  MUFU.EX2 R98, R4 ;  /* 0x0000000400627308 */ /* 0x000e620000000800 */
[----:B--2---:R-:W-:Y:S01]  /*c780*/  @!P5 FMUL R96, R96, R96 ;  /* 0x000000606060d220 */ /* 0x004fe20000400000 */
[----:B------:R-:W-:-:S06]  /*c790*/  FSETP.GEU.AND P5, PT, R9, -126, PT ;  /* 0xc2fc00000900780b */ /* 0x000fcc0003fae000 */
[----:B------:R2:W5:Y:S01]  /*c7a0*/  MUFU.EX2 R99, R5 ;  /* 0x0000000500637308 */ /* 0x0005620000000800 */
[----:B----4-:R-:W-:Y:S02]  /*c7b0*/  FFMA2 R6, R102.F32x2.HI_LO, UR37.F32, R0.F32 ;  /* 0x0000002566067c49 */ /* 0x010fe40009200000 */
[----:B---3--:R-:W-:Y:S01]  /*c7c0*/  @!P4 FMUL R97, R97, R97 ;  /* 0x000000616161c220 */ /* 0x008fe20000400000 */
[----:B------:R-:W-:Y:S02]  /*c7d0*/  @!P6 FMUL R8, R8, 0.5 ;  /* 0x3f0000000808e820 */ /* 0x000fe40000400000 */
[----:B------:R-:W-:Y:S01]  /*c7e0*/  FSETP.GEU.AND P4, PT, R6, -126, PT ;  /* 0xc2fc00000600780b */ /* 0x000fe20003f8e000 */
[----:B------:R-:W-:Y:S01]  /*c7f0*/  @!P5 FMUL R9, R9, 0.5 ;  /* 0x3f0000000909d820 */ /* 0x000fe20000400000 */
[----:B------:R-:W3:Y:S01]  /*c800*/  MUFU.EX2 R100, R10 ;  /* 0x0000000a00647308 */ /* 0x000ee20000000800 */
[----:B-1----:R-:W-:Y:S01]  /*c810*/  @!P3 FMUL R98, R98, R98 ;  /* 0x000000626262b220 */ /* 0x002fe20000400000 */
[----:B------:R-:W-:-:S06]  /*c820*/  FSETP.GEU.AND P3, PT, R7, -126, PT ;  /* 0xc2fc00000700780b */ /* 0x000fcc0003f6e000 */
[----:B------:R1:W4:Y:S01]  /*c830*/  MUFU.EX2 R101, R11 ;  /* 0x0000000b00657308 */ /* 0x0003220000000800 */
[----:B--2---:R-:W-:Y:S02]  /*c840*/  FFMA2 R4, R104.F32x2.HI_LO, UR37.F32, R0.F32 ;  /* 0x0000002568047c49 */ /* 0x004fe40009200000 */
[----:B-----5:R-:W-:Y:S01]  /*c850*/  @!P2 FMUL R99, R99, R99 ;  /* 0x000000636363a220 */ /* 0x020fe20000400000 */
[----:B------:R-:W-:Y:S02]  /*c860*/  @!P4 FMUL R6, R6, 0.5 ;  /* 0x3f0000000606c820 */ /* 0x000fe40000400000 */
[----:B------:R-:W-:Y:S01]  /*c870*/  FSETP.GEU.AND P2, PT, R4, -126, PT ;  /* 0xc2fc00000400780b */ /* 0x000fe20003f4e000 */
[----:B------:R-:W-:Y:S01]  /*c880*/  @!P3 FMUL R7, R7, 0.5 ;  /* 0x3f0000000707b820 */ /* 0x000fe20000400000 */
[----:B------:R-:W2:Y:S01]  /*c890*/  MUFU.EX2 R102, R8 ;  /* 0x0000000800667308 */ /* 0x000ea20000000800 */
[----:B---3--:R-:W-:Y:S01]  /*c8a0*/  @!P1 FMUL R100, R100, R100 ;  /* 0x0000006464649220 */ /* 0x008fe20000400000 */
[----:B------:R-:W-:-:S06]  /*c8b0*/  FSETP.GEU.AND P1, PT, R5, -126, PT ;  /* 0xc2fc00000500780b */ /* 0x000fcc0003f2e000 */
[----:B------:R3:W5:Y:S01]  /*c8c0*/  MUFU.EX2 R103, R9 ;  /* 0x0000000900677308 */ /* 0x0007620000000800 */
[----:B-1----:R-:W-:Y:S02]  /*c8d0*/  FFMA2 R10, R106.F32x2.HI_LO, UR37.F32, R0.F32 ;  /* 0x000000256a0a7c49 */ /* 0x002fe40009200000 */
[----:B----4-:R-:W-:Y:S01]  /*c8e0*/  @!P0 FMUL R101, R101, R101 ;  /* 0x0000006565658220 */ /* 0x010fe20000400000 */
[----:B------:R-:W-:Y:S02]  /*c8f0*/  @!P2 FMUL R4, R4, 0.5 ;  /* 0x3f0000000404a820 */ /* 0x000fe40000400000 */
[----:B------:R-:W-:Y:S01]  /*c900*/  FSETP.GEU.AND P0, PT, R10, -126, PT ;  /* 0xc2fc00000a00780b */ /* 0x000fe20003f0e000 */
[----:B------:R-:W-:Y:S01]  /*c910*/  @!P1 FMUL R5, R5, 0.5 ;  /* 0x3f00000005059820 */ /* 0x000fe20000400000 */
[----:B------:R-:W1:Y:S01]  /*c920*/  MUFU.EX2 R104, R6 ;  /* 0x0000000600687308 */ /* 0x000e620000000800 */
[----:B--2---:R-:W-:Y:S01]  /*c930*/  @!P6 FMUL R102, R102, R102 ;  /* 0x000000666666e220 */ /* 0x004fe20000400000 */
[----:B------:R-:W-:-:S06]  /*c940*/  FSETP.GEU.AND P6, PT, R11, -126, PT ;  /* 0xc2fc00000b00780b */ /* 0x000fcc0003fce000 */
[----:B------:R2:W4:Y:S01]  /*c950*/  MUFU.EX2 R105, R7 ;  /* 0x0000000700697308 */ /* 0x0005220000000800 */
[----:B---3--:R-:W-:Y:S02]  /*c960*/  FFMA2 R8, R108.F32x2.HI_LO, UR37.F32, R0.F32 ;  /* 0x000000256c087c49 */ /* 0x008fe40009200000 */
[----:B------:R-:W-:Y:S01]  /*c970*/  @!P0 FMUL R10, R10, 0.5 ;  /* 0x3f0000000a0a8820 */ /* 0x000fe20000400000 */
[----:B-----5:R-:W-:Y:S02]  /*c980*/  @!P5 FMUL R103, R103, R103 ;  /* 0x000000676767d220 */ /* 0x020fe40000400000 */
[----:B------:R-:W-:Y:S01]  /*c990*/  FSETP.GEU.AND P5, PT, R8, -126, PT ;  /* 0xc2fc00000800780b */ /* 0x000fe20003fae000 */
[----:B------:R-:W-:Y:S01]  /*c9a0*/  @!P6 FMUL R11, R11, 0.5 ;  /* 0x3f0000000b0be820 */ /* 0x000fe20000400000 */
[----:B------:R-:W3:Y:S01]  /*c9b0*/  MUFU.EX2 R106, R4 ;  /* 0x00000004006a7308 */ /* 0x000ee20000000800 */
[----:B-1----:R-:W-:Y:S01]  /*c9c0*/  @!P4 FMUL R104, R104, R104 ;  /* 0x000000686868c220 */ /* 0x002fe20000400000 */
[----:B------:R-:W-:-:S06]  /*c9d0*/  FSETP.GEU.AND P4, PT, R9, -126, PT ;  /* 0xc2fc00000900780b */ /* 0x000fcc0003f8e000 */
[----:B------:R1:W5:Y:S01]  /*c9e0*/  MUFU.EX2 R107, R5 ;  /* 0x00000005006b7308 */ /* 0x0003620000000800 */
[----:B--2---:R-:W-:Y:S02]  /*c9f0*/  FFMA2 R6, R110.F32x2.HI_LO, UR37.F32, R0.F32 ;  /* 0x000000256e067c49 */ /* 0x004fe40009200000 */
[----:B----4-:R-:W-:Y:S01]  /*ca00*/  @!P3 FMUL R105, R105, R105 ;  /* 0x000000696969b220 */ /* 0x010fe20000400000 */
[----:B------:R-:W-:Y:S02]  /*ca10*/  @!P5 FMUL R8, R8, 0.5 ;  /* 0x3f0000000808d820 */ /* 0x000fe40000400000 */
[----:B------:R-:W-:Y:S01]  /*ca20*/  FSETP.GEU.AND P3, PT, R6, -126, PT ;  /* 0xc2fc00000600780b */ /* 0x000fe20003f6e000 */
[----:B------:R-:W-:Y:S01]  /*ca30*/  @!P4 FMUL R9, R9, 0.5 ;  /* 0x3f0000000909c820 */ /* 0x000fe20000400000 */
[----:B------:R-:W2:Y:S01]  /*ca40*/  MUFU.EX2 R108, R10 ;  /* 0x0000000a006c7308 */ /* 0x000ea20000000800 */
[----:B---3--:R-:W-:Y:S01]  /*ca50*/  @!P2 FMUL R106, R106, R106 ;  /* 0x0000006a6a6aa220 */ /* 0x008fe20000400000 */
[----:B------:R-:W-:-:S06]  /*ca60*/  FSETP.GEU.AND P2, PT, R7, -126, PT ;  /* 0xc2fc00000700780b */ /* 0x000fcc0003f4e000 */
[----:B------:R3:W4:Y:S01]  /*ca70*/  MUFU.EX2 R109, R11 ;  /* 0x0000000b006d7308 */ /* 0x0007220000000800 */
[----:B-1----:R-:W-:Y:S02]  /*ca80*/  FFMA2 R4, R112.F32x2.HI_LO, UR37.F32, R0.F32 ;  /* 0x0000002570047c49 */ /* 0x002fe40009200000 */
[----:B-----5:R-:W-:Y:S01]  /*ca90*/  @!P1 FMUL R107, R107, R107 ;  /* 0x0000006b6b6b9220 */ /* 0x020fe20000400000 */
[----:B------:R-:W-:Y:S02]  /*caa0*/  @!P3 FMUL R6, R6, 0.5 ;  /* 0x3f0000000606b820 */ /* 0x000fe40000400000 */
[----:B------:R-:W-:Y:S01]  /*cab0*/  FSETP.GEU.AND P1, PT, R4, -126, PT ;  /* 0xc2fc00000400780b */ /* 0x000fe20003f2e000 */
[----:B------:R-:W-:Y:S01]  /*cac0*/  @!P2 FMUL R7, R7, 0.5 ;  /* 0x3f0000000707a820 */ /* 0x000fe20000400000 */
[----:B------:R-:W1:Y:S01]  /*cad0*/  MUFU.EX2 R110, R8 ;  /* 0x00000008006e7308 */ /* 0x000e620000000800 */
[----:B--2---:R-:W-:Y:S01]  /*cae0*/  @!P0 FMUL R108, R108, R108 ;  /* 0x0000006c6c6c8220 */ /* 0x004fe20000400000 */
[----:B------:R-:W-:-:S06]  /*caf0*/  FSETP.GEU.AND P0, PT, R5, -126, PT ;  /* 0xc2fc00000500780b */ /* 0x000fcc0003f0e000 */
[----:B------:R2:W5:Y:S01]  /*cb00*/  MUFU.EX2 R111, R9 ;  /* 0x00000009006f7308 */ /* 0x0005620000000800 */
[----:B---3--:R-:W-:Y:S02]  /*cb10*/  FFMA2 R10, R114.F32x2.HI_LO, UR37.F32, R0.F32 ;  /* 0x00000025720a7c49 */ /* 0x008fe40009200000 */
[----:B------:R-:W-:Y:S01]  /*cb20*/  @!P1 FMUL R4, R4, 0.5 ;  /* 0x3f00000004049820 */ /* 0x000fe20000400000 */
[----:B----4-:R-:W-:Y:S02]  /*cb30*/  @!P6 FMUL R109, R109, R109 ;  /* 0x0000006d6d6de220 */ /* 0x010fe40000400000 */
        /* <DEDUP_REMOVED lines=23> */
[----:B------:R-:W2:Y:S01]  /*ccb0*/  MUFU.EX2 R118, R8 ;  /* 0x0000000800767308 */ /* 0x000ea20000000800 */
[----:B---3--:R-:W-:Y:S02]  /*ccc0*/  FFMA2 R4, R120.F32x2.HI_LO, UR37.F32, R0.F32 ;  /* 0x0000002578047c49 */ /* 0x008fe40009200000 */
[----:B-----5:R-:W-:Y:S01]  /*ccd0*/  @!P0 FMUL R115, R115, R115 ;  /* 0x0000007373738220 */ /* 0x020fe20000400000 */
[----:B------:R-:W-:Y:S02]  /*cce0*/  @!P2 FMUL R6, R6, 0.5 ;  /* 0x3f0000000606a820 */ /* 0x000fe40000400000 */
[----:B------:R-:W-:Y:S01]  /*ccf0*/  FSETP.GEU.AND P0, PT, R4, -126, PT ;  /* 0xc2fc00000400780b */ /* 0x000fe20003f0e000 */
[----:B------:R-:W-:Y:S01]  /*cd00*/  @!P1 FMUL R7, R7, 0.5 ;  /* 0x3f00000007079820 */ /* 0x000fe20000400000 */
[----:B------:R-:W3:Y:S01]  /*cd10*/  MUFU.EX2 R116, R10 ;  /* 0x0000000a00747308 */ /* 0x000ee20000000800 */
[----:B-1----:R-:W-:Y:S01]  /*cd20*/  @!P5 FMUL R117, R117, R117 ;  /* 0x000000757575d220 */ /* 0x002fe20000400000 */
[----:B------:R-:W-:-:S06]  /*cd30*/  FSETP.GEU.AND P5, PT, R150, -126, PT ;  /* 0xc2fc00009600780b */ /* 0x000fcc0003fae000 */
[----:B------:R-:W1:Y:S01]  /*cd40*/  MUFU.EX2 R119, R9 ;  /* 0x0000000900777308 */ /* 0x000e620000000800 */
[----:B--2---:R-:W-:Y:S01]  /*cd50*/  @!P4 FMUL R118, R118, R118 ;  /* 0x000000767676c220 */ /* 0x004fe20000400000 */
[----:B------:R-:W-:Y:S01]  /*cd60*/  FSETP.GEU.AND P4, PT, R151, -126, PT ;  /* 0xc2fc00009700780b */ /* 0x000fe20003f8e000 */
[----:B------:R-:W-:-:S04]  /*cd70*/  @!P0 FMUL R4, R4, 0.5 ;  /* 0x3f00000004048820 */ /* 0x000fc80000400000 */
[----:B------:R-:W-:Y:S01]  /*cd80*/  @!P5 FMUL R150, R150, 0.5 ;  /* 0x3f0000009696d820 */ /* 0x000fe20000400000 */
[----:B------:R-:W2:Y:S01]  /*cd90*/  MUFU.EX2 R120, R6 ;  /* 0x0000000600787308 */ /* 0x000ea20000000800 */
[----:B---3--:R-:W-:Y:S01]  /*cda0*/  @!P6 FMUL R116, R116, R116 ;  /* 0x000000747474e220 */ /* 0x008fe20000400000 */
[----:B------:R-:W-:-:S05]  /*cdb0*/  FSETP.GEU.AND P6, PT, R5, -126, PT ;  /* 0xc2fc00000500780b */ /* 0x000fca0003fce000 */
[----:B------:R-:W-:Y:S01]  /*cdc0*/  @!P4 FMUL R151, R151, 0.5 ;  /* 0x3f0000009797c820 */ /* 0x000fe20000400000 */
[----:B------:R-:W3:Y:S01]  /*cdd0*/  MUFU.EX2 R121, R7 ;  /* 0x0000000700797308 */ /* 0x000ee20000000800 */
        /* <DEDUP_REMOVED lines=33> */
[----:B------:R-:W-:-:S04]  /*cff0*/  FSETP.GEU.AND P2, PT, R32, -126, PT ;  /* 0xc2fc00002000780b */ /* 0x000fc80003f4e000 */
[----:B------:R-:W-:Y:S01]  /*d000*/  F2FP.BF16.F32.PACK_AB R24, R153, R152 ;  /* 0x000000989918723e */ /* 0x000fe200000010ff */
[----:B------:R-:W-:Y:S01]  /*d010*/  @!P3 FMUL R31, R31, 0.5 ;  /* 0x3f0000001f1fb820 */ /* 0x000fe20000400000 */
[----:B------:R-:W3:Y:S01]  /*d020*/  MUFU.EX2 R158, R28 ;  /* 0x0000001c009e7308 */ /* 0x000ee20000000800 */
[----:B-1----:R-:W-:Y:S01]  /*d030*/  @!P1 FMUL R154, R154, R154 ;  /* 0x0000009a9a9a9220 */ /* 0x002fe20000400000 */
[----:B------:R-:W-:-:S05]  /*d040*/  FSETP.GEU.AND P1, PT, R33, -126, PT ;  /* 0xc2fc00002100780b */ /* 0x000fca0003f2e000 */
[----:B------:R-:W-:Y:S01]  /*d050*/  @!P2 FMUL R32, R32, 0.5 ;  /* 0x3f0000002020a820 */ /* 0x000fe20000400000 */
[----:B------:R-:W1:Y:S01]  /*d060*/  MUFU.EX2 R159, R29 ;  /* 0x0000001d009f7308 */ /* 0x000e620000000800 */
[----:B--2---:R-:W-:Y:S01]  /*d070*/  @!P0 FMUL R155, R155, R155 ;  /* 0x0000009b9b9b8220 */ /* 0x004fe20000400000 */
[----:B------:R-:W-:-:S04]  /*d080*/  FSETP.GEU.AND P0, PT, R34, -126, PT ;  /* 0xc2fc00002200780b */ /* 0x000fc80003f0e000 */
[----:B------:R-:W-:Y:S01]  /*d090*/  F2FP.BF16.F32.PACK_AB R25, R155, R154 ;  /* 0x0000009a9b19723e */ /* 0x000fe200000010ff */
[----:B------:R-:W-:Y:S01]  /*d0a0*/  @!P1 FMUL R33, R33, 0.5 ;  /* 0x3f00000021219820 */ /* 0x000fe20000400000 */
[----:B------:R-:W2:Y:S01]  /*d0b0*/  MUFU.EX2 R160, R30 ;  /* 0x0000001e00a07308 */ /* 0x000ea20000000800 */
[----:B---3--:R-:W-:Y:S01]  /*d0c0*/  @!P6 FMUL R158, R158, R158 ;  /* 0x0000009e9e9ee220 */ /* 0x008fe20000400000 */
[----:B------:R-:W-:-:S05]  /*d0d0*/  FSETP.GEU.AND P6, PT, R35, -126, PT ;  /* 0xc2fc00002300780b */ /* 0x000fca0003fce000 */
[----:B------:R-:W-:Y:S01]  /*d0e0*/  @!P0 FMUL R34, R34, 0.5 ;  /* 0x3f00000022228820 */ /* 0x000fe20000400000 */
[----:B------:R-:W3:Y:S01]  /*d0f0*/  MUFU.EX2 R161, R31 ;  /* 0x0000001f00a17308 */ /* 0x000ee20000000800 */
[----:B-1----:R-:W-:Y:S01]  /*d100*/  @!P5 FMUL R159, R159, R159 ;  /* 0x0000009f9f9fd220 */ /* 0x002fe20000400000 */
[----:B------:R-:W-:-:S04]  /*d110*/  FSETP.GEU.AND P5, PT, R36, -126, PT ;  /* 0xc2fc00002400780b */ /* 0x000fc80003fae000 */
[----:B------:R-:W-:Y:S01]  /*d120*/  F2FP.BF16.F32.PACK_AB R26, R159, R158 ;  /* 0x0000009e9f1a723e */ /* 0x000fe200000010ff */
        /* <DEDUP_REMOVED lines=120> */
[----:B------:R-:W-:Y:S02]  /*d8b0*/  FSETP.GEU.AND P6, PT, R67, -126, PT ;  /* 0xc2fc00004300780b */ /* 0x000fe40003fce000 */
[----:B------:R-:W-:-:S03]  /*d8c0*/  F2FP.BF16.F32.PACK_AB R60, R129, R128 ;  /* 0x00000080813c723e */ /* 0x000fc600000010ff */
[----:B------:R-:W-:Y:S01]  /*d8d0*/  @!P0 FMUL R66, R66, 0.5 ;  /* 0x3f00000042428820 */ /* 0x000fe20000400000 */
[----:B------:R-:W1:Y:S01]  /*d8e0*/  MUFU.EX2 R189, R63 ;  /* 0x0000003f00bd7308 */ /* 0x000e620000000800 */
[----:B--2---:R-:W-:Y:S01]  /*d8f0*/  @!P5 FMUL R187, R187, R187 ;  /* 0x000000bbbbbbd220 */ /* 0x004fe20000400000 */
[----:B------:R-:W-:Y:S02]  /*d900*/  FSETP.GEU.AND P5, PT, R68, -126, PT ;  /* 0xc2fc00004400780b */ /* 0x000fe40003fae000 */
[----:B------:R-:W-:Y:S02]  /*d910*/  F2FP.BF16.F32.PACK_AB R61, R131, R130 ;  /* 0x00000082833d723e */ /* 0x000fe400000010ff */
[----:B------:R-:W-:Y:S01]  /*d920*/  F2FP.BF16.F32.PACK_AB R40, R187, R186 ;  /* 0x000000babb28723e */ /* 0x000fe200000010ff */
[----:B------:R-:W-:Y:S01]  /*d930*/  @!P6 FMUL R67, R67, 0.5 ;  /* 0x3f0000004343e820 */ /* 0x000fe20000400000 */
[----:B------:R-:W2:Y:S01]  /*d940*/  MUFU.EX2 R42, R64 ;  /* 0x00000040002a7308 */ /* 0x000ea20000000800 */
[----:B---3--:R-:W-:Y:S01]  /*d950*/  @!P4 FMUL R188, R188, R188 ;  /* 0x000000bcbcbcc220 */ /* 0x008fe20000400000 */
[----:B------:R-:W-:-:S02]  /*d960*/  FSETP.GEU.AND P4, PT, R69, -126, PT ;  /* 0xc2fc00004500780b */ /* 0x000fc40003f8e000 */
[----:B------:R-:W-:-:S03]  /*d970*/  F2FP.BF16.F32.PACK_AB R62, R133, R132 ;  /* 0x00000084853e723e */ /* 0x000fc600000010ff */
[----:B------:R-:W-:Y:S01]  /*d980*/  @!P5 FMUL R68, R68, 0.5 ;  /* 0x3f0000004444d820 */ /* 0x000fe20000400000 */
[----:B------:R-:W3:Y:S01]  /*d990*/  MUFU.EX2 R50, R65 ;  /* 0x0000004100327308 */ /* 0x000ee20000000800 */
[----:B-1----:R-:W-:Y:S01]  /*d9a0*/  @!P3 FMUL R189, R189, R189 ;  /* 0x000000bdbdbdb220 */ /* 0x002fe20000400000 */
[----:B------:R-:W-:Y:S02]  /*d9b0*/  FSETP.GEU.AND P3, PT, R70, -126, PT ;  /* 0xc2fc00004600780b */ /* 0x000fe40003f6e000 */
[----:B------:R-:W-:Y:S02]  /*d9c0*/  F2FP.BF16.F32.PACK_AB R63, R135, R134 ;  /* 0x00000086873f723e */ /* 0x000fe400000010ff */
[----:B------:R-:W-:Y:S01]  /*d9d0*/  F2FP.BF16.F32.PACK_AB R41, R189, R188 ;  /* 0x000000bcbd29723e */ /* 0x000fe200000010ff */
[----:B------:R-:W-:Y:S01]  /*d9e0*/  @!P4 FMUL R69, R69, 0.5 ;  /* 0x3f0000004545c820 */ /* 0x000fe20000400000 */
[----:B------:R-:W1:Y:S01]  /*d9f0*/  MUFU.EX2 R43, R66 ;  /* 0x00000042002b7308 */ /* 0x000e620000000800 */
[----:B--2---:R-:W-:Y:S01]  /*da00*/  @!P2 FMUL R42, R42, R42 ;  /* 0x0000002a2a2aa220 */ /* 0x004fe20000400000 */
[----:B------:R-:W-:-:S02]  /*da10*/  FSETP.GEU.AND P2, PT, R71, -126, PT ;  /* 0xc2fc00004700780b */ /* 0x000fc40003f4e000 */
[----:B------:R-:W-:Y:S02]  /*da20*/  F2FP.BF16.F32.PACK_AB R64, R137, R136 ;  /* 0x000000888940723e */ /* 0x000fe400000010ff */
[----:B------:R2:W-:Y:S01]  /*da30*/  STL [R1+0x18], R42 ;  /* 0x0000182a01007387 */ /* 0x0005e20000100800 */
[----:B------:R-:W-:Y:S01]  /*da40*/  @!P3 FMUL R70, R70, 0.5 ;  /* 0x3f0000004646b820 */ /* 0x000fe20000400000 */
[----:B------:R-:W4:Y:S01]  /*da50*/  MUFU.EX2 R49, R67 ;  /* 0x0000004300317308 */ /* 0x000f220000000800 */
[----:B---3--:R-:W-:Y:S01]  /*da60*/  @!P1 FMUL R50, R50, R50 ;  /* 0x0000003232329220 */ /* 0x008fe20000400000 */
[----:B------:R-:W-:Y:S02]  /*da70*/  FSETP.GEU.AND P1, PT, R72, -126, PT ;  /* 0xc2fc00004800780b */ /* 0x000fe40003f2e000 */
[----:B------:R-:W-:Y:S02]  /*da80*/  F2FP.BF16.F32.PACK_AB R65, R139, R138 ;  /* 0x0000008a8b41723e */ /* 0x000fe400000010ff */
[----:B------:R-:W-:Y:S01]  /*da90*/  STL [R1+0x1c], R50 ;  /* 0x00001c3201007387 */ /* 0x000fe20000100800 */
[----:B------:R-:W-:Y:S01]  /*daa0*/  @!P2 FMUL R71, R71, 0.5 ;  /* 0x3f0000004747a820 */ /* 0x000fe20000400000 */
[----:B------:R-:W3:Y:S01]  /*dab0*/  MUFU.EX2 R44, R68 ;  /* 0x00000044002c7308 */ /* 0x000ee20000000800 */
[----:B-1----:R-:W-:Y:S01]  /*dac0*/  @!P0 FMUL R43, R43, R43 ;  /* 0x0000002b2b2b8220 */ /* 0x002fe20000400000 */
[----:B------:R-:W-:-:S02]  /*dad0*/  FSETP.GEU.AND P0, PT, R73, -126, PT ;  /* 0xc2fc00004900780b */ /* 0x000fc40003f0e000 */
[----:B------:R-:W-:Y:S02]  /*dae0*/  F2FP.BF16.F32.PACK_AB R66, R141, R140 ;  /* 0x0000008c8d42723e */ /* 0x000fe400000010ff */
[----:B------:R1:W-:Y:S01]  /*daf0*/  STL [R1+0x20], R43 ;  /* 0x0000202b01007387 */ /* 0x0003e20000100800 */
[----:B------:R-:W-:Y:S01]  /*db00*/  @!P1 FMUL R72, R72, 0.5 ;  /* 0x3f00000048489820 */ /* 0x000fe20000400000 */
[----:B------:R-:W5:Y:S01]  /*db10*/  MUFU.EX2 R48, R69 ;  /* 0x0000004500307308 */ /* 0x000f620000000800 */
[----:B----4-:R-:W-:Y:S01]  /*db20*/  @!P6 FMUL R49, R49, R49 ;  /* 0x000000313131e220 */ /* 0x010fe20000400000 */
[----:B------:R-:W-:Y:S02]  /*db30*/  FSETP.GEU.AND P6, PT, R74, -126, PT ;  /* 0xc2fc00004a00780b */ /* 0x000fe40003fce000 */
[----:B------:R-:W-:Y:S02]  /*db40*/  F2FP.BF16.F32.PACK_AB R67, R143, R142 ;  /* 0x0000008e8f43723e */ /* 0x000fe400000010ff */
[----:B------:R-:W-:Y:S01]  /*db50*/  STL [R1+0x24], R49 ;  /* 0x0000243101007387 */ /* 0x000fe20000100800 */
[----:B------:R-:W-:Y:S01]  /*db60*/  @!P0 FMUL R73, R73, 0.5 ;  /* 0x3f00000049498820 */ /* 0x000fe20000400000 */
[----:B------:R-:W4:Y:S01]  /*db70*/  MUFU.EX2 R45, R70 ;  /* 0x00000046002d7308 */ /* 0x000f220000000800 */
[----:B---3--:R-:W-:Y:S01]  /*db80*/  @!P5 FMUL R44, R44, R44 ;  /* 0x0000002c2c2cd220 */ /* 0x008fe20000400000 */
[----:B------:R-:W-:-:S02]  /*db90*/  FSETP.GEU.AND P5, PT, R75, -126, PT ;  /* 0xc2fc00004b00780b */ /* 0x000fc40003fae000 */
[----:B--2---:R-:W-:Y:S02]  /*dba0*/  F2FP.BF16.F32.PACK_AB R42, R50, R42 ;  /* 0x0000002a322a723e */ /* 0x004fe400000010ff */
[----:B------:R2:W-:Y:S01]  /*dbb0*/  STL [R1+0x28], R44 ;  /* 0x0000282c01007387 */ /* 0x0005e20000100800 */
[----:B------:R-:W-:Y:S01]  /*dbc0*/  @!P6 FMUL R74, R74, 0.5 ;  /* 0x3f0000004a4ae820 */ /* 0x000fe20000400000 */
[----:B------:R-:W3:Y:S01]  /*dbd0*/  MUFU.EX2 R47, R71 ;  /* 0x00000047002f7308 */ /* 0x000ee20000000800 */
[----:B-----5:R-:W-:Y:S01]  /*dbe0*/  @!P4 FMUL R48, R48, R48 ;  /* 0x000000303030c220 */ /* 0x020fe20000400000 */
[----:B------:R-:W-:Y:S02]  /*dbf0*/  FSETP.GEU.AND P4, PT, R76, -126, PT ;  /* 0xc2fc00004c00780b */ /* 0x000fe40003f8e000 */
[----:B------:R-:W-:Y:S02]  /*dc00*/  F2FP.BF16.F32.PACK_AB R68, R145, R144 ;  /* 0x000000909144723e */ /* 0x000fe400000010ff */
[----:B------:R-:W-:Y:S01]  /*dc10*/  STL [R1+0x2c], R48 ;  /* 0x00002c3001007387 */ /* 0x000fe20000100800 */
[----:B------:R-:W-:Y:S01]  /*dc20*/  @!P5 FMUL R75, R75, 0.5 ;  /* 0x3f0000004b4bd820 */ /* 0x000fe20000400000 */
[----:B------:R-:W5:Y:S01]  /*dc30*/  MUFU.EX2 R5, R72 ;  /* 0x0000004800057308 */ /* 0x000f620000000800 */
[----:B----4-:R-:W-:Y:S01]  /*dc40*/  @!P3 FMUL R45, R45, R45 ;  /* 0x0000002d2d2db220 */ /* 0x010fe20000400000 */
[----:B------:R-:W-:-:S02]  /*dc50*/  FSETP.GEU.AND P3, PT, R77, -126, PT ;  /* 0xc2fc00004d00780b */ /* 0x000fc40003f6e000 */
[----:B-1----:R-:W-:Y:S02]  /*dc60*/  F2FP.BF16.F32.PACK_AB R43, R49, R43 ;  /* 0x0000002b312b723e */ /* 0x002fe400000010ff */
        /* <DEDUP_REMOVED lines=9> */
[----:B-----5:R-:W-:Y:S01]  /*dd00*/  @!P1 FMUL R5, R5, R5 ;  /* 0x0000000505059220 */ /* 0x020fe20000400000 */
[----:B------:R-:W-:-:S02]  /*dd10*/  FSETP.GEU.AND P1, PT, R79, -126, PT ;  /* 0xc2fc00004f00780b */ /* 0x000fc40003f2e000 */
[----:B--2---:R-:W-:Y:S02]  /*dd20*/  F2FP.BF16.F32.PACK_AB R44, R48, R44 ;  /* 0x0000002c302c723e */ /* 0x004fe400000010ff */
[----:B------:R-:W-:Y:S01]  /*dd30*/  STL [R1+0x38], R5 ;  /* 0x0000380501007387 */ /* 0x000fe20000100800 */
[----:B------:R-:W-:Y:S01]  /*dd40*/  @!P2 FMUL R78, R78, 0.5 ;  /* 0x3f0000004e4ea820 */ /* 0x000fe20000400000 */
[----:B------:R-:W2:Y:S01]  /*dd50*/  MUFU.EX2 R4, R75 ;  /* 0x0000004b00047308 */ /* 0x000ea20000000800 */
[----:B----4-:R-:W-:Y:S01]  /*dd60*/  @!P0 FMUL R46, R46, R46 ;  /* 0x0000002e2e2e8220 */ /* 0x010fe20000400000 */
[----:B------:R-:W-:Y:S02]  /*dd70*/  FSETP.GEU.AND P0, PT, R80, -126, PT ;  /* 0xc2fc00005000780b */ /* 0x000fe40003f0e000 */
[----:B------:R-:W-:Y:S02]  /*dd80*/  F2FP.BF16.F32.PACK_AB R70, R149, R148 ;  /* 0x000000949546723e */ /* 0x000fe400000010ff */
[----:B------:R4:W-:Y:S01]  /*dd90*/  STL [R1+0x3c], R46 ;  /* 0x00003c2e01007387 */ /* 0x0009e20000100800 */
[----:B------:R-:W-:Y:S01]  /*dda0*/  @!P1 FMUL R79, R79, 0.5 ;  /* 0x3f0000004f4f9820 */ /* 0x000fe20000400000 */
[----:B------:R-:W5:Y:S01]  /*ddb0*/  MUFU.EX2 R9, R76 ;  /* 0x0000004c00097308 */ /* 0x000f620000000800 */
[----:B---3--:R-:W-:Y:S01]  /*ddc0*/  @!P6 FMUL R7, R7, R7 ;  /* 0x000000070707e220 */ /* 0x008fe20000400000 */
[----:B------:R-:W-:-:S02]  /*ddd0*/  FSETP.GEU.AND P6, PT, R81, -126, PT ;  /* 0xc2fc00005100780b */ /* 0x000fc40003fce000 */
[----:B-1----:R-:W-:Y:S02]  /*dde0*/  F2FP.BF16.F32.PACK_AB R45, R47, R45 ;  /* 0x0000002d2f2d723e */ /* 0x002fe400000010ff */
[----:B------:R1:W-:Y:S01]  /*ddf0*/  STL [R1+0x40], R7 ;  /* 0x0000400701007387 */ /* 0x0003e20000100800 */
[----:B------:R-:W-:Y:S01]  /*de00*/  @!P0 FMUL R80, R80, 0.5 ;  /* 0x3f00000050508820 */ /* 0x000fe20000400000 */
[----:B------:R-:W3:Y:S01]  /*de10*/  MUFU.EX2 R6, R77 ;  /* 0x0000004d00067308 */ /* 0x000ee20000000800 */
[----:B--2---:R-:W-:Y:S01]  /*de20*/  @!P5 FMUL R4, R4, R4 ;  /* 0x000000040404d220 */ /* 0x004fe20000400000 */
[----:B------:R-:W-:Y:S02]  /*de30*/  FSETP.GEU.AND P5, PT, R82, -126, PT ;  /* 0xc2fc00005200780b */ /* 0x000fe40003fae000 */
[----:B------:R-:W-:Y:S02]  /*de40*/  F2FP.BF16.F32.PACK_AB R71, R93, R92 ;  /* 0x0000005c5d47723e */ /* 0x000fe400000010ff */
[----:B------:R1:W-:Y:S01]  /*de50*/  STL [R1+0x44], R4 ;  /* 0x0000440401007387 */ /* 0x0003e20000100800 */
[----:B------:R-:W-:Y:S01]  /*de60*/  @!P6 FMUL R81, R81, 0.5 ;  /* 0x3f0000005151e820 */ /* 0x000fe20000400000 */
[----:B------:R-:W2:Y:S01]  /*de70*/  MUFU.EX2 R11, R78 ;  /* 0x0000004e000b7308 */ /* 0x000ea20000000800 */
[----:B-----5:R-:W-:Y:S01]  /*de80*/  @!P4 FMUL R9, R9, R9 ;  /* 0x000000090909c220 */ /* 0x020fe20000400000 */
[----:B------:R-:W-:-:S02]  /*de90*/  FSETP.GEU.AND P4, PT, R83, -126, PT ;  /* 0xc2fc00005300780b */ /* 0x000fc40003f8e000 */
[----:B------:R-:W-:Y:S02]  /*dea0*/  F2FP.BF16.F32.PACK_AB R72, R95, R94 ;  /* 0x0000005e5f48723e */ /* 0x000fe400000010ff */
[----:B------:R1:W-:Y:S01]  /*deb0*/  STL [R1+0x48], R9 ;  /* 0x0000480901007387 */ /* 0x0003e20000100800 */
[----:B------:R-:W-:Y:S01]  /*dec0*/  @!P5 FMUL R82, R82, 0.5 ;  /* 0x3f0000005252d820 */ /* 0x000fe20000400000 */
[----:B------:R-:W5:Y:S01]  /*ded0*/  MUFU.EX2 R8, R79 ;  /* 0x0000004f00087308 */ /* 0x000f620000000800 */
[----:B---3--:R-:W-:Y:S01]  /*dee0*/  @!P3 FMUL R6, R6, R6 ;  /* 0x000000060606b220 */ /* 0x008fe20000400000 */
[----:B------:R-:W-:Y:S02]  /*def0*/  FSETP.GEU.AND P3, PT, R84, -126, PT ;  /* 0xc2fc00005400780b */ /* 0x000fe40003f6e000 */
[----:B------:R-:W-:Y:S02]  /*df00*/  F2FP.BF16.F32.PACK_AB R73, R97, R96 ;  /* 0x000000606149723e */ /* 0x000fe400000010ff */
[----:B------:R1:W-:Y:S01]  /*df10*/  STL [R1+0x4c], R6 ;  /* 0x00004c0601007387 */ /* 0x0003e20000100800 */
[----:B------:R-:W-:Y:S01]  /*df20*/  @!P4 FMUL R83, R83, 0.5 ;  /* 0x3f0000005353c820 */ /* 0x000fe20000400000 */
[----:B------:R-:W3:Y:S01]  /*df30*/  MUFU.EX2 R157, R80 ;  /* 0x00000050009d7308 */ /* 0x000ee20000000800 */
[----:B--2---:R-:W-:Y:S01]  /*df40*/  @!P2 FMUL R11, R11, R11 ;  /* 0x0000000b0b0ba220 */ /* 0x004fe20000400000 */
[----:B------:R-:W-:-:S02]  /*df50*/  FSETP.GEU.AND P2, PT, R85, -126, PT ;  /* 0xc2fc00005500780b */ /* 0x000fc40003f4e000 */
[----:B------:R-:W-:Y:S02]  /*df60*/  F2FP.BF16.F32.PACK_AB R74, R99, R98 ;  /* 0x00000062634a723e */ /* 0x000fe400000010ff */
[----:B------:R1:W-:Y:S01]  /*df70*/  STL [R1+0x50], R11 ;  /* 0x0000500b01007387 */ /* 0x0003e20000100800 */
[----:B------:R-:W-:Y:S01]  /*df80*/  @!P3 FMUL R84, R84, 0.5 ;  /* 0x3f0000005454b820 */ /* 0x000fe20000400000 */
[----:B------:R-:W2:Y:S01]  /*df90*/  MUFU.EX2 R10, R81 ;  /* 0x00000051000a7308 */ /* 0x000ea20000000800 */
[----:B-----5:R-:W-:Y:S01]  /*dfa0*/  @!P1 FMUL R8, R8, R8 ;  /* 0x0000000808089220 */ /* 0x020fe20000400000 */
[----:B------:R-:W-:Y:S02]  /*dfb0*/  FSETP.GEU.AND P1, PT, R86, -126, PT ;  /* 0xc2fc00005600780b */ /* 0x000fe40003f2e000 */
[----:B------:R-:W-:Y:S02]  /*dfc0*/  F2FP.BF16.F32.PACK_AB R75, R101, R100 ;  /* 0x00000064654b723e */ /* 0x000fe400000010ff */
[----:B------:R1:W-:Y:S01]  /*dfd0*/  STL [R1+0x54], R8 ;  /* 0x0000540801007387 */ /* 0x0003e20000100800 */
[----:B------:R-:W-:Y:S01]  /*dfe0*/  @!P2 FMUL R85, R85, 0.5 ;  /* 0x3f0000005555a820 */ /* 0x000fe20000400000 */
[----:B------:R-:W5:Y:S01]  /*dff0*/  MUFU.EX2 R20, R82 ;  /* 0x0000005200147308 */ /* 0x000f620000000800 */
[----:B---3--:R-:W-:Y:S01]  /*e000*/  @!P0 FMUL R157, R157, R157 ;  /* 0x0000009d9d9d8220 */ /* 0x008fe20000400000 */
[----:B------:R-:W-:-:S02]  /*e010*/  FSETP.GEU.AND P0, PT, R87, -126, PT ;  /* 0xc2fc00005700780b */ /* 0x000fc40003f0e000 */
[----:B------:R-:W-:Y:S02]  /*e020*/  F2FP.BF16.F32.PACK_AB R76, R103, R102 ;  /* 0x00000066674c723e */ /* 0x000fe400000010ff */
[----:B------:R1:W-:Y:S01]  /*e030*/  STL [R1+0x58], R157 ;  /* 0x0000589d01007387 */ /* 0x0003e20000100800 */
[----:B------:R-:W-:Y:S01]  /*e040*/  @!P1 FMUL R86, R86, 0.5 ;  /* 0x3f00000056569820 */ /* 0x000fe20000400000 */
[----:B------:R-:W3:Y:S01]  /*e050*/  MUFU.EX2 R21, R83 ;  /* 0x0000005300157308 */ /* 0x000ee20000000800 */
[----:B--2---:R-:W-:Y:S01]  /*e060*/  @!P6 FMUL R10, R10, R10 ;  /* 0x0000000a0a0ae220 */ /* 0x004fe20000400000 */
[----:B------:R-:W-:Y:S02]  /*e070*/  LOP3.LUT P6, RZ, R3, 0x3, R56, 0x48, !PT ;  /* 0x0000000303ff7812 */ /* 0x000fe400078c4838 */
[----:B------:R-:W-:Y:S02]  /*e080*/  F2FP.BF16.F32.PACK_AB R56, R19, R18 ;  /* 0x000000121338723e */ /* 0x000fe400000010ff */
[----:B------:R1:W-:Y:S01]  /*e090*/  STL [R1+0x5c], R10 ;  /* 0x00005c0a01007387 */ /* 0x0003e20000100800 */
[----:B------:R-:W-:Y:S01]  /*e0a0*/  @!P0 FMUL R87, R87, 0.5 ;  /* 0x3f00000057578820 */ /* 0x000fe20000400000 */
[----:B------:R-:W2:Y:S01]  /*e0b0*/  MUFU.EX2 R14, R84 ;  /* 0x00000054000e7308 */ /* 0x000ea20000000800 */
[----:B-----5:R-:W-:Y:S01]  /*e0c0*/  @!P5 FMUL R20, R20, R20 ;  /* 0x000000141414d220 */ /* 0x020fe20000400000 */
[----:B------:R-:W-:-:S02]  /*e0d0*/  F2FP.BF16.F32.PACK_AB R77, R105, R104 ;  /* 0x00000068694d723e */ /* 0x000fc400000010ff */
[----:B------:R-:W-:Y:S02]  /*e0e0*/  F2FP.BF16.F32.PACK_AB R78, R107, R106 ;  /* 0x0000006a6b4e723e */ /* 0x000fe400000010ff */
[----:B------:R1:W-:Y:S01]  /*e0f0*/  STL [R1+0x60], R20 ;  /* 0x0000601401007387 */ /* 0x0003e20000100800 */
[----:B------:R-:W-:Y:S01]  /*e100*/  F2FP.BF16.F32.PACK_AB R79, R109, R108 ;  /* 0x0000006c6d4f723e */ /* 0x000fe200000010ff */
[----:B------:R-:W5:Y:S01]  /*e110*/  MUFU.EX2 R15, R85 ;  /* 0x00000055000f7308 */ /* 0x000f620000000800 */
[----:B---3--:R-:W-:Y:S01]  /*e120*/  @!P4 FMUL R21, R21, R21 ;  /* 0x000000151515c220 */ /* 0x008fe20000400000 */
[----:B------:R-:W-:Y:S02]  /*e130*/  F2FP.BF16.F32.PACK_AB R80, R111, R110 ;  /* 0x0000006e6f50723e */ /* 0x000fe400000010ff */
[----:B------:R-:W-:Y:S02]  /*e140*/  F2FP.BF16.F32.PACK_AB R81, R113, R112 ;  /* 0x000000707151723e */ /* 0x000fe400000010ff */
[----:B------:R1:W-:Y:S01]  /*e150*/  STL [R1+0x64], R21 ;  /* 0x0000641501007387 */ /* 0x0003e20000100800 */
[----:B------:R-:W-:Y:S01]  /*e160*/  F2FP.BF16.F32.PACK_AB R82, R115, R114 ;  /* 0x000000727352723e */ /* 0x000fe200000010ff */
[----:B------:R-:W3:Y:S01]  /*e170*/  MUFU.EX2 R12, R86 ;  /* 0x00000056000c7308 */ /* 0x000ee20000000800 */
[----:B--2---:R-:W-:Y:S01]  /*e180*/  @!P3 FMUL R14, R14, R14 ;  /* 0x0000000e0e0eb220 */ /* 0x004fe20000400000 */
[----:B------:R-:W-:-:S02]  /*e190*/  F2FP.BF16.F32.PACK_AB R83, R117, R116 ;  /* 0x000000747553723e */ /* 0x000fc400000010ff */
[----:B------:R-:W-:Y:S02]  /*e1a0*/  F2FP.BF16.F32.PACK_AB R84, R119, R118 ;  /* 0x000000767754723e */ /* 0x000fe400000010ff */
[----:B------:R1:W-:Y:S01]  /*e1b0*/  STL [R1+0x70], R14 ;  /* 0x0000700e01007387 */ /* 0x0003e20000100800 */
[----:B----4-:R-:W-:Y:S01]  /*e1c0*/  F2FP.BF16.F32.PACK_AB R46, R46, R5 ;  /* 0x000000052e2e723e */ /* 0x010fe200000010ff */
[----:B------:R-:W2:Y:S01]  /*e1d0*/  MUFU.EX2 R13, R87 ;  /* 0x00000057000d7308 */ /* 0x000ea20000000800 */
[----:B-----5:R-:W-:Y:S01]  /*e1e0*/  @!P2 FMUL R15, R15, R15 ;  /* 0x0000000f0f0fa220 */ /* 0x020fe20000400000 */
[----:B------:R-:W-:Y:S02]  /*e1f0*/  F2FP.BF16.F32.PACK_AB R85, R121, R120 ;  /* 0x000000787955723e */ /* 0x000fe400000010ff */
[----:B------:R-:W-:Y:S02]  /*e200*/  F2FP.BF16.F32.PACK_AB R47, R4, R7 ;  /* 0x00000007042f723e */ /* 0x000fe400000010ff */
[----:B------:R1:W-:Y:S01]  /*e210*/  STL [R1+0x74], R15 ;  /* 0x0000740f01007387 */ /* 0x0003e20000100800 */
[----:B------:R-:W-:Y:S01]  /*e220*/  F2FP.BF16.F32.PACK_AB R48, R6, R9 ;  /* 0x000000090630723e */ /* 0x000fe200000010ff */
[----:B---3--:R-:W-:Y:S01]  /*e230*/  @!P1 FMUL R12, R12, R12 ;  /* 0x0000000c0c0c9220 */ /* 0x008fe20000400000 */
[----:B------:R-:W-:-:S02]  /*e240*/  F2FP.BF16.F32.PACK_AB R86, R123, R122 ;  /* 0x0000007a7b56723e */ /* 0x000fc400000010ff */
[----:B------:R-:W-:Y:S02]  /*e250*/  F2FP.BF16.F32.PACK_AB R49, R8, R11 ;  /* 0x0000000b0831723e */ /* 0x000fe400000010ff */
[----:B------:R1:W-:Y:S01]  /*e260*/  STL [R1+0x68], R12 ;  /* 0x0000680c01007387 */ /* 0x0003e20000100800 */
[----:B------:R-:W-:Y:S01]  /*e270*/  F2FP.BF16.F32.PACK_AB R50, R10, R157 ;  /* 0x0000009d0a32723e */ /* 0x000fe200000010ff */
[----:B--2---:R-:W-:Y:S01]  /*e280*/  @!P0 FMUL R13, R13, R13 ;  /* 0x0000000d0d0d8220 */ /* 0x004fe20000400000 */
[----:B------:R-:W-:Y:S02]  /*e290*/  F2FP.BF16.F32.PACK_AB R87, R151, R150 ;  /* 0x000000969757723e */ /* 0x000fe400000010ff */
[----:B------:R-:W-:Y:S02]  /*e2a0*/  F2FP.BF16.F32.PACK_AB R51, R21, R20 ;  /* 0x000000141533723e */ /* 0x000fe400000010ff */
[----:B------:R1:W-:Y:S01]  /*e2b0*/  STL [R1+0x6c], R13 ;  /* 0x00006c0d01007387 */ /* 0x0003e20000100800 */
[----:B------:R-:W-:-:S02]  /*e2c0*/  F2FP.BF16.F32.PACK_AB R52, R15, R14 ;  /* 0x0000000e0f34723e */ /* 0x000fc400000010ff */
[----:B------:R-:W-:Y:S01]  /*e2d0*/  F2FP.BF16.F32.PACK_AB R53, R13, R12 ;  /* 0x0000000c0d35723e */ /* 0x000fe200000010ff */
[----:B------:R-:W-:Y:S06]  /*e2e0*/  @!P6 BRA `(.L_x_233) ;  /* 0x000000000040e947 */ /* 0x000fec0003800000 */
[----:B-1----:R-:W-:Y:S01]  /*e2f0*/  MOV R14, 0x8 ;  /* 0x00000008000e7802 */ /* 0x002fe20000000f00 */
[----:B------:R-:W1:Y:S01]  /*e300*/  LDCU.64 UR6, c[0x4][0xb0] ;  /* 0x01001600ff0677ac */ /* 0x000e620008000a00 */
[----:B------:R-:W-:Y:S02]  /*e310*/  HFMA2 R12, -RZ, RZ, 0, 5.9604644775390625e-08 ;  /* 0x00000001ff0c7431 */ /* 0x000fe400000001ff */
[----:B------:R-:W-:Y:S01]  /*e320*/  IMAD.MOV.U32 R8, RZ, RZ, 0x1be ;  /* 0x000001beff087424 */ /* 0x000fe200078e00ff */
[----:B------:R-:W2:Y:S01]  /*e330*/  LDCU.64 UR4, c[0x4][0xb8] ;  /* 0x01001700ff0477ac */ /* 0x000ea20008000a00 */
[----:B------:R-:W3:Y:S01]  /*e340*/  LDC.64 R14, c[0x4][R14] ;  /* 0x010000000e0e7b82 */ /* 0x000ee20000000a00 */
[----:B------:R-:W-:Y:S01]  /*e350*/  IMAD.MOV.U32 R13, RZ, RZ, RZ ;  /* 0x000000ffff0d7224 */ /* 0x000fe200078e00ff */
[----:B------:R-:W4:Y:S01]  /*e360*/  LDCU.64 UR8, c[0x4][0x20] ;  /* 0x01000400ff0877ac */ /* 0x000f220008000a00 */
[----:B-1----:R-:W-:Y:S01]  /*e370*/  IMAD.U32 R4, RZ, RZ, UR6 ;  /* 0x00000006ff047e24 */ /* 0x002fe2000f8e00ff */
[----:B------:R-:W-:Y:S01]  /*e380*/  MOV R5, UR7 ;  /* 0x0000000700057c02 */ /* 0x000fe20008000f00 */
[----:B--2---:R-:W-:Y:S01]  /*e390*/  IMAD.U32 R6, RZ, RZ, UR4 ;  /* 0x00000004ff067e24 */ /* 0x004fe2000f8e00ff */
[----:B------:R-:W-:Y:S01]  /*e3a0*/  MOV R7, UR5 ;  /* 0x0000000500077c02 */ /* 0x000fe20008000f00 */
[----:B----4-:R-:W-:Y:S01]  /*e3b0*/  IMAD.U32 R10, RZ, RZ, UR8 ;  /* 0x00000008ff0a7e24 */ /* 0x010fe2000f8e00ff */
[----:B------:R-:W-:-:S02]  /*e3c0*/  MOV R11, UR9 ;  /* 0x00000009000b7c02 */ /* 0x000fc40008000f00 */
[----:B------:R-:W-:-:S07]  /*e3d0*/  LEPC R20, `(.L_x_233) ;  /* 0x000000001014794e */ /* 0x000fce0000000000 */
[----:B---3--:R-:W-:Y:S05]  /*e3e0*/  CALL.ABS.NOINC R14 ;  /* 0x000000000e007343 */ /* 0x008fea0003c00000 */
.L_x_233:
[C---:B------:R-:W-:Y:S01]  /*e3f0*/  FSETP.NEU.AND P0, PT, R17.reuse, -INF , PT ;  /* 0xff8000001100780b */ /* 0x040fe20003f0d000 */
[----:B-1----:R-:W1:Y:S01]  /*e400*/  S2R R157, SR_TID.X ;  /* 0x00000000009d7919 */ /* 0x002e620000002100 */
[----:B------:R-:W-:Y:S05]  /*e410*/  WARPSYNC.ALL ;  /* 0x0000000000007948 */ /* 0x000fea0003800000 */
[----:B------:R-:W-:Y:S01]  /*e420*/  FSEL R0, R17, RZ, P0 ;  /* 0x000000ff11007208 */ /* 0x000fe20000000000 */
[----:B------:R-:W-:Y:S01]  /*e430*/  UIADD3 UR4, UPT, UPT, UR40, 0x20, URZ ;  /* 0x0000002028047890 */ /* 0x000fe2000fffe0ff */
[----:B------:R2:W-:Y:S03]  /*e440*/  STTM.x32 tmem[UR40], R56 ;  /* 0x00000038000079ed */ /* 0x0005e600082c0028 */
[----:B------:R-:W-:Y:S01]  /*e450*/  FMUL R0, R0, -UR37 ;  /* 0x8000002500007c20 */ /* 0x000fe20008400000 */
[----:B------:R-:W-:-:S03]  /*e460*/  USHF.R.U32.HI UR4, URZ, 0x15, UR4 ;  /* 0x00000015ff047899 */ /* 0x000fc60008011604 */
[--C-:B------:R-:W-:Y:S02]  /*e470*/  FFMA2 R88, R88.F32x2.HI_LO, UR37.F32, R0.reuse.F32 ;  /* 0x0000002558587c49 */ /* 0x100fe40009200000 */
[----:B------:R-:W-:Y:S01]  /*e480*/  FFMA2 R90, R90.F32x2.HI_LO, UR37.F32, R0.F32 ;  /* 0x000000255a5a7c49 */ /* 0x000fe20009200000 */
[----:B------:R-:W-:Y:S02]  /*e490*/  MOV R3, UR4 ;  /* 0x0000000400037c02 */ /* 0x000fe40008000f00 */
[----:B------:R-:W-:Y:S02]  /*e4a0*/  FSETP.GEU.AND P4, PT, R88, -126, PT ;  /* 0xc2fc00005800780b */ /* 0x000fe40003f8e000 */
[----:B------:R-:W-:Y:S02]  /*e4b0*/  FSETP.GEU.AND P3, PT, R89, -126, PT ;  /* 0xc2fc00005900780b */ /* 0x000fe40003f6e000 */
[----:B------:R-:W-:Y:S02]  /*e4c0*/  FSETP.GEU.AND P2, PT, R90, -126, PT ;  /* 0xc2fc00005a00780b */ /* 0x000fe40003f4e000 */
[----:B------:R-:W-:-:S07]  /*e4d0*/  FSETP.GEU.AND P1, PT, R91, -126, PT ;  /* 0xc2fc00005b00780b */ /* 0x000fce0003f2e000 */
[----:B------:R-:W-:Y:S02]  /*e4e0*/  @!P4 FMUL R88, R88, 0.5 ;  /* 0x3f0000005858c820 */ /* 0x000fe40000400000 */
[----:B------:R-:W-:Y:S02]  /*e4f0*/  @!P3 FMUL R89, R89, 0.5 ;  /* 0x3f0000005959b820 */ /* 0x000fe40000400000 */
[----:B------:R-:W-:Y:S02]  /*e500*/  @!P2 FMUL R90, R90, 0.5 ;  /* 0x3f0000005a5aa820 */ /* 0x000fe40000400000 */
[----:B------:R-:W-:Y:S01]  /*e510*/  @!P1 FMUL R91, R91, 0.5 ;  /* 0x3f0000005b5b9820 */ /* 0x000fe20000400000 */
[----:B--2---:R-:W2:Y:S01]  /*e520*/  MUFU.EX2 R58, R88 ;  /* 0x00000058003a7308 */ /* 0x004ea20000000800 */
[----:B-1----:R-:W-:-:S04]  /*e530*/  SHF.R.U32.HI R60, RZ, 0x5, R157 ;  /* 0x00000005ff3c7819 */ /* 0x002fc8000001169d */
[----:B------:R-:W-:-:S03]  /*e540*/  LOP3.LUT P0, RZ, R3, 0x3, R60, 0x48, !PT ;  /* 0x0000000303ff7812 */ /* 0x000fc6000780483c */
[----:B------:R-:W1:Y:S08]  /*e550*/  MUFU.EX2 R59, R89 ;  /* 0x00000059003b7308 */ /* 0x000e700000000800 */
[----:B------:R-:W3:Y:S01]  /*e560*/  MUFU.EX2 R56, R90 ;  /* 0x0000005a00387308 */ /* 0x000ee20000000800 */
[----:B--2---:R-:W-:-:S07]  /*e570*/  @!P4 FMUL R58, R58, R58 ;  /* 0x0000003a3a3ac220 */ /* 0x004fce0000400000 */
[----:B------:R-:W2:Y:S01]  /*e580*/  MUFU.EX2 R57, R91 ;  /* 0x0000005b00397308 */ /* 0x000ea20000000800 */
[----:B-1----:R-:W-:-:S05]  /*e590*/  @!P3 FMUL R59, R59, R59 ;  /* 0x0000003b3b3bb220 */ /* 0x002fca0000400000 */
[----:B------:R-:W-:Y:S01]  /*e5a0*/  F2FP.BF16.F32.PACK_AB R54, R59, R58 ;  /* 0x0000003a3b36723e */ /* 0x000fe200000010ff */
[----:B---3--:R-:W-:Y:S01]  /*e5b0*/  @!P2 FMUL R56, R56, R56 ;  /* 0x000000383838a220 */ /* 0x008fe20000400000 */
[----:B--2---:R-:W-:-:S05]  /*e5c0*/  @!P1 FMUL R57, R57, R57 ;  /* 0x0000003939399220 */ /* 0x004fca0000400000 */
[----:B------:R-:W-:Y:S01]  /*e5d0*/  F2FP.BF16.F32.PACK_AB R55, R57, R56 ;  /* 0x000000383937723e */ /* 0x000fe200000010ff */
[----:B------:R-:W-:Y:S06]  /*e5e0*/  @!P0 BRA `(.L_x_234) ;  /* 0x0000000000408947 */ /* 0x000fec0003800000 */
[----:B------:R-:W-:Y:S01]  /*e5f0*/  MOV R14, 0x8 ;  /* 0x00000008000e7802 */ /* 0x000fe20000000f00 */
        /* <DEDUP_REMOVED lines=15> */
.L_x_234:
[----:B------:R-:W-:-:S04]  /*e6f0*/  UISETP.NE.AND UP0, UPT, UR51, URZ, UPT ;  /* 0x000000ff3300728c */ /* 0x000fc8000bf05270 */
[----:B------:R-:W-:-:S06]  /*e700*/  USEL UR4, UR44, UR43, UP0 ;  /* 0x0000002b2c047287 */ /* 0x000fcc0008000000 */
[----:B------:R-:W-:Y:S01]  /*e710*/  MOV R0, UR4 ;  /* 0x0000000400007c02 */ /* 0x000fe20008000f00 */
[----:B------:R-:W-:Y:S05]  /*e720*/  WARPSYNC.ALL ;  /* 0x0000000000007948 */ /* 0x000fea0003800000 */
[----:B------:R-:W-:Y:S01]  /*e730*/  ISETP.GT.U32.AND P1, PT, R0, 0x1, PT ;  /* 0x000000010000780c */ /* 0x000fe20003f24070 */
[----:B------:R1:W-:Y:S01]  /*e740*/  STTM.x32 tmem[UR40+0x20], R24 ;  /* 0x00002018000079ed */ /* 0x0003e200082c0028 */
[----:B------:R-:W2:Y:S11]  /*e750*/  FENCE.VIEW.ASYNC.T ;  /* 0x00000000000073c6 */ /* 0x000eb60000000200 */
[----:B------:R-:W-:Y:S05]  /*e760*/  @P1 BRA `(.L_x_235) ;  /* 0x0000000000081947 */ /* 0x000fea0003800000 */
[----:B------:R-:W-:Y:S05]  /*e770*/  BPT.TRAP 0x1 ;  /* 0x000000040000795c */ /* 0x000fea0000300000 */
[----:B------:R-:W-:Y:S05]  /*e780*/  BPT.TRAP 0x1 ;  /* 0x000000040000795c */ /* 0x000fea0000300000 */
.L_x_235:
[----:B------:R-:W3:Y:S01]  /*e790*/  S2UR UR5, SR_CgaCtaId ;  /* 0x00000000000579c3 */ /* 0x000ee20000008800 */
[----:B------:R-:W-:Y:S01]  /*e7a0*/  UISETP.NE.AND UP0, UPT, UR51, URZ, UPT ;  /* 0x000000ff3300728c */ /* 0x000fe2000bf05270 */
[----:B------:R-:W-:Y:S02]  /*e7b0*/  UMOV UR4, 0x400 ;  /* 0x0000040000047882 */ /* 0x000fe40000000000 */
[----:B---3--:R-:W-:-:S04]  /*e7c0*/  ULEA UR4, UR5, UR4, 0x18 ;  /* 0x0000000405047291 */ /* 0x008fc8000f8ec0ff */
[----:B------:R-:W-:-:S04]  /*e7d0*/  UIADD3 UR6, UPT, UPT, UR4, 0xa068, URZ ;  /* 0x0000a06804067890 */ /* 0x000fc8000fffe0ff */
[----:B------:R-:W-:-:S04]  /*e7e0*/  @UP0 UIADD3 UR6, UPT, UPT, UR4, 0xa058, URZ ;  /* 0x0000a05804060890 */ /* 0x000fc8000fffe0ff */
[----:B------:R-:W-:Y:S02]  /*e7f0*/  UPRMT UR6, UR5, 0x654, UR6 ;  /* 0x0000065405067896 */ /* 0x000fe40008000006 */
[----:B------:R-:W-:-:S04]  /*e800*/  USEL UR5, UR48, UR47, UP0 ;  /* 0x0000002f30057287 */ /* 0x000fc80008000000 */
[----:B------:R-:W-:-:S03]  /*e810*/  ULOP3.LUT UR5, UR5, 0x1, URZ, 0x3c, !UPT ;  /* 0x0000000105057892 */ /* 0x000fc6000f8e3cff */
[----:B--2---:R-:W-:Y:S01]  /*e820*/  SYNCS.ARRIVE.TRANS64.RED.A1T0 RZ, [UR6], RZ ;  /* 0x000000ffffff79a7 */ /* 0x004fe20008100406 */
[----:B------:R-:W-:Y:S02]  /*e830*/  USEL UR48, UR5, UR48, UP0 ;  /* 0x0000003005307287 */ /* 0x000fe40008000000 */
[----:B------:R-:W-:Y:S02]  /*e840*/  USEL UR47, UR47, UR5, UP0 ;  /* 0x000000052f2f7287 */ /* 0x000fe40008000000 */
[----:B------:R-:W-:-:S09]  /*e850*/  UISETP.NE.AND UP0, UPT, UR41, URZ, UPT ;  /* 0x000000ff2900728c */ /* 0x000fd2000bf05270 */
[----:B------:R-:W-:Y:S05]  /*e860*/  BRA.U UP0, `(.L_x_236) ;  /* 0x0000000100047547 */ /* 0x000fea000b800000 */
[----:B------:R-:W-:Y:S05]  /*e870*/  BPT.TRAP 0x1 ;  /* 0x000000040000795c */ /* 0x000fea0000300000 */
.L_x_236:
[----:B------:R-:W-:Y:S01]  /*e880*/  UISETP.NE.AND UP0, UPT, UR51, URZ, UPT ;  /* 0x000000ff3300728c */ /* 0x000fe2000bf05270 */
[----:B------:R-:W-:Y:S01]  /*e890*/  MOV R0, UR39 ;  /* 0x0000002700007c02 */ /* 0x000fe20008000f00 */
[----:B------:R-:W-:Y:S01]  /*e8a0*/  UIADD3 UR6, UPT, UPT, UR4, 0xa078, URZ ;  /* 0x0000a07804067890 */ /* 0x000fe2000fffe0ff */
[----:B------:R-:W-:Y:S01]  /*e8b0*/  FADD2 R22, R22.F32x2.HI_LO, RZ.F32 ;  /* 0x000000ff1616724b */ /* 0x000fe20000200000 */
[----:B------:R-:W-:Y:S01]  /*e8c0*/  FSETP.NEU.AND P0, PT, R17, -INF , PT ;  /* 0xff8000001100780b */ /* 0x000fe20003f0d000 */
[----:B------:R-:W-:Y:S01]  /*e8d0*/  FADD2 R124, R124.F32x2.HI_LO, RZ.F32 ;  /* 0x000000ff7c7c724b */ /* 0x000fe20000200000 */
[----:B------:R-:W-:Y:S01]  /*e8e0*/  SHF.L.U32 R0, R0, 0x1f, RZ ;  /* 0x0000001f00007819 */ /* 0x000fe200000006ff */
[----:B------:R-:W-:Y:S01]  /*e8f0*/  FADD2 R22, R22.F32x2.HI_LO, R130.F32x2.HI_LO ;  /* 0x000000821616724b */ /* 0x000fe20000000000 */
[----:B------:R-:W-:Y:S01]  /*e900*/  FSEL R3, R17, RZ, P0 ;  /* 0x000000ff11037208 */ /* 0x000fe20000000000 */
[----:B------:R-:W-:Y:S02]  /*e910*/  FADD2 R126, R126.F32x2.HI_LO, RZ.F32 ;  /* 0x000000ff7e7e724b */ /* 0x000fe40000200000 */
[----:B------:R-:W-:Y:S01]  /*e920*/  @!UP0 UIADD3 UR6, UPT, UPT, UR4, 0xa088, URZ ;  /* 0x0000a08804068890 */ /* 0x000fe2000fffe0ff */
[----:B------:R-:W-:Y:S01]  /*e930*/  FADD2 R124, R124.F32x2.HI_LO, R132.F32x2.HI_LO ;  /* 0x000000847c7c724b */ /* 0x000fe20000000000 */
[----:B------:R-:W-:Y:S01]  /*e940*/  FSETP.NEU.AND P0, PT, R156, R3, PT ;  /* 0x000000039c00720b */ /* 0x000fe20003f0d000 */
[----:B------:R-:W-:-:S02]  /*e950*/  FADD2 R126, R126.F32x2.HI_LO, R134.F32x2.HI_LO ;  /* 0x000000867e7e724b */ /* 0x000fc40000000000 */
[----:B------:R-:W-:Y:S02]  /*e960*/  FADD2 R22, R22.F32x2.HI_LO, R138.F32x2.HI_LO ;  /* 0x0000008a1616724b */ /* 0x000fe40000000000 */
[----:B------:R-:W-:Y:S02]  /*e970*/  FADD2 R124, R124.F32x2.HI_LO, R140.F32x2.HI_LO ;  /* 0x0000008c7c7c724b */ /* 0x000fe40000000000 */
[----:B------:R-:W2:Y:S01]  /*e980*/  SYNCS.PHASECHK.TRANS64.TRYWAIT P2, [UR6], R0 ;  /* 0x00000000ff0075a7 */ /* 0x000ea20008041106 */
[----:B------:R-:W-:Y:S02]  /*e990*/  FADD2 R126, R126.F32x2.HI_LO, R142.F32x2.HI_LO ;  /* 0x0000008e7e7e724b */ /* 0x000fe40000000000 */
[----:B------:R-:W-:Y:S02]  /*e9a0*/  FADD2 R22, R22.F32x2.HI_LO, R146.F32x2.HI_LO ;  /* 0x000000921616724b */ /* 0x000fe40000000000 */
[----:B------:R-:W-:Y:S02]  /*e9b0*/  FADD2 R124, R124.F32x2.HI_LO, R148.F32x2.HI_LO ;  /* 0x000000947c7c724b */ /* 0x000fe40000000000 */
[----:B------:R-:W-:-:S02]  /*e9c0*/  FADD2 R126, R126.F32x2.HI_LO, R92.F32x2.HI_LO ;  /* 0x0000005c7e7e724b */ /* 0x000fc40000000000 */
[----:B------:R-:W-:Y:S02]  /*e9d0*/  FADD2 R22, R22.F32x2.HI_LO, R96.F32x2.HI_LO ;  /* 0x000000601616724b */ /* 0x000fe40000000000 */
[----:B------:R-:W-:Y:S02]  /*e9e0*/  FADD2 R124, R124.F32x2.HI_LO, R98.F32x2.HI_LO ;  /* 0x000000627c7c724b */ /* 0x000fe40000000000 */
[----:B------:R-:W-:Y:S02]  /*e9f0*/  FADD2 R126, R126.F32x2.HI_LO, R100.F32x2.HI_LO ;  /* 0x000000647e7e724b */ /* 0x000fe40000000000 */
[----:B------:R-:W-:Y:S01]  /*ea00*/  FADD2 R22, R22.F32x2.HI_LO, R104.F32x2.HI_LO ;  /* 0x000000681616724b */ /* 0x000fe20000000000 */
[----:B--2---:R-:W-:Y:S06]  /*ea10*/  @!P2 BRA `(.L_x_237) ;  /* 0x000000980084a947 */ /* 0x004fec0003800000 */
.L_x_408:
[----:B------:R-:W-:Y:S01]  /*ea20*/  BSSY.RECONVERGENT B0, `(.L_x_238) ;  /* 0x000000a000007945 */ /* 0x000fe20003800200 */
[----:B--2---:R-:W-:-:S03]  /*ea30*/  MOV R5, 0x3f000000 ;  /* 0x3f00000000057802 */ /* 0x004fc60000000f00 */
[----:B------:R-:W-:Y:S05]  /*ea40*/  @!P0 BRA `(.L_x_239) ;  /* 0x00000000001c8947 */ /* 0x000fea0003800000 */
[----:B------:R-:W-:-:S04]  /*ea50*/  FADD R0, -R3, R156 ;  /* 0x0000009c03007221 */ /* 0x000fc80000000100 */
[----:B------:R-:W-:-:S05]  /*ea60*/  FMUL R0, R0, UR37 ;  /* 0x0000002500007c20 */ /* 0x000fca0008400000 */
[----:B------:R-:W-:-:S13]  /*ea70*/  FSETP.GEU.AND P0, PT, R0, -126, PT ;  /* 0xc2fc00000000780b */ /* 0x000fda0003f0e000 */
[----:B------:R-:W-:-:S04]  /*ea80*/  @!P0 FMUL R0, R0, 0.5 ;  /* 0x3f00000000008820 */ /* 0x000fc80000400000 */
[----:B------:R-:W2:Y:S02]  /*ea90*/  MUFU.EX2 R5, R0 ;  /* 0x0000000000057308 */ /* 0x000ea40000000800 */
[----:B--2---:R-:W-:-:S04]  /*eaa0*/  @!P0 FMUL R5, R5, R5 ;  /* 0x0000000505058220 */ /* 0x004fc80000400000 */
[----:B------:R-:W-:Y:S02]  /*eab0*/  FMUL R5, R5, 0.5 ;  /* 0x3f00000005057820 */ /* 0x000fe40000400000 */
.L_x_239:
[----:B------:R-:W-:Y:S05]  /*eac0*/  BSYNC.RECONVERGENT B0 ;  /* 0x0000000000007941 */ /* 0x000fea0003800200 */
.L_x_238:
[----:B-1----:R-:W2:Y:S04]  /*ead0*/  LDL.LU.64 R34, [R1+0x18] ;  /* 0x0000180001227983 */ /* 0x002ea80000300a00 */
[----:B------:R-:W3:Y:S04]  /*eae0*/  LDL.LU.64 R32, [R1+0x20] ;  /* 0x0000200001207983 */ /* 0x000ee80000300a00 */
[----:B------:R-:W4:Y:S04]  /*eaf0*/  LDL.LU.64 R30, [R1+0x30] ;  /* 0x00003000011e7983 */ /* 0x000f280000300a00 */
[----:B------:R-:W5:Y:S04]  /*eb00*/  LDL.LU.64 R28, [R1+0x38] ;  /* 0x00003800011c7983 */ /* 0x000f680000300a00 */
[----:B------:R-:W5:Y:S04]  /*eb10*/  LDL.LU.64 R26, [R1+0x40] ;  /* 0x00004000011a7983 */ /* 0x000f680000300a00 */
[----:B------:R-:W5:Y:S04]  /*eb20*/  LDL.LU.64 R14, [R1+0x28] ;  /* 0x00002800010e7983 */ /* 0x000f680000300a00 */
[----:B------:R-:W5:Y:S04]  /*eb30*/  LDL.LU.64 R24, [R1+0x50] ;  /* 0x0000500001187983 */ /* 0x000f680000300a00 */
[----:B------:R-:W5:Y:S04]  /*eb40*/  LDL.LU.64 R20, [R1+0x58] ;  /* 0x0000580001147983 */ /* 0x000f680000300a00 */
[----:B------:R-:W5:Y:S04]  /*eb50*/  LDL.LU.64 R12, [R1+0x60] ;  /* 0x00006000010c7983 */ /* 0x000f680000300a00 */
[----:B------:R-:W5:Y:S04]  /*eb60*/  LDL.LU.64 R8, [R1+0x48] ;  /* 0x0000480001087983 */ /* 0x000f680000300a00 */
[----:B------:R-:W5:Y:S04]  /*eb70*/  LDL.LU.64 R10, [R1+0x68] ;  /* 0x00006800010a7983 */ /* 0x000f680000300a00 */
[----:B------:R-:W5:Y:S01]  /*eb80*/  LDL.LU.64 R6, [R1+0x70] ;  /* 0x0000700001067983 */ /* 0x000f620000300a00 */
[----:B------:R-:W-:-:S04]  /*eb90*/  FMUL R16, R5, R16 ;  /* 0x0000001005107220 */ /* 0x000fc80000400000 */
[----:B------:R-:W-:-:S04]  /*eba0*/  FADD2 R18, R16.F32, R18.F32x2.HI_LO ;  /* 0x000000121012724b */ /* 0x000fc80000040000 */
[----:B------:R-:W-:-:S04]  /*ebb0*/  FADD2 R18, R18.F32x2.HI_LO, R128.F32x2.HI_LO ;  /* 0x000000801212724b */ /* 0x000fc80000000000 */
[----:B------:R-:W-:-:S04]  /*ebc0*/  FADD2 R18, R18.F32x2.HI_LO, R136.F32x2.HI_LO ;  /* 0x000000881212724b */ /* 0x000fc80000000000 */
[----:B------:R-:W-:-:S04]  /*ebd0*/  FADD2 R18, R18.F32x2.HI_LO, R144.F32x2.HI_LO ;  /* 0x000000901212724b */ /* 0x000fc80000000000 */
[----:B------:R-:W-:Y:S02]  /*ebe0*/  FADD2 R18, R18.F32x2.HI_LO, R94.F32x2.HI_LO ;  /* 0x0000005e1212724b */ /* 0x000fe40000000000 */
[----:B------:R-:W-:Y:S02]  /*ebf0*/  FADD2 R124, R124.F32x2.HI_LO, R106.F32x2.HI_LO ;  /* 0x0000006a7c7c724b */ /* 0x000fe40000000000 */
[----:B------:R-:W-:Y:S02]  /*ec00*/  FADD2 R126, R126.F32x2.HI_LO, R108.F32x2.HI_LO ;  /* 0x0000006c7e7e724b */ /* 0x000fe40000000000 */
[----:B------:R-:W-:Y:S02]  /*ec10*/  FADD2 R18, R18.F32x2.HI_LO, R102.F32x2.HI_LO ;  /* 0x000000661212724b */ /* 0x000fe40000000000 */
[----:B------:R-:W-:Y:S02]  /*ec20*/  FADD2 R22, R22.F32x2.HI_LO, R112.F32x2.HI_LO ;  /* 0x000000701616724b */ /* 0x000fe40000000000 */
[----:B------:R-:W-:-:S02]  /*ec30*/  FADD2 R124, R124.F32x2.HI_LO, R114.F32x2.HI_LO ;  /* 0x000000727c7c724b */ /* 0x000fc40000000000 */
        /* <DEDUP_REMOVED lines=23> */
[----:B------:R-:W-:Y:S01]  /*edb0*/  FADD2 R18, R18.F32x2.HI_LO, R186.F32x2.HI_LO ;  /* 0x000000ba1212724b */ /* 0x000fe20000000000 */
[----:B------:R-:W-:Y:S01]  /*edc0*/  ULOP3.LUT UP0, URZ, UR45, 0x7f, UR36, 0xf8, !UPT ;  /* 0x0000007f2dff7892 */ /* 0x000fe2000f80f824 */
[----:B--2---:R-:W-:-:S02]  /*edd0*/  FADD2 R124, R124.F32x2.HI_LO, R34.F32x2.HI_LO ;  /* 0x000000227c7c724b */ /* 0x004fc40000000000 */
[----:B---3--:R-:W-:Y:S02]  /*ede0*/  FADD2 R126, R126.F32x2.HI_LO, R32.F32x2.HI_LO ;  /* 0x000000207e7e724b */ /* 0x008fe40000000000 */
[----:B----4-:R-:W-:Y:S02]  /*edf0*/  FADD2 R22, R22.F32x2.HI_LO, R30.F32x2.HI_LO ;  /* 0x0000001e1616724b */ /* 0x010fe40000000000 */
[----:B-----5:R-:W-:Y:S02]  /*ee00*/  FADD2 R124, R124.F32x2.HI_LO, R28.F32x2.HI_LO ;  /* 0x0000001c7c7c724b */ /* 0x020fe40000000000 */
        /* <DEDUP_REMOVED lines=11> */
[----:B------:R-:W-:-:S04]  /*eec0*/  FADD2 R18, R18.F32x2.HI_LO, R22.F32x2.HI_LO ;  /* 0x000000161212724b */ /* 0x000fc80000000000 */
[----:B------:R-:W-:-:S04]  /*eed0*/  FADD2 R18, R18.F32x2.HI_LO, R124.F32x2.HI_LO ;  /* 0x0000007c1212724b */ /* 0x000fc80000000000 */
[----:B------:R-:W-:Y:S01]  /*eee0*/  FADD R16, R18, R19 ;  /* 0x0000001312107221 */ /* 0x000fe20000000000 */
[----:B------:R-:W-:Y:S06]  /*eef0*/  BRA.U UP0, `(.L_x_240) ;  /* 0x0000000100907547 */ /* 0x000fec000b800000 */
[----:B------:R-:W-:Y:S05]  /*ef00*/  @P1 BRA `(.L_x_241) ;  /* 0x0000000000041947 */ /* 0x000fea0003800000 */
[----:B------:R-:W-:Y:S05]  /*ef10*/  BPT.TRAP 0x1 ;  /* 0x000000040000795c */ /* 0x000fea0000300000 */
.L_x_241:
[----:B------:R-:W-:Y:S01]  /*ef20*/  UISETP.NE.AND UP0, UPT, UR51, URZ, UPT ;  /* 0x000000ff3300728c */ /* 0x000fe2000bf05270 */
[----:B------:R-:W-:Y:S01]  /*ef30*/  IMAD.U32 R0, RZ, RZ, UR5 ;  /* 0x00000005ff007e24 */ /* 0x000fe2000f8e00ff */
[----:B------:R-:W-:Y:S01]  /*ef40*/  UIADD3 UR6, UPT, UPT, UR4, 0xa060, URZ ;  /* 0x0000a06004067890 */ /* 0x000fe2000fffe0ff */
[----:B------:R-:W-:Y:S01]  /*ef50*/  IMAD.U32 R18, R157, 0x10000, RZ ;  /* 0x000100009d127824 */ /* 0x000fe200078e00ff */
[----:B------:R-:W-:Y:S02]  /*ef60*/  LOP3.LUT R60, R60, 0x3, RZ, 0xc0, !PT ;  /* 0x000000033c3c7812 */ /* 0x000fe400078ec0ff */
[----:B------:R-:W-:Y:S02]  /*ef70*/  SHF.L.U32 R0, R0, 0x1f, RZ ;  /* 0x0000001f00007819 */ /* 0x000fe400000006ff */
[----:B------:R-:W-:-:S03]  /*ef80*/  LOP3.LUT R18, R18, 0x600000, RZ, 0xc0, !PT ;  /* 0x0060000012127812 */ /* 0x000fc600078ec0ff */
[----:B------:R-:W-:Y:S01]  /*ef90*/  @UP0 UIADD3 UR6, UPT, UPT, UR4, 0xa050, URZ ;  /* 0x0000a05004060890 */ /* 0x000fe2000fffe0ff */
[----:B------:R-:W-:Y:S01]  /*efa0*/  SHF.R.U32.HI R3, RZ, 0x15, R18 ;  /* 0x00000015ff037819 */ /* 0x000fe20000011612 */
[----:B------:R-:W-:-:S03]  /*efb0*/  USEL UR4, URZ, 0x80, UP0 ;  /* 0x00000080ff047887 */ /* 0x000fc60008000000 */
[----:B------:R-:W-:-:S03]  /*efc0*/  ISETP.NE.AND P0, PT, R60, R3, PT ;  /* 0x000000033c00720c */ /* 0x000fc60003f05270 */
[----:B------:R-:W-:Y:S01]  /*efd0*/  LOP3.LUT R18, R18, UR4, RZ, 0xfc, !PT ;  /* 0x0000000412127c12 */ /* 0x000fe2000f8efcff */
[----:B------:R-:W1:Y:S02]  /*efe0*/  SYNCS.PHASECHK.TRANS64.TRYWAIT P1, [UR6], R0 ;  /* 0x00000000ff0075a7 */ /* 0x000e640008021106 */
[----:B-1----:R-:W-:Y:S07]  /*eff0*/  @!P1 BRA `(.L_x_242) ;  /* 0x0000009400249947 */ /* 0x002fee0003800000 */
.L_x_410:
        /* <DEDUP_REMOVED lines=17> */
.L_x_243:
[----:B------:R-:W-:Y:S05]  /*f110*/  WARPSYNC.ALL ;  /* 0x0000000000007948 */ /* 0x000fea0003800000 */
[----:B------:R-:W-:-:S13]  /*f120*/  R2UR UR4, R18 ;  /* 0x00000000120472ca */ /* 0x000fda00000e0000 */
[----:B------:R2:W-:Y:S02]  /*f130*/  STTM.x2 tmem[UR4], R16 ;  /* 0x00000010000079ed */ /* 0x0005e400080c0004 */
.L_x_240:
[----:B------:R-:W-:Y:S01]  /*f140*/  UIADD3 UR4, UPT, UPT, UR45, 0x1, URZ ;  /* 0x000000012d047890 */ /* 0x000fe2000fffe0ff */
[----:B------:R-:W-:Y:S01]  /*f150*/  MOV R156, R17 ;  /* 0x00000011009c7202 */ /* 0x000fe20000000f00 */
[----:B------:R-:W-:Y:S02]  /*f160*/  UIADD3 UR45, UPT, UPT, UR45, -0x1, URZ ;  /* 0xffffffff2d2d7890 */ /* 0x000fe4000fffe0ff */
[----:B------:R-:W-:-:S09]  /*f170*/  UISETP.GT.U32.AND UP0, UPT, UR4, 0x1, UPT ;  /* 0x000000010400788c */ /* 0x000fd2000bf04070 */
[----:B------:R-:W-:Y:S05]  /*f180*/  BRA.U UP0, `(.L_x_244) ;  /* 0xffffffb900947547 */ /* 0x000fea000b83ffff */
.L_x_223:
[----:B------:R-:W3:Y:S02]  /*f190*/  LDCU UR4, c[0x0][0x384] ;  /* 0x00007080ff0477ac */ /* 0x000ee40008000800 */
[----:B---3--:R-:W-:-:S09]  /*f1a0*/  ULOP3.LUT UP0, URZ, UR4, 0x7f, URZ, 0xc0, !UPT ;  /* 0x0000007f04ff7892 */ /* 0x008fd2000f80c0ff */
[----:B------:R-:W-:Y:S05]  /*f1b0*/  BRA.U !UP0, `(.L_x_245) ;  /* 0x0000005d08787547 */ /* 0x000fea000b800000 */
[----:B-1----:R-:W1:Y:S01]  /*f1c0*/  S2R R0, SR_TID.X ;  /* 0x0000000000007919 */ /* 0x002e620000002100 */
[----:B------:R-:W-:Y:S01]  /*f1d0*/  UISETP.NE.AND UP0, UPT, UR51, URZ, UPT ;  /* 0x000000ff3300728c */ /* 0x000fe2000bf05270 */
[----:B------:R-:W-:-:S03]  /*f1e0*/  UMOV UR4, 0x20 ;  /* 0x0000002000047882 */ /* 0x000fc60000000000 */
[----:B------:R-:W-:Y:S02]  /*f1f0*/  USEL UR4, UR4, 0xa0, UP0 ;  /* 0x000000a004047887 */ /* 0x000fe40008000000 */
[----:B------:R-:W-:Y:S02]  /*f200*/  USEL UR5, URZ, 0x80, UP0 ;  /* 0x00000080ff057887 */ /* 0x000fe40008000000 */
[----:B------:R-:W-:Y:S01]  /*f210*/  USEL UR47, UR48, UR47, UP0 ;  /* 0x0000002f302f7287 */ /* 0x000fe20008000000 */
[----:B-1----:R-:W-:-:S05]  /*f220*/  IMAD.U32 R18, R0, 0x10000, RZ ;  /* 0x0001000000127824 */ /* 0x002fca00078e00ff */
[----:B------:R-:W-:-:S05]  /*f230*/  LOP3.LUT R18, R18, 0x600000, RZ, 0xc0, !PT ;  /* 0x0060000012127812 */ /* 0x000fca00078ec0ff */
[C---:B------:R-:W-:Y:S01]  /*f240*/  VIADD R3, R18.reuse, UR4 ;  /* 0x0000000412037c36 */ /* 0x040fe20008000000 */
[----:B------:R-:W-:Y:S01]  /*f250*/  USEL UR4, UR44, UR43, UP0 ;  /* 0x0000002b2c047287 */ /* 0x000fe20008000000 */
[----:B------:R-:W-:-:S03]  /*f260*/  LOP3.LUT R18, R18, UR5, RZ, 0xfc, !PT ;  /* 0x0000000512127c12 */ /* 0x000fc6000f8efcff */
[----:B------:R-:W-:Y:S01]  /*f270*/  UISETP.GT.U32.AND UP0, UPT, UR4, 0x1, UPT ;  /* 0x000000010400788c */ /* 0x000fe2000bf04070 */
[----:B------:R-:W1:Y:S02]  /*f280*/  SHFL.IDX PT, R3, R3, RZ, 0x1f ;  /* 0x00001fff03037589 */ /* 0x000e6400000e0000 */
[----:B-1----:R-:W-:-:S06]  /*f290*/  R2UR UR36, R3 ;  /* 0x00000000032472ca */ /* 0x002fcc00000e0000 */
[----:B------:R-:W-:Y:S09]  /*f2a0*/  BRA.U UP0, `(.L_x_246) ;  /* 0x0000000100047547 */ /* 0x000ff2000b800000 */
[----:B------:R-:W-:Y:S05]  /*f2b0*/  BPT.TRAP 0x1 ;  /* 0x000000040000795c */ /* 0x000fea0000300000 */
.L_x_246:
[----:B------:R-:W1:Y:S01]  /*f2c0*/  S2UR UR38, SR_CgaCtaId ;  /* 0x00000000002679c3 */ /* 0x000e620000008800 */
[----:B------:R-:W-:Y:S01]  /*f2d0*/  UISETP.NE.AND UP0, UPT, UR51, URZ, UPT ;  /* 0x000000ff3300728c */ /* 0x000fe2000bf05270 */
[----:B------:R-:W-:Y:S01]  /*f2e0*/  IMAD.U32 R3, RZ, RZ, UR47 ;  /* 0x0000002fff037e24 */ /* 0x000fe2000f8e00ff */
[----:B------:R-:W-:Y:S01]  /*f2f0*/  UMOV UR37, 0x400 ;  /* 0x0000040000257882 */ /* 0x000fe20000000000 */
[----:B------:R-:W-:Y:S02]  /*f300*/  SHF.R.U32.HI R0, RZ, 0x5, R0 ;  /* 0x00000005ff007819 */ /* 0x000fe40000011600 */
[----:B------:R-:W-:Y:S02]  /*f310*/  SHF.R.U32.HI R22, RZ, 0x15, R18 ;  /* 0x00000015ff167819 */ /* 0x000fe40000011612 */
[----:B------:R-:W-:Y:S02]  /*f320*/  SHF.L.U32 R3, R3, 0x1f, RZ ;  /* 0x0000001f03037819 */ /* 0x000fe400000006ff */
[----:B------:R-:W-:-:S04]  /*f330*/  LOP3.LUT R19, R0, 0x3, RZ, 0xc0, !PT ;  /* 0x0000000300137812 */ /* 0x000fc800078ec0ff */
[----:B------:R-:W-:Y:S01]  /*f340*/  ISETP.NE.AND P0, PT, R19, R22, PT ;  /* 0x000000161300720c */ /* 0x000fe20003f05270 */
[----:B-1----:R-:W-:-:S04]  /*f350*/  ULEA UR37, UR38, UR37, 0x18 ;  /* 0x0000002526257291 */ /* 0x002fc8000f8ec0ff */
[----:B------:R-:W-:Y:S02]  /*f360*/  UIADD3 UR4, UPT, UPT, UR37, 0xa050, URZ ;  /* 0x0000a05025047890 */ /* 0x000fe4000fffe0ff */
[----:B------:R-:W-:-:S09]  /*f370*/  @!UP0 UIADD3 UR4, UPT, UPT, UR37, 0xa060, URZ ;  /* 0x0000a06025048890 */ /* 0x000fd2000fffe0ff */
[----:B------:R-:W1:Y:S02]  /*f380*/  SYNCS.PHASECHK.TRANS64.TRYWAIT P1, [UR4], R3 ;  /* 0x00000003ff0075a7 */ /* 0x000e640008021104 */
[----:B-1----:R-:W-:Y:S05]  /*f390*/  @!P1 BRA `(.L_x_247) ;  /* 0x0000009000549947 */ /* 0x002fea0003800000 */
.L_x_412:
[----:B------:R-:W-:Y:S05]  /*f3a0*/  @!P0 BRA `(.L_x_248) ;  /* 0x0000000000408947 */ /* 0x000fea0003800000 */
        /* <DEDUP_REMOVED lines=16> */
.L_x_248:
        /* <DEDUP_REMOVED lines=11> */
[----:B------:R-:W3:Y:S01]  /*f560*/  LDCU.64 UR6, c[0x4][0xb8] ;  /* 0x01001700ff0677ac */ /* 0x000ee20008000a00 */
[----:B------:R-:W4:Y:S01]  /*f570*/  LDC.64 R14, c[0x4][R14] ;  /* 0x010000000e0e7b82 */ /* 0x000f220000000a00 */
        /* <DEDUP_REMOVED lines=10> */
.L_x_249:
        /* <DEDUP_REMOVED lines=23> */
.L_x_250:
        /* <DEDUP_REMOVED lines=23> */
.L_x_251:
[----:B------:R-:W-:Y:S05]  /*f900*/  WARPSYNC.ALL ;  /* 0x0000000000007948 */ /* 0x000fea0003800000 */
[----:B------:R-:W1:Y:S01]  /*f910*/  LDCU UR5, c[0x0][0x384] ;  /* 0x00007080ff0577ac */ /* 0x000e620008000800 */
[----:B------:R-:W-:Y:S01]  /*f920*/  VIADD R0, R2, 0x1 ;  /* 0x0000000102007836 */ /* 0x000fe20000000000 */
[----:B------:R-:W-:Y:S01]  /*f930*/  R2UR UR4, R18 ;  /* 0x00000000120472ca */ /* 0x000fe200000e0000 */
[C---:B------:R-:W-:Y:S02]  /*f940*/  VIADD R3, R2.reuse, 0x2 ;  /* 0x0000000202037836 */ /* 0x040fe40000000000 */
[----:B------:R-:W-:-:S10]  /*f950*/  VIADD R4, R2, 0x4 ;  /* 0x0000000402047836 */ /* 0x000fd40000000000 */
[----:B------:R-:W3:Y:S01]  /*f960*/  LDTM.x32 R120, tmem[UR4+0x60] ;  /* 0x00006004007879ee */ /* 0x000ee200082c0000 */
[----:B-1----:R-:W-:Y:S01]  /*f970*/  ISETP.GE.AND P4, PT, R0, UR5, PT ;  /* 0x0000000500007c0c */ /* 0x002fe2000bf86270 */
[C---:B------:R-:W-:Y:S01]  /*f980*/  VIADD R0, R2.reuse, 0x5 ;  /* 0x0000000502007836 */ /* 0x040fe20000000000 */
[----:B------:R-:W-:Y:S01]  /*f990*/  ISETP.GE.AND P3, PT, R3, UR5, PT ;  /* 0x0000000503007c0c */ /* 0x000fe2000bf66270 */
[C---:B------:R-:W-:Y:S01]  /*f9a0*/  VIADD R3, R2.reuse, 0x6 ;  /* 0x0000000602037836 */ /* 0x040fe20000000000 */
[----:B------:R-:W-:Y:S02]  /*f9b0*/  ISETP.GE.AND P5, PT, R2, UR5, PT ;  /* 0x0000000502007c0c */ /* 0x000fe4000bfa6270 */
[----:B------:R-:W-:Y:S01]  /*f9c0*/  ISETP.GE.AND P1, PT, R0, UR5, PT ;  /* 0x0000000500007c0c */ /* 0x000fe2000bf26270 */
[C---:B------:R-:W-:Y:S01]  /*f9d0*/  VIADD R0, R2.reuse, 0x8 ;  /* 0x0000000802007836 */ /* 0x040fe20000000000 */
[----:B------:R-:W-:Y:S01]  /*f9e0*/  ISETP.GE.AND P0, PT, R3, UR5, PT ;  /* 0x0000000503007c0c */ /* 0x000fe2000bf06270 */
[----:B------:R-:W-:Y:S01]  /*f9f0*/  VIADD R3, R2, 0x9 ;  /* 0x0000000902037836 */ /* 0x000fe20000000000 */
[----:B------:R-:W-:-:S02]  /*fa00*/  FSEL R88, R88, -INF , !P5 ;  /* 0xff80000058587808 */ /* 0x000fc40006800000 */
[----:B------:R-:W-:Y:S01]  /*fa10*/  ISETP.GE.AND P6, PT, R0, UR5, PT ;  /* 0x0000000500007c0c */ /* 0x000fe2000bfc6270 */
[C---:B------:R-:W-:Y:S01]  /*fa20*/  VIADD R0, R2.reuse, 0xa ;  /* 0x0000000a02007836 */ /* 0x040fe20000000000 */
[----:B------:R-:W-:Y:S02]  /*fa30*/  FSEL R89, R89, -INF , !P4 ;  /* 0xff80000059597808 */ /* 0x000fe40006000000 */
[----:B------:R-:W-:Y:S01]  /*fa40*/  ISETP.GE.AND P5, PT, R3, UR5, PT ;  /* 0x0000000503007c0c */ /* 0x000fe2000bfa6270 */
[----:B------:R-:W-:Y:S01]  /*fa50*/  VIADD R3, R2, 0xc ;  /* 0x0000000c02037836 */ /* 0x000fe20000000000 */
[----:B------:R-:W-:Y:S01]  /*fa60*/  ISETP.GE.AND P4, PT, R0, UR5, PT ;  /* 0x0000000500007c0c */ /* 0x000fe2000bf86270 */
[----:B------:R-:W-:Y:S01]  /*fa70*/  VIADD R0, R2, 0xd ;  /* 0x0000000d02007836 */ /* 0x000fe20000000000 */
[----:B------:R-:W-:Y:S02]  /*fa80*/  ISETP.GE.AND P2, PT, R4, UR5, PT ;  /* 0x0000000504007c0c */ /* 0x000fe4000bf46270 */
[----:B------:R-:W-:-:S02]  /*fa90*/  FSEL R90, R90, -INF , !P3 ;  /* 0xff8000005a5a7808 */ /* 0x000fc40005800000 */
[----:B------:R-:W-:Y:S02]  /*faa0*/  FSEL R92, R92, -INF , !P2 ;  /* 0xff8000005c5c7808 */ /* 0x000fe40005000000 */
[----:B------:R-:W-:Y:S01]  /*fab0*/  ISETP.GE.AND P3, PT, R3, UR5, PT ;  /* 0x0000000503007c0c */ /* 0x000fe2000bf66270 */
[----:B------:R-:W-:Y:S01]  /*fac0*/  VIADD R3, R2, 0xe ;  /* 0x0000000e02037836 */ /* 0x000fe20000000000 */
[----:B------:R-:W-:Y:S01]  /*fad0*/  ISETP.GE.AND P2, PT, R0, UR5, PT ;  /* 0x0000000500007c0c */ /* 0x000fe2000bf46270 */
[----:B------:R-:W-:Y:S01]  /*fae0*/  VIADD R0, R2, 0x10 ;  /* 0x0000001002007836 */ /* 0x000fe20000000000 */
[----:B------:R-:W-:Y:S02]  /*faf0*/  FSEL R93, R93, -INF , !P1 ;  /* 0xff8000005d5d7808 */ /* 0x000fe40004800000 */
[----:B------:R-:W-:Y:S02]  /*fb00*/  FSEL R94, R94, -INF , !P0 ;  /* 0xff8000005e5e7808 */ /* 0x000fe40004000000 */
[----:B------:R-:W-:Y:S01]  /*fb10*/  ISETP.GE.AND P1, PT, R3, UR5, PT ;  /* 0x0000000503007c0c */ /* 0x000fe2000bf26270 */
[----:B------:R-:W-:Y:S01]  /*fb20*/  VIADD R3, R2, 0x11 ;  /* 0x0000001102037836 */ /* 0x000fe20000000000 */
[----:B------:R-:W-:Y:S01]  /*fb30*/  ISETP.GE.AND P0, PT, R0, UR5, PT ;  /* 0x0000000500007c0c */ /* 0x000fe2000bf06270 */
[----:B------:R-:W-:Y:S01]  /*fb40*/  VIADD R0, R2, 0x12 ;  /* 0x0000001202007836 */ /* 0x000fe20000000000 */
        /* <DEDUP_REMOVED lines=198> */
[----:B---3--:R-:W-:Y:S02]  /*107b0*/  FSEL R120, R120, -INF , !P3 ;  /* 0xff80000078787808 */ /* 0x008fe40005800000 */
        /* <DEDUP_REMOVED lines=70> */
[C---:B------:R-:W-:Y:S01]  /*10c20*/  VIADD R0, R2.reuse, 0x1f ;  /* 0x0000001f02007836 */ /* 0x040fe20000000000 */
        /* <DEDUP_REMOVED lines=65> */
[C---:B------:R-:W-:Y:S01]  /*11040*/  VIADD R0, R2.reuse, 0x77 ;  /* 0x0000007702007836 */ /* 0x040fe20000000000 */
[----:B------:R-:W-:Y:S01]  /*11050*/  FSEL R47, R47, -INF , !P6 ;  /* 0xff8000002f2f7808 */ /* 0x000fe20007000000 */
[----:B------:R-:W-:Y:S01]  /*11060*/  VIADD R2, R2, 0x7b ;  /* 0x0000007b02027836 */ /* 0x000fe20000000000 */
[----:B------:R-:W-:-:S02]  /*11070*/  ISETP.GE.AND P6, PT, R3, UR5, PT ;  /* 0x0000000503007c0c */ /* 0x000fc4000bfc6270 */
[----:B------:R-:W-:Y:S02]  /*11080*/  FSEL R55, R55, -INF , !P4 ;  /* 0xff80000037377808 */ /* 0x000fe40006000000 */
[----:B------:R-:W-:Y:S02]  /*11090*/  ISETP.GE.AND P4, PT, R2, UR5, PT ;  /* 0x0000000502007c0c */ /* 0x000fe4000bf86270 */
[C---:B------:R-:W-:Y:S02]  /*110a0*/  FMNMX3 R3, R17.reuse, R88, R92, !PT ;  /* 0x0000005811037276 */ /* 0x040fe4000780005c */
[C---:B------:R-:W-:Y:S02]  /*110b0*/  FMNMX3 R2, R17.reuse, R89, R93, !PT ;  /* 0x0000005911027276 */ /* 0x040fe4000780005d */
[----:B------:R-:W-:Y:S02]  /*110c0*/  FMNMX3 R5, R17, R90, R94, !PT ;  /* 0x0000005a11057276 */ /* 0x000fe4000780005e */
[----:B------:R-:W-:-:S02]  /*110d0*/  FSEL R51, R51, -INF , !P5 ;  /* 0xff80000033337808 */ /* 0x000fc40006800000 */
[----:B------:R-:W-:Y:S02]  /*110e0*/  FMNMX3 R3, R3, R96, R100, !PT ;  /* 0x0000006003037276 */ /* 0x000fe40007800064 */
[----:B------:R-:W-:Y:S02]  /*110f0*/  ISETP.GE.AND P5, PT, R0, UR5, PT ;  /* 0x0000000500007c0c */ /* 0x000fe4000bfa6270 */
        /* <DEDUP_REMOVED lines=45> */
[----:B------:R-:W-:-:S02]  /*113d0*/  FSEL R123, R123, -INF , !P3 ;  /* 0xff8000007b7b7808 */ /* 0x000fc40005800000 */
[----:B------:R-:W-:Y:S02]  /*113e0*/  FSEL R127, R127, -INF , !P2 ;  /* 0xff8000007f7f7808 */ /* 0x000fe40005000000 */
        /* <DEDUP_REMOVED lines=17> */
[----:B------:R-:W-:Y:S02]  /*11500*/  FMNMX3 R0, R0, R153, R155, !PT ;  /* 0x0000009900007276 */ /* 0x000fe4000780009b */
[----:B------:R-:W-:Y:S02]  /*11510*/  FMNMX3 R2, R5, R156, R150, !PT ;  /* 0x0000009c05027276 */ /* 0x000fe40007800096 */
[----:B------:R-:W-:Y:S02]  /*11520*/  FMNMX3 R0, R0, R157, R151, !PT ;  /* 0x0000009d00007276 */ /* 0x000fe40007800097 */
[----:B------:R-:W-:Y:S02]  /*11530*/  FMNMX3 R3, R4, R3, R2, !PT ;  /* 0x0000000304037276 */ /* 0x000fe40007800002 */
[----:B------:R-:W-:Y:S02]  /*11540*/  ISETP.NE.AND P0, PT, R19, R22, PT ;  /* 0x000000161300720c */ /* 0x000fe40003f05270 */
[----:B------:R-:W-:-:S04]  /*11550*/  FMNMX R23, R0, R3, !PT ;  /* 0x0000000300177209 */ /* 0x000fc80007800000 */
[C---:B------:R-:W-:Y:S01]  /*11560*/  FSETP.NEU.AND P1, PT, R23.reuse, -INF , PT ;  /* 0xff8000001700780b */ /* 0x040fe20003f2d000 */
[----:B------:R1:W-:Y:S03]  /*11570*/  STL [R1+0x74], R23 ;  /* 0x0000741701007387 */ /* 0x0003e60000100800 */
[----:B------:R-:W-:-:S03]  /*11580*/  FSEL R19, R23, RZ, P1 ;  /* 0x000000ff17137208 */ /* 0x000fc60000800000 */
        /* <DEDUP_REMOVED lines=17> */
.L_x_252:
[----:B------:R-:W-:Y:S05]  /*116a0*/  WARPSYNC.ALL ;  /* 0x0000000000007948 */ /* 0x000fea0003800000 */
[----:B------:R-:W-:Y:S01]  /*116b0*/  R2UR UR4, R18 ;  /* 0x00000000120472ca */ /* 0x000fe200000e0000 */
[----:B------:R-:W-:Y:S01]  /*116c0*/  IMAD.MOV.U32 R18, RZ, RZ, R17 ;  /* 0x000000ffff127224 */ /* 0x000fe200078e0011 */
[----:B------:R-:W-:-:S11]  /*116d0*/  ISETP.NE.AND P0, PT, RZ, UR41, PT ;  /* 0x00000029ff007c0c */ /* 0x000fd6000bf05270 */
[----:B------:R3:W-:Y:S02]  /*116e0*/  STTM.x2 tmem[UR4], R18 ;  /* 0x00000012000079ed */ /* 0x0007e400080c0004 */
[----:B------:R-:W-:Y:S05]  /*116f0*/  @P0 BRA `(.L_x_253) ;  /* 0x0000000000040947 */ /* 0x000fea0003800000 */
[----:B------:R-:W-:Y:S05]  /*11700*/  BPT.TRAP 0x1 ;  /* 0x000000040000795c */ /* 0x000fea0000300000 */
.L_x_253:
[----:B------:R-:W-:Y:S01]  /*11710*/  UISETP.NE.AND UP0, UPT, UR51, URZ, UPT ;  /* 0x000000ff3300728c */ /* 0x000fe2000bf05270 */
[----:B------:R-:W-:Y:S01]  /*11720*/  MOV R2, UR50 ;  /* 0x0000003200027c02 */ /* 0x000fe20008000f00 */
[----:B------:R-:W-:Y:S01]  /*11730*/  UIADD3 UR4, UPT, UPT, UR37, 0xa070, URZ ;  /* 0x0000a07025047890 */ /* 0x000fe2000fffe0ff */
[C---:B------:R-:W-:Y:S01]  /*11740*/  FSETP.NEU.AND P0, PT, R23.reuse, -INF , PT ;  /* 0xff8000001700780b */ /* 0x040fe20003f0d000 */
[----:B------:R-:W-:Y:S01]  /*11750*/  UIADD3 UR5, UPT, UPT, UR37, 0xa0d0, URZ ;  /* 0x0000a0d025057890 */ /* 0x000fe2000fffe0ff */
[----:B------:R-:W-:Y:S01]  /*11760*/  SHF.L.U32 R2, R2, 0x1f, RZ ;  /* 0x0000001f02027819 */ /* 0x000fe200000006ff */
[----:B------:R-:W-:Y:S01]  /*11770*/  USHF.L.U32 UR42, UR42, 0x3, URZ ;  /* 0x000000032a2a7899 */ /* 0x000fe200080006ff */
[----:B------:R-:W-:-:S03]  /*11780*/  FSEL R0, R23, RZ, P0 ;  /* 0x000000ff17007208 */ /* 0x000fc60000000000 */
[----:B------:R-:W-:Y:S01]  /*11790*/  MOV R3, UR5 ;  /* 0x0000000500037c02 */ /* 0x000fe20008000f00 */
[----:B------:R-:W-:Y:S02]  /*117a0*/  @!UP0 UIADD3 UR4, UPT, UPT, UR37, 0xa080, URZ ;  /* 0x0000a08025048890 */ /* 0x000fe4000fffe0ff */
[----:B------:R-:W-:-:S07]  /*117b0*/  UIADD3 UR6, UPT, UPT, UR42, UR5, URZ ;  /* 0x000000052a067290 */ /* 0x000fce000fffe0ff */
[----:B------:R-:W-:Y:S02]  /*117c0*/  SYNCS.ARRIVE.TRANS64.A1T0 RZ, [UR4], RZ ;  /* 0x000000ffffff79a7 */ /* 0x000fe40008100004 */
[----:B------:R-:W4:Y:S01]  /*117d0*/  LDCU UR4, c[0x0][0x704] ;  /* 0x0000e080ff0477ac */ /* 0x000f220008000800 */
[----:B------:R-:W5:Y:S01]  /*117e0*/  SYNCS.PHASECHK.TRANS64.TRYWAIT P5, [R3+UR42], R2 ;  /* 0x00000002030075a7 */ /* 0x000f6200080a112a */
[----:B----4-:R-:W-:-:S04]  /*117f0*/  FMUL R0, R0, -UR4 ;  /* 0x8000000400007c20 */ /* 0x010fc80008400000 */
[--C-:B---3--:R-:W-:Y:S02]  /*11800*/  FFMA2 R18, R88.F32x2.HI_LO, UR4.F32, R0.reuse.F32 ;  /* 0x0000000458127c49 */ /* 0x108fe40009200000 */
[--C-:B-1----:R-:W-:Y:S02]  /*11810*/  FFMA2 R22, R90.F32x2.HI_LO, UR4.F32, R0.reuse.F32 ;  /* 0x000000045a167c49 */ /* 0x102fe40009200000 */
[--C-:B------:R-:W-:Y:S01]  /*11820*/  FFMA2 R88, R92.F32x2.HI_LO, UR4.F32, R0.reuse.F32 ;  /* 0x000000045c587c49 */ /* 0x100fe20009200000 */
[----:B------:R-:W-:Y:S01]  /*11830*/  FSETP.GEU.AND P4, PT, R18, -126, PT ;  /* 0xc2fc00001200780b */ /* 0x000fe20003f8e000 */
[----:B------:R-:W-:Y:S01]  /*11840*/  FFMA2 R90, R94.F32x2.HI_LO, UR4.F32, R0.F32 ;  /* 0x000000045e5a7c49 */ /* 0x000fe20009200000 */
[----:B------:R-:W-:Y:S02]  /*11850*/  FSETP.GEU.AND P3, PT, R19, -126, PT ;  /* 0xc2fc00001300780b */ /* 0x000fe40003f6e000 */
[----:B------:R-:W-:Y:S02]  /*11860*/  FSETP.GEU.AND P2, PT, R22, -126, PT ;  /* 0xc2fc00001600780b */ /* 0x000fe40003f4e000 */
[----:B------:R-:W-:-:S02]  /*11870*/  FSETP.GEU.AND P1, PT, R23, -126, PT ;  /* 0xc2fc00001700780b */ /* 0x000fc40003f2e000 */
[----:B------:R-:W-:Y:S02]  /*11880*/  FSETP.GEU.AND P0, PT, R88, -126, PT ;  /* 0xc2fc00005800780b */ /* 0x000fe40003f0e000 */
[----:B------:R-:W-:-:S03]  /*11890*/  FSETP.GEU.AND P6, PT, R89, -126, PT ;  /* 0xc2fc00005900780b */ /* 0x000fc60003fce000 */
[----:B------:R-:W-:Y:S02]  /*118a0*/  @!P4 FMUL R18, R18, 0.5 ;  /* 0x3f0000001212c820 */ /* 0x000fe40000400000 */
[----:B------:R-:W-:Y:S02]  /*118b0*/  @!P3 FMUL R19, R19, 0.5 ;  /* 0x3f0000001313b820 */ /* 0x000fe40000400000 */
[----:B------:R-:W-:Y:S02]  /*118c0*/  @!P2 FMUL R22, R22, 0.5 ;  /* 0x3f0000001616a820 */ /* 0x000fe40000400000 */
[----:B------:R-:W-:Y:S01]  /*118d0*/  @!P1 FMUL R23, R23, 0.5 ;  /* 0x3f00000017179820 */ /* 0x000fe20000400000 */
[----:B------:R-:W1:Y:S08]  /*118e0*/  MUFU.EX2 R18, R18 ;  /* 0x0000001200127308 */ /* 0x000e700000000800 */
[----:B------:R-:W3:Y:S08]  /*118f0*/  MUFU.EX2 R19, R19 ;  /* 0x0000001300137308 */ /* 0x000ef00000000800 */
[----:B------:R-:W4:Y:S08]  /*11900*/  MUFU.EX2 R22, R22 ;  /* 0x0000001600167308 */ /* 0x000f300000000800 */
[----:B------:R-:W1:Y:S02]  /*11910*/  MUFU.EX2 R23, R23 ;  /* 0x0000001700177308 */ /* 0x000e640000000800 */
[----:B-1-345:R-:W-:Y:S05]  /*11920*/  @!P5 BRA `(.L_x_254) ;  /* 0x0000006c0008d947 */ /* 0x03afea0003800000 */
.L_x_414:
[--C-:B------:R-:W-:Y:S01]  /*11930*/  FFMA2 R92, R96.F32x2.HI_LO, UR4.F32, R0.reuse.F32 ;  /* 0x00000004605c7c49 */ /* 0x100fe20009200000 */
[----:B------:R-:W-:Y:S01]  /*11940*/  FSETP.GEU.AND P5, PT, R90, -126, PT ;  /* 0xc2fc00005a00780b */ /* 0x000fe20003fae000 */
[----:B------:R-:W-:Y:S01]  /*11950*/  @!P2 FMUL R22, R22, R22 ;  /* 0x000000161616a220 */ /* 0x000fe20000400000 */
[----:B------:R-:W-:Y:S01]  /*11960*/  @!P0 FMUL R88, R88, 0.5 ;  /* 0x3f00000058588820 */ /* 0x000fe20000400000 */
[----:B------:R-:W-:Y:S01]  /*11970*/  @!P3 FMUL R19, R19, R19 ;  /* 0x000000131313b220 */ /* 0x000fe20000400000 */
[----:B------:R-:W-:Y:S01]  /*11980*/  FSETP.GEU.AND P2, PT, R93, -126, PT ;  /* 0xc2fc00005d00780b */ /* 0x000fe20003f4e000 */
[----:B------:R-:W-:Y:S01]  /*11990*/  @!P4 FMUL R18, R18, R18 ;  /* 0x000000121212c220 */ /* 0x000fe20000400000 */
[----:B------:R-:W-:Y:S01]  /*119a0*/  FSETP.GEU.AND P3, PT, R92, -126, PT ;  /* 0xc2fc00005c00780b */ /* 0x000fe20003f6e000 */
[--C-:B------:R-:W-:Y:S01]  /*119b0*/  FFMA2 R94, R98.F32x2.HI_LO, UR4.F32, R0.reuse.F32 ;  /* 0x00000004625e7c49 */ /* 0x100fe20009200000 */
[----:B------:R-:W3:Y:S01]  /*119c0*/  MUFU.EX2 R88, R88 ;  /* 0x0000005800587308 */ /* 0x000ee20000000800 */
[----:B------:R-:W-:Y:S01]  /*119d0*/  FSETP.GEU.AND P4, PT, R91, -126, PT ;  /* 0xc2fc00005b00780b */ /* 0x000fe20003f8e000 */
[----:B------:R-:W-:Y:S01]  /*119e0*/  @!P1 FMUL R23, R23, R23 ;  /* 0x0000001717179220 */ /* 0x000fe20000400000 */
[--C-:B------:R-:W-:Y:S01]  /*119f0*/  FFMA2 R96, R100.F32x2.HI_LO, UR4.F32, R0.reuse.F32 ;  /* 0x0000000464607c49 */ /* 0x100fe20009200000 */
[----:B------:R-:W-:Y:S01]  /*11a00*/  FSETP.GEU.AND P1, PT, R94, -126, PT ;  /* 0xc2fc00005e00780b */ /* 0x000fe20003f2e000 */
[----:B------:R-:W-:Y:S01]  /*11a10*/  @!P6 FMUL R89, R89, 0.5 ;  /* 0x3f0000005959e820 */ /* 0x000fe20000400000 */
[--C-:B------:R-:W-:Y:S01]  /*11a20*/  FFMA2 R100, R104.F32x2.HI_LO, UR4.F32, R0.reuse.F32 ;  /* 0x0000000468647c49 */ /* 0x100fe20009200000 */
[----:B------:R-:W-:Y:S01]  /*11a30*/  ULOP3.LUT UR42, UR42, 0x8, URZ, 0x3c, !UPT ;  /* 0x000000082a2a7892 */ /* 0x000fe2000f8e3cff */
[----:B------:R-:W-:Y:S01]  /*11a40*/  @!P5 FMUL R90, R90, 0.5 ;  /* 0x3f0000005a5ad820 */ /* 0x000fe20000400000 */
[----:B------:R-:W-:Y:S01]  /*11a50*/  @!P2 FMUL R93, R93, 0.5 ;  /* 0x3f0000005d5da820 */ /* 0x000fe20000400000 */
[--C-:B------:R-:W-:Y:S01]  /*11a60*/  FFMA2 R98, R102.F32x2.HI_LO, UR4.F32, R0.reuse.F32 ;  /* 0x0000000466627c49 */ /* 0x100fe20009200000 */
[----:B------:R-:W4:Y:S01]  /*11a70*/  MUFU.EX2 R89, R89 ;  /* 0x0000005900597308 */ /* 0x000f220000000800 */
[----:B------:R-:W-:Y:S01]  /*11a80*/  @!P3 FMUL R92, R92, 0.5 ;  /* 0x3f0000005c5cb820 */ /* 0x000fe20000400000 */
[----:B------:R-:W-:-:S02]  /*11a90*/  FFMA2 R102, R106.F32x2.HI_LO, UR4.F32, R0.F32 ;  /* 0x000000046a667c49 */ /* 0x000fc40009200000 */
[----:B------:R-:W-:Y:S01]  /*11aa0*/  @!P4 FMUL R91, R91, 0.5 ;  /* 0x3f0000005b5bc820 */ /* 0x000fe20000400000 */
[--C-:B------:R-:W-:Y:S02]  /*11ab0*/  FFMA2 R106, R110.F32x2.HI_LO, UR4.F32, R0.reuse.F32 ;  /* 0x000000046e6a7c49 */ /* 0x100fe40009200000 */
[----:B---3--:R-:W-:Y:S01]  /*11ac0*/  @!P0 FMUL R88, R88, R88 ;  /* 0x0000005858588220 */ /* 0x008fe20000400000 */
[----:B------:R-:W3:Y:S01]  /*11ad0*/  MUFU.EX2 R93, R93 ;  /* 0x0000005d005d7308 */ /* 0x000ee20000000800 */
[----:B------:R-:W-:Y:S01]  /*11ae0*/  @!P1 FMUL R94, R94, 0.5 ;  /* 0x3f0000005e5e9820 */ /* 0x000fe20000400000 */
[----:B------:R-:W-:Y:S01]  /*11af0*/  FSETP.GEU.AND P0, PT, R95, -126, PT ;  /* 0xc2fc00005f00780b */ /* 0x000fe20003f0e000 */
[--C-:B------:R-:W-:Y:S02]  /*11b00*/  FFMA2 R104, R108.F32x2.HI_LO, UR4.F32, R0.reuse.F32 ;  /* 0x000000046c687c49 */ /* 0x100fe40009200000 */
[--C-:B------:R-:W-:Y:S02]  /*11b10*/  FFMA2 R108, R112.F32x2.HI_LO, UR4.F32, R0.reuse.F32 ;  /* 0x00000004706c7c49 */ /* 0x100fe40009200000 */
[--C-:B------:R-:W-:Y:S01]  /*11b20*/  FFMA2 R110, R114.F32x2.HI_LO, UR4.F32, R0.reuse.F32 ;  /* 0x00000004726e7c49 */ /* 0x100fe20009200000 */
[----:B------:R-:W5:Y:S01]  /*11b30*/  MUFU.EX2 R92, R92 ;  /* 0x0000005c005c7308 */ /* 0x000f620000000800 */
[----:B----4-:R-:W-:Y:S01]  /*11b40*/  @!P6 FMUL R89, R89, R89 ;  /* 0x000000595959e220 */ /* 0x010fe20000400000 */
[----:B------:R-:W-:Y:S01]  /*11b50*/  FSETP.GEU.AND P6, PT, R96, -126, PT ;  /* 0xc2fc00006000780b */ /* 0x000fe20003fce000 */
[----:B------:R-:W-:-:S02]  /*11b60*/  FFMA2 R114, R118.F32x2.HI_LO, UR4.F32, R0.F32 ;  /* 0x0000000476727c49 */ /* 0x000fc40009200000 */
[--C-:B------:R-:W-:Y:S02]  /*11b70*/  FFMA2 R112, R116.F32x2.HI_LO, UR4.F32, R0.reuse.F32 ;  /* 0x0000000474707c49 */ /* 0x100fe40009200000 */
[----:B------:R-:W-:Y:S01]  /*11b80*/  @!P0 FMUL R95, R95, 0.5 ;  /* 0x3f0000005f5f8820 */ /* 0x000fe20000400000 */
[----:B------:R-:W4:Y:S01]  /*11b90*/  MUFU.EX2 R91, R91 ;  /* 0x0000005b005b7308 */ /* 0x000f220000000800 */
[----:B---3--:R-:W-:Y:S01]  /*11ba0*/  @!P2 FMUL R93, R93, R93 ;  /* 0x0000005d5d5da220 */ /* 0x008fe20000400000 */
[----:B------:R-:W-:Y:S01]  /*11bb0*/  FSETP.GEU.AND P2, PT, R100, -126, PT ;  /* 0xc2fc00006400780b */ /* 0x000fe20003f4e000 */
[--C-:B------:R-:W-:Y:S02]  /*11bc0*/  FFMA2 R56, R56.F32x2.HI_LO, UR4.F32, R0.reuse.F32 ;  /* 0x0000000438387c49 */ /* 0x100fe40009200000 */
[--C-:B------:R-:W-:Y:S02]  /*11bd0*/  FFMA2 R60, R60.F32x2.HI_LO, UR4.F32, R0.reuse.F32 ;  /* 0x000000043c3c7c49 */ /* 0x100fe40009200000 */
[----:B------:R-:W-:Y:S01]  /*11be0*/  @!P6 FMUL R96, R96, 0.5 ;  /* 0x3f0000006060e820 */ /* 0x000fe20000400000 */
[----:B------:R-:W3:Y:S01]  /*11bf0*/  MUFU.EX2 R94, R94 ;  /* 0x0000005e005e7308 */ /* 0x000ee20000000800 */
[----:B-----5:R-:W-:Y:S01]  /*11c00*/  @!P3 FMUL R92, R92, R92 ;  /* 0x0000005c5c5cb220 */ /* 0x020fe20000400000 */
[----:B------:R-:W-:Y:S01]  /*11c10*/  FSETP.GEU.AND P3, PT, R99, -126, PT ;  /* 0xc2fc00006300780b */ /* 0x000fe20003f6e000 */
[----:B------:R-:W-:-:S02]  /*11c20*/  FFMA2 R58, R58.F32x2.HI_LO, UR4.F32, R0.F32 ;  /* 0x000000043a3a7c49 */ /* 0x000fc40009200000 */
[--C-:B------:R-:W-:Y:S02]  /*11c30*/  FFMA2 R62, R62.F32x2.HI_LO, UR4.F32, R0.reuse.F32 ;  /* 0x000000043e3e7c49 */ /* 0x100fe40009200000 */
[----:B------:R-:W-:Y:S01]  /*11c40*/  @!P2 FMUL R100, R100, 0.5 ;  /* 0x3f0000006464a820 */ /* 0x000fe20000400000 */
[----:B------:R-:W5:Y:S01]  /*11c50*/  MUFU.EX2 R90, R90 ;  /* 0x0000005a005a7308 */ /* 0x000f620000000800 */
[----:B----4-:R-:W-:Y:S01]  /*11c60*/  @!P4 FMUL R91, R91, R91 ;  /* 0x0000005b5b5bc220 */ /* 0x010fe20000400000 */
[----:B------:R-:W-:Y:S01]  /*11c70*/  FSETP.GEU.AND P4, PT, R98, -126, PT ;  /* 0xc2fc00006200780b */ /* 0x000fe20003f8e000 */
[--C-:B------:R-:W-:Y:S02]  /*11c80*/  FFMA2 R68, R68.F32x2.HI_LO, UR4.F32, R0.reuse.F32 ;  /* 0x0000000444447c49 */ /* 0x100fe40009200000 */
[--C-:B------:R-:W-:Y:S02]  /*11c90*/  FFMA2 R66, R66.F32x2.HI_LO, UR4.F32, R0.reuse.F32 ;  /* 0x0000000442427c49 */ /* 0x100fe40009200000 */
[----:B------:R-:W-:Y:S01]  /*11ca0*/  @!P3 FMUL R99, R99, 0.5 ;  /* 0x3f0000006363b820 */ /* 0x000fe20000400000 */
[----:B------:R-:W4:Y:S01]  /*11cb0*/  MUFU.EX2 R95, R95 ;  /* 0x0000005f005f7308 */ /* 0x000f220000000800 */
[----:B---3--:R-:W-:Y:S01]  /*11cc0*/  @!P1 FMUL R94, R94, R94 ;  /* 0x0000005e5e5e9220 */ /* 0x008fe20000400000 */
[----:B------:R-:W-:Y:S01]  /*11cd0*/  FSETP.GEU.AND P1, PT, R101, -126, PT ;  /* 0xc2fc00006500780b */ /* 0x000fe20003f2e000 */
[----:B------:R-:W-:-:S02]  /*11ce0*/  FFMA2 R64, R64.F32x2.HI_LO, UR4.F32, R0.F32 ;  /* 0x0000000440407c49 */ /* 0x000fc40009200000 */
[--C-:B------:R-:W-:Y:S02]  /*11cf0*/  FFMA2 R70, R70.F32x2.HI_LO, UR4.F32, R0.reuse.F32 ;  /* 0x0000000446467c49 */ /* 0x100fe40009200000 */
[----:B------:R-:W-:Y:S01]  /*11d00*/  @!P4 FMUL R98, R98, 0.5 ;  /* 0x3f0000006262c820 */ /* 0x000fe20000400000 */
[----:B------:R-:W3:Y:S01]  /*11d10*/  MUFU.EX2 R100, R100 ;  /* 0x0000006400647308 */ /* 0x000ee20000000800 */
[----:B-----5:R-:W-:Y:S01]  /*11d20*/  @!P5 FMUL R90, R90, R90 ;  /* 0x0000005a5a5ad220 */ /* 0x020fe20000400000 */
[----:B------:R-:W-:Y:S01]  /*11d30*/  FSETP.GEU.AND P5, PT, R97, -126, PT ;  /* 0xc2fc00006100780b */ /* 0x000fe20003fae000 */
[--C-:B------:R-:W-:Y:S02]  /*11d40*/  FFMA2 R74, R74.F32x2.HI_LO, UR4.F32, R0.reuse.F32 ;  /* 0x000000044a4a7c49 */ /* 0x100fe40009200000 */
[--C-:B------:R-:W-:Y:S02]  /*11d50*/  FFMA2 R72, R72.F32x2.HI_LO, UR4.F32, R0.reuse.F32 ;  /* 0x0000000448487c49 */ /* 0x100fe40009200000 */
[----:B------:R-:W-:Y:S01]  /*11d60*/  @!P1 FMUL R101, R101, 0.5 ;  /* 0x3f00000065659820 */ /* 0x000fe20000400000 */
        /* <DEDUP_REMOVED lines=76> */
[----:B------:R-:W-:Y:S02]  /*12230*/  FFMA2 R156, R156.F32x2.HI_LO, UR4.F32, R0.F32 ;  /* 0x000000049c9c7c49 */ /* 0x000fe40009200000 */
[----:B------:R-:W-:Y:S01]  /*12240*/  @!P1 FMUL R115, R115, 0.5 ;  /* 0x3f00000073739820 */ /* 0x000fe20000400000 */
[----:B------:R-:W4:Y:S01]  /*12250*/  MUFU.EX2 R114, R114 ;  /* 0x0000007200727308 */ /* 0x000f220000000800 */
[----:B---3--:R-:W-:Y:S01]  /*12260*/  @!P5 FMUL R104, R104, R104 ;  /* 0x000000686868d220 */ /* 0x008fe20000400000 */
[----:B------:R-:W-:-:S05]  /*12270*/  FSETP.GEU.AND P5, PT, R111, -126, PT ;  /* 0xc2fc00006f00780b */ /* 0x000fca0003fae000 */
[----:B------:R-:W-:Y:S01]  /*12280*/  @!P6 FMUL R110, R110, 0.5 ;  /* 0x3f0000006e6ee820 */ /* 0x000fe20000400000 */
[----:B------:R-:W3:Y:S01]  /*12290*/  MUFU.EX2 R113, R113 ;  /* 0x0000007100717308 */ /* 0x000ee20000000800 */
[----:B-----5:R-:W-:Y:S01]  /*122a0*/  @!P0 FMUL R109, R109, R109 ;  /* 0x0000006d6d6d8220 */ /* 0x020fe20000400000 */
[----:B------:R-:W-:-:S05]  /*122b0*/  FSETP.GEU.AND P0, PT, R56, -126, PT ;  /* 0xc2fc00003800780b */ /* 0x000fca0003f0e000 */
[----:B------:R-:W-:Y:S01]  /*122c0*/  @!P5 FMUL R111, R111, 0.5 ;  /* 0x3f0000006f6fd820 */ /* 0x000fe20000400000 */
[----:B------:R-:W5:Y:S01]  /*122d0*/  MUFU.EX2 R112, R112 ;  /* 0x0000007000707308 */ /* 0x000f620000000800 */
[----:B----4-:R-:W-:Y:S01]  /*122e0*/  @!P2 FMUL R114, R114, R114 ;  /* 0x000000727272a220 */ /* 0x010fe20000400000 */
[----:B------:R-:W-:-:S05]  /*122f0*/  FSETP.GEU.AND P2, PT, R61, -126, PT ;  /* 0xc2fc00003d00780b */ /* 0x000fca0003f4e000 */
        /* <DEDUP_REMOVED lines=27> */
[----:B------:R-:W-:Y:S02]  /*124b0*/  FSETP.GEU.AND P2, PT, R68, -126, PT ;  /* 0xc2fc00004400780b */ /* 0x000fe40003f4e000 */
[----:B------:R-:W-:-:S03]  /*124c0*/  F2FP.BF16.F32.PACK_AB R61, R95, R94 ;  /* 0x0000005e5f3d723e */ /* 0x000fc600000010ff */
[----:B------:R-:W-:Y:S01]  /*124d0*/  @!P0 FMUL R63, R63, 0.5 ;  /* 0x3f0000003f3f8820 */ /* 0x000fe20000400000 */
[----:B------:R-:W3:Y:S01]  /*124e0*/  MUFU.EX2 R142, R62 ;  /* 0x0000003e008e7308 */ /* 0x000ee20000000800 */
[----:B-----5:R-:W-:Y:S01]  /*124f0*/  @!P3 FMUL R138, R138, R138 ;  /* 0x0000008a8a8ab220 */ /* 0x020fe20000400000 */
[----:B------:R-:W-:Y:S02]  /*12500*/  FSETP.GEU.AND P3, PT, R67, -126, PT ;  /* 0xc2fc00004300780b */ /* 0x000fe40003f6e000 */
[----:B------:R-:W-:-:S03]  /*12510*/  F2FP.BF16.F32.PACK_AB R60, R93, R92 ;  /* 0x0000005c5d3c723e */ /* 0x000fc600000010ff */
[----:B------:R-:W-:Y:S01]  /*12520*/  @!P2 FMUL R68, R68, 0.5 ;  /* 0x3f0000004444a820 */ /* 0x000fe20000400000 */
[----:B------:R-:W5:Y:S01]  /*12530*/  MUFU.EX2 R117, R57 ;  /* 0x0000003900757308 */ /* 0x000f620000000800 */
[----:B----4-:R-:W-:Y:S01]  /*12540*/  @!P4 FMUL R119, R119, R119 ;  /* 0x000000777777c220 */ /* 0x010fe20000400000 */
[----:B------:R-:W-:Y:S02]  /*12550*/  FSETP.GEU.AND P4, PT, R66, -126, PT ;  /* 0xc2fc00004200780b */ /* 0x000fe40003f8e000 */
[----:B------:R-:W-:-:S03]  /*12560*/  F2FP.BF16.F32.PACK_AB R59, R91, R90 ;  /* 0x0000005a5b3b723e */ /* 0x000fc600000010ff */
        /* <DEDUP_REMOVED lines=108> */
[----:B------:R-:W-:-:S05]  /*12c30*/  FSETP.GEU.AND P1, PT, R26, -126, PT ;  /* 0xc2fc00001a00780b */ /* 0x000fca0003f2e000 */
        /* <DEDUP_REMOVED lines=9> */
[----:B------:R-:W-:Y:S02]  /*12cd0*/  F2FP.BF16.F32.PACK_AB R79, R163, R162 ;  /* 0x000000a2a34f723e */ /* 0x000fe400000010ff */
[----:B------:R-:W-:Y:S01]  /*12ce0*/  F2FP.BF16.F32.PACK_AB R83, R171, R170 ;  /* 0x000000aaab53723e */ /* 0x000fe200000010ff */
[----:B------:R-:W-:Y:S01]  /*12cf0*/  @!P6 FMUL R85, R85, 0.5 ;  /* 0x3f0000005555e820 */ /* 0x000fe20000400000 */
[----:B------:R-:W4:Y:S01]  /*12d00*/  MUFU.EX2 R180, R24 ;  /* 0x0000001800b47308 */ /* 0x000f220000000800 */
[----:B---3--:R-:W-:Y:S01]  /*12d10*/  @!P0 FMUL R176, R176, R176 ;  /* 0x000000b0b0b08220 */ /* 0x008fe20000400000 */
[----:B------:R-:W-:-:S02]  /*12d20*/  FSETP.GEU.AND P0, PT, R27, -126, PT ;  /* 0xc2fc00001b00780b */ /* 0x000fc40003f0e000 */
[----:B------:R-:W-:-:S03]  /*12d30*/  F2FP.BF16.F32.PACK_AB R84, R173, R172 ;  /* 0x000000acad54723e */ /* 0x000fc600000010ff */
[----:B------:R-:W-:Y:S01]  /*12d40*/  @!P5 FMUL R86, R86, 0.5 ;  /* 0x3f0000005656d820 */ /* 0x000fe20000400000 */
[----:B------:R-:W3:Y:S01]  /*12d50*/  MUFU.EX2 R179, R87 ;  /* 0x0000005700b37308 */ /* 0x000ee20000000800 */
[----:B-----5:R-:W-:Y:S01]  /*12d60*/  @!P2 FMUL R181, R181, R181 ;  /* 0x000000b5b5b5a220 */ /* 0x020fe20000400000 */
[----:B------:R-:W-:-:S05]  /*12d70*/  FSETP.GEU.AND P2, PT, R32, -126, PT ;  /* 0xc2fc00002000780b */ /* 0x000fca0003f4e000 */
[----:B------:R-:W-:Y:S01]  /*12d80*/  @!P0 FMUL R27, R27, 0.5 ;  /* 0x3f0000001b1b8820 */ /* 0x000fe20000400000 */
[----:B------:R-:W5:Y:S01]  /*12d90*/  MUFU.EX2 R182, R26 ;  /* 0x0000001a00b67308 */ /* 0x000f620000000800 */
[----:B----4-:R-:W-:Y:S01]  /*12da0*/  @!P3 FMUL R180, R180, R180 ;  /* 0x000000b4b4b4b220 */ /* 0x010fe20000400000 */
[----:B------:R-:W-:Y:S01]  /*12db0*/  FSETP.GEU.AND P3, PT, R31, -126, PT ;  /* 0xc2fc00001f00780b */ /* 0x000fe20003f6e000 */
[----:B------:R-:W4:Y:S04]  /*12dc0*/  S2R R24, SR_TID.X ;  /* 0x0000000000187919 */ /* 0x000f280000002100 */
[----:B------:R-:W-:Y:S01]  /*12dd0*/  @!P2 FMUL R32, R32, 0.5 ;  /* 0x3f0000002020a820 */ /* 0x000fe20000400000 */
[----:B------:R-:W1:Y:S01]  /*12de0*/  MUFU.EX2 R177, R85 ;  /* 0x0000005500b17308 */ /* 0x000e620000000800 */
        /* <DEDUP_REMOVED lines=8> */
[----:B-1----:R-:W-:Y:S01]  /*12e70*/  @!P6 FMUL R177, R177, R177 ;  /* 0x000000b1b1b1e220 */ /* 0x002fe20000400000 */
[----:B------:R-:W-:Y:S02]  /*12e80*/  FSETP.GEU.AND P6, PT, R28, -126, PT ;  /* 0xc2fc00001c00780b */ /* 0x000fe40003fce000 */
[----:B------:R-:W-:-:S03]  /*12e90*/  F2FP.BF16.F32.PACK_AB R85, R175, R174 ;  /* 0x000000aeaf55723e */ /* 0x000fc600000010ff */
[----:B------:R-:W-:Y:S01]  /*12ea0*/  @!P1 FMUL R33, R33, 0.5 ;  /* 0x3f00000021219820 */ /* 0x000fe20000400000 */
[----:B------:R-:W1:Y:S01]  /*12eb0*/  MUFU.EX2 R188, R32 ;  /* 0x0000002000bc7308 */ /* 0x000e620000000800 */
[----:B---3--:R-:W-:Y:S01]  /*12ec0*/  @!P5 FMUL R178, R178, R178 ;  /* 0x000000b2b2b2d220 */ /* 0x008fe20000400000 */
[----:B------:R-:W-:Y:S02]  /*12ed0*/  FSETP.GEU.AND P5, PT, R29, -126, PT ;  /* 0xc2fc00001d00780b */ /* 0x000fe40003fae000 */
[----:B----4-:R-:W-:Y:S02]  /*12ee0*/  SHF.R.U32.HI R24, RZ, 0x5, R24 ;  /* 0x00000005ff187819 */ /* 0x010fe40000011618 */
[----:B------:R-:W-:Y:S01]  /*12ef0*/  F2FP.BF16.F32.PACK_AB R86, R177, R176 ;  /* 0x000000b0b156723e */ /* 0x000fe200000010ff */
[----:B------:R-:W-:Y:S01]  /*12f00*/  @!P6 FMUL R28, R28, 0.5 ;  /* 0x3f0000001c1ce820 */ /* 0x000fe20000400000 */
[----:B------:R-:W3:Y:S01]  /*12f10*/  MUFU.EX2 R187, R31 ;  /* 0x0000001f00bb7308 */ /* 0x000ee20000000800 */
[----:B-----5:R-:W-:Y:S01]  /*12f20*/  @!P0 FMUL R183, R183, R183 ;  /* 0x000000b7b7b78220 */ /* 0x020fe20000400000 */
[----:B------:R-:W-:-:S02]  /*12f30*/  FSETP.GEU.AND P0, PT, R34, -126, PT ;  /* 0xc2fc00002200780b */ /* 0x000fc40003f0e000 */
[----:B------:R-:W-:Y:S02]  /*12f40*/  F2FP.BF16.F32.PACK_AB R87, R179, R178 ;  /* 0x000000b2b357723e */ /* 0x000fe400000010ff */
[----:B------:R-:W-:Y:S01]  /*12f50*/  F2FP.BF16.F32.PACK_AB R25, R183, R182 ;  /* 0x000000b6b719723e */ /* 0x000fe200000010ff */
[----:B------:R-:W-:Y:S01]  /*12f60*/  @!P5 FMUL R29, R29, 0.5 ;  /* 0x3f0000001d1dd820 */ /* 0x000fe20000400000 */
[----:B------:R-:W4:Y:S01]  /*12f70*/  MUFU.EX2 R186, R30 ;  /* 0x0000001e00ba7308 */ /* 0x000f220000000800 */
[----:B-1----:R-:W-:Y:S01]  /*12f80*/  @!P2 FMUL R188, R188, R188 ;  /* 0x000000bcbcbca220 */ /* 0x002fe20000400000 */
[----:B------:R-:W-:-:S05]  /*12f90*/  FSETP.GEU.AND P2, PT, R39, -126, PT ;  /* 0xc2fc00002700780b */ /* 0x000fca0003f4e000 */
[----:B------:R-:W-:Y:S01]  /*12fa0*/  @!P0 FMUL R34, R34, 0.5 ;  /* 0x3f00000022228820 */ /* 0x000fe20000400000 */
[----:B------:R-:W1:Y:S01]  /*12fb0*/  MUFU.EX2 R189, R33 ;  /* 0x0000002100bd7308 */ /* 0x000e620000000800 */
[----:B---3--:R-:W-:Y:S01]  /*12fc0*/  @!P3 FMUL R187, R187, R187 ;  /* 0x000000bbbbbbb220 */ /* 0x008fe20000400000 */
[----:B------:R-:W-:-:S05]  /*12fd0*/  FSETP.GEU.AND P3, PT, R38, -126, PT ;  /* 0xc2fc00002600780b */ /* 0x000fca0003f6e000 */
[----:B------:R-:W-:Y:S01]  /*12fe0*/  @!P2 FMUL R39, R39, 0.5 ;  /* 0x3f0000002727a820 */ /* 0x000fe20000400000 */
[----:B------:R-:W3:Y:S01]  /*12ff0*/  MUFU.EX2 R184, R28 ;  /* 0x0000001c00b87308 */ /* 0x000ee20000000800 */
[----:B----4-:R-:W-:Y:S01]  /*13000*/  @!P4 FMUL R186, R186, R186 ;  /* 0x000000bababac220 */ /* 0x010fe20000400000 */
[----:B------:R-:W-:-:S04]  /*13010*/  FSETP.GEU.AND P4, PT, R37, -126, PT ;  /* 0xc2fc00002500780b */ /* 0x000fc80003f8e000 */
        /* <DEDUP_REMOVED lines=8> */
[----:B------:R-:W-:Y:S02]  /*130a0*/  FSETP.GEU.AND P6, PT, R35, -126, PT ;  /* 0xc2fc00002300780b */ /* 0x000fe40003fce000 */
[----:B------:R-:W-:-:S03]  /*130b0*/  F2FP.BF16.F32.PACK_AB R28, R189, R188 ;  /* 0x000000bcbd1c723e */ /* 0x000fc600000010ff */
        /* <DEDUP_REMOVED lines=8> */
[----:B------:R-:W-:-:S04]  /*13140*/  FSETP.GEU.AND P0, PT, R41, -126, PT ;  /* 0xc2fc00002900780b */ /* 0x000fc80003f0e000 */
[----:B------:R-:W-:Y:S01]  /*13150*/  STL [R1+0x18], R29 ;  /* 0x0000181d01007387 */ /* 0x000fe20000100800 */
[----:B------:R-:W-:Y:S01]  /*13160*/  @!P5 FMUL R36, R36, 0.5 ;  /* 0x3f0000002424d820 */ /* 0x000fe20000400000 */
[----:B------:R-:W1:Y:S02]  /*13170*/  MUFU.EX2 R2, R37 ;  /* 0x0000002500027308 */ /* 0x000e640000000800 */
[----:B---3--:R-:W-:Y:S05]  /*13180*/  STL [R1+0x2c], R3 ;  /* 0x00002c0301007387 */ /* 0x008fea0000100800 */
[----:B------:R-:W-:Y:S01]  /*13190*/  @!P0 FMUL R41, R41, 0.5 ;  /* 0x3f00000029298820 */ /* 0x000fe20000400000 */
[----:B------:R3:W5:Y:S01]  /*131a0*/  MUFU.EX2 R32, R40 ;  /* 0x0000002800207308 */ /* 0x0007620000000800 */
[----:B----4-:R-:W-:Y:S01]  /*131b0*/  @!P3 FMUL R31, R31, R31 ;  /* 0x0000001f1f1fb220 */ /* 0x010fe20000400000 */
[----:B------:R-:W-:-:S04]  /*131c0*/  FSETP.GEU.AND P3, PT, R45, -126, PT ;  /* 0xc2fc00002d00780b */ /* 0x000fc80003f6e000 */
[----:B------:R4:W-:Y:S02]  /*131d0*/  STL [R1+0x28], R31 ;  /* 0x0000281f01007387 */ /* 0x0009e40000100800 */
[----:B------:R-:W2:Y:S02]  /*131e0*/  MUFU.EX2 R56, R35 ;  /* 0x0000002300387308 */ /* 0x000ea40000000800 */
[----:B-1----:R1:W-:Y:S05]  /*131f0*/  STL [R1+0x24], R2 ;  /* 0x0000240201007387 */ /* 0x0023ea0000100800 */
[----:B------:R-:W-:Y:S01]  /*13200*/  @!P3 FMUL R45, R45, 0.5 ;  /* 0x3f0000002d2db820 */ /* 0x000fe20000400000 */
[----:B------:R-:W4:Y:S01]  /*13210*/  MUFU.EX2 R30, R36 ;  /* 0x00000024001e7308 */ /* 0x000f220000000800 */
[----:B---3--:R-:W-:Y:S01]  /*13220*/  MOV R40, R3 ;  /* 0x0000000300287202 */ /* 0x008fe20000000f00 */
[----:B-----5:R-:W-:Y:S01]  /*13230*/  @!P1 FMUL R32, R32, R32 ;  /* 0x0000002020209220 */ /* 0x020fe20000400000 */
[----:B------:R-:W-:-:S03]  /*13240*/  FSETP.GEU.AND P1, PT, R47, -126, PT ;  /* 0xc2fc00002f00780b */ /* 0x000fc60003f2e000 */
[----:B------:R-:W-:Y:S01]  /*13250*/  @!P2 FMUL R40, R40, R40 ;  /* 0x000000282828a220 */ /* 0x000fe20000400000 */
[----:B------:R3:W-:Y:S01]  /*13260*/  STL [R1+0x30], R32 ;  /* 0x0000302001007387 */ /* 0x0007e20000100800 */
[----:B------:R5:W1:Y:S01]  /*13270*/  MUFU.EX2 R39, R41 ;  /* 0x0000002900277308 */ /* 0x000a620000000800 */
[----:B--2---:R-:W-:Y:S01]  /*13280*/  @!P6 FMUL R56, R56, R56 ;  /* 0x000000383838e220 */ /* 0x004fe20000400000 */
[----:B------:R-:W-:Y:S01]  /*13290*/  FSETP.GEU.AND P6, PT, R42, -126, PT ;  /* 0xc2fc00002a00780b */ /* 0x000fe20003fce000 */
[----:B------:R-:W-:Y:S01]  /*132a0*/  @!P2 STL [R1+0x2c], R40 ;  /* 0x00002c280100a387 */ /* 0x000fe20000100800 */
[----:B------:R-:W-:-:S03]  /*132b0*/  FSETP.GEU.AND P2, PT, R46, -126, PT ;  /* 0xc2fc00002e00780b */ /* 0x000fc60003f4e000 */
[----:B------:R-:W-:Y:S01]  /*132c0*/  STL [R1+0x1c], R56 ;  /* 0x00001c3801007387 */ /* 0x000fe20000100800 */
[----:B------:R-:W2:Y:S01]  /*132d0*/  MUFU.EX2 R37, R45 ;  /* 0x0000002d00257308 */ /* 0x000ea20000000800 */
[----:B----4-:R-:W-:Y:S01]  /*132e0*/  @!P5 FMUL R30, R30, R30 ;  /* 0x0000001e1e1ed220 */ /* 0x010fe20000400000 */
[----:B------:R-:W-:Y:S01]  /*132f0*/  FSETP.GEU.AND P5, PT, R43, -126, PT ;  /* 0xc2fc00002b00780b */ /* 0x000fe20003fae000 */
[----:B------:R-:W-:Y:S01]  /*13300*/  @!P1 FMUL R47, R47, 0.5 ;  /* 0x3f0000002f2f9820 */ /* 0x000fe20000400000 */
[----:B------:R-:W-:Y:S02]  /*13310*/  F2FP.BF16.F32.PACK_AB R31, R40, R31 ;  /* 0x0000001f281f723e */ /* 0x000fe400000010ff */
[----:B------:R4:W-:Y:S01]  /*13320*/  STL [R1+0x20], R30 ;  /* 0x0000201e01007387 */ /* 0x0009e20000100800 */
[----:B------:R-:W-:Y:S01]  /*13330*/  @!P6 FMUL R42, R42, 0.5 ;  /* 0x3f0000002a2ae820 */ /* 0x000fe20000400000 */
[----:B------:R-:W3:Y:S01]  /*13340*/  MUFU.EX2 R36, R47 ;  /* 0x0000002f00247308 */ /* 0x000ee20000000800 */
[----:B-----5:R-:W-:Y:S01]  /*13350*/  MOV R41, R2 ;  /* 0x0000000200297202 */ /* 0x020fe20000000f00 */
[----:B------:R-:W-:Y:S01]  /*13360*/  @!P2 FMUL R46, R46, 0.5 ;  /* 0x3f0000002e2ea820 */ /* 0x000fe20000400000 */
[----:B-1----:R-:W-:Y:S01]  /*13370*/  @!P0 FMUL R39, R39, R39 ;  /* 0x0000002727278220 */ /* 0x002fe20000400000 */
[----:B------:R-:W-:Y:S01]  /*13380*/  FSETP.GEU.AND P0, PT, R48, -126, PT ;  /* 0xc2fc00003000780b */ /* 0x000fe20003f0e000 */
[----:B------:R-:W-:-:S02]  /*13390*/  FFMA2 R2, R120.F32x2.HI_LO, UR4.F32, R0.F32 ;  /* 0x0000000478027c49 */ /* 0x000fc40009200000 */
[----:B------:R-:W-:Y:S01]  /*133a0*/  @!P4 FMUL R41, R41, R41 ;  /* 0x000000292929c220 */ /* 0x000fe20000400000 */
[----:B------:R-:W1:Y:S01]  /*133b0*/  MUFU.EX2 R35, R46 ;  /* 0x0000002e00237308 */ /* 0x000e620000000800 */
[----:B------:R-:W-:Y:S01]  /*133c0*/  @!P5 FMUL R43, R43, 0.5 ;  /* 0x3f0000002b2bd820 */ /* 0x000fe20000400000 */
[----:B--2---:R-:W-:Y:S01]  /*133d0*/  @!P3 FMUL R37, R37, R37 ;  /* 0x000000252525b220 */ /* 0x004fe20000400000 */
[----:B------:R-:W-:Y:S01]  /*133e0*/  FSETP.GEU.AND P3, PT, R52, -126, PT ;  /* 0xc2fc00003400780b */ /* 0x000fe20003f6e000 */
[----:B------:R-:W-:Y:S01]  /*133f0*/  @!P4 STL [R1+0x24], R41 ;  /* 0x000024290100c387 */ /* 0x000fe20000100800 */
[----:B------:R-:W-:Y:S02]  /*13400*/  FSETP.GEU.AND P4, PT, R44, -126, PT ;  /* 0xc2fc00002c00780b */ /* 0x000fe40003f8e000 */
[----:B---3--:R-:W-:Y:S01]  /*13410*/  F2FP.BF16.F32.PACK_AB R32, R39, R32 ;  /* 0x000000202720723e */ /* 0x008fe200000010ff */
[----:B------:R-:W2:Y:S01]  /*13420*/  MUFU.EX2 R33, R42 ;  /* 0x0000002a00217308 */ /* 0x000ea20000000800 */
[----:B------:R-:W-:Y:S01]  /*13430*/  @!P0 FMUL R48, R48, 0.5 ;  /* 0x3f00000030308820 */ /* 0x000fe20000400000 */
[----:B------:R-:W-:Y:S01]  /*13440*/  @!P1 FMUL R36, R36, R36 ;  /* 0x0000002424249220 */ /* 0x000fe20000400000 */
[----:B------:R-:W-:Y:S01]  /*13450*/  FSETP.GEU.AND P1, PT, R54, -126, PT ;  /* 0xc2fc00003600780b */ /* 0x000fe20003f2e000 */
[----:B------:R-:W-:Y:S01]  /*13460*/  STL [R1+0x34], R39 ;  /* 0x0000342701007387 */ /* 0x000fe20000100800 */
[----:B----4-:R-:W-:-:S03]  /*13470*/  F2FP.BF16.F32.PACK_AB R30, R41, R30 ;  /* 0x0000001e291e723e */ /* 0x010fc600000010ff */
[----:B------:R-:W3:Y:S01]  /*13480*/  MUFU.EX2 R38, R43 ;  /* 0x0000002b00267308 */ /* 0x000ee20000000800 */
[----:B-1----:R-:W-:Y:S01]  /*13490*/  @!P2 FMUL R35, R35, R35 ;  /* 0x000000232323a220 */ /* 0x002fe20000400000 */
[----:B------:R-:W-:Y:S01]  /*134a0*/  @!P4 FMUL R44, R44, 0.5 ;  /* 0x3f0000002c2cc820 */ /* 0x000fe20000400000 */
[----:B------:R-:W-:Y:S01]  /*134b0*/  FSETP.GEU.AND P2, PT, R53, -126, PT ;  /* 0xc2fc00003500780b */ /* 0x000fe20003f4e000 */
[----:B------:R-:W-:Y:S01]  /*134c0*/  @!P3 FMUL R52, R52, 0.5 ;  /* 0x3f0000003434b820 */ /* 0x000fe20000400000 */
[----:B------:R-:W-:Y:S03]  /*134d0*/  STL [R1+0x44], R37 ;  /* 0x0000442501007387 */ /* 0x000fe60000100800 */
[----:B------:R-:W1:Y:S01]  /*134e0*/  MUFU.EX2 R34, R44 ;  /* 0x0000002c00227308 */ /* 0x000e620000000800 */
[----:B--2---:R-:W-:Y:S01]  /*134f0*/  @!P6 FMUL R33, R33, R33 ;  /* 0x000000212121e220 */ /* 0x004fe20000400000 */
[----:B------:R-:W-:Y:S01]  /*13500*/  FSETP.GEU.AND P6, PT, R49, -126, PT ;  /* 0xc2fc00003100780b */ /* 0x000fe20003fce000 */
[----:B------:R-:W-:Y:S01]  /*13510*/  @!P1 FMUL R54, R54, 0.5 ;  /* 0x3f00000036369820 */ /* 0x000fe20000400000 */
[----:B------:R-:W-:Y:S01]  /*13520*/  MOV R42, R56 ;  /* 0x00000038002a7202 */ /* 0x000fe20000000f00 */
[----:B------:R2:W-:Y:S01]  /*13530*/  STL [R1+0x48], R35 ;  /* 0x0000482301007387 */ /* 0x0005e20000100800 */
[----:B------:R-:W-:-:S02]  /*13540*/  F2FP.BF16.F32.PACK_AB R56, R19, R18 ;  /* 0x000000121338723e */ /* 0x000fc400000010ff */
[----:B------:R-:W4:Y:S01]  /*13550*/  MUFU.EX2 R20, R48 ;  /* 0x0000003000147308 */ /* 0x000f220000000800 */
[----:B---3--:R-:W-:Y:S01]  /*13560*/  @!P5 FMUL R38, R38, R38 ;  /* 0x000000262626d220 */ /* 0x008fe20000400000 */
[----:B------:R-:W-:Y:S01]  /*13570*/  FSETP.GEU.AND P5, PT, R50, -126, PT ;  /* 0xc2fc00003200780b */ /* 0x000fe20003fae000 */
[----:B------:R-:W-:Y:S01]  /*13580*/  @!P2 FMUL R53, R53, 0.5 ;  /* 0x3f0000003535a820 */ /* 0x000fe20000400000 */
[----:B------:R3:W-:Y:S01]  /*13590*/  STL [R1+0x38], R33 ;  /* 0x0000382101007387 */ /* 0x0007e20000100800 */
[----:B------:R-:W-:Y:S02]  /*135a0*/  F2FP.BF16.F32.PACK_AB R29, R42, R29 ;  /* 0x0000001d2a1d723e */ /* 0x000fe400000010ff */
[----:B------:R-:W-:Y:S01]  /*135b0*/  @!P6 FMUL R49, R49, 0.5 ;  /* 0x3f0000003131e820 */ /* 0x000fe20000400000 */
[----:B------:R-:W5:Y:S01]  /*135c0*/  MUFU.EX2 R12, R52 ;  /* 0x00000034000c7308 */ /* 0x000f620000000800 */
[----:B-1----:R-:W-:Y:S01]  /*135d0*/  @!P4 FMUL R34, R34, R34 ;  /* 0x000000222222c220 */ /* 0x002fe20000400000 */
[----:B------:R-:W-:Y:S01]  /*135e0*/  FSETP.GEU.AND P4, PT, R51, -126, PT ;  /* 0xc2fc00003300780b */ /* 0x000fe20003f8e000 */
[----:B------:R1:W-:Y:S04]  /*135f0*/  STL [R1+0x3c], R38 ;  /* 0x00003c2601007387 */ /* 0x0003e80000100800 */
[----:B------:R-:W-:Y:S01]  /*13600*/  @!P5 FMUL R50, R50, 0.5 ;  /* 0x3f0000003232d820 */ /* 0x000fe20000400000 */
[----:B------:R-:W1:Y:S01]  /*13610*/  MUFU.EX2 R13, R53 ;  /* 0x00000035000d7308 */ /* 0x000e620000000800 */
[----:B----4-:R-:W-:Y:S01]  /*13620*/  @!P0 FMUL R20, R20, R20 ;  /* 0x0000001414148220 */ /* 0x010fe20000400000 */
[----:B------:R-:W-:Y:S01]  /*13630*/  FSETP.GEU.AND P0, PT, R55, -126, PT ;  /* 0xc2fc00003700780b */ /* 0x000fe20003f0e000 */
[----:B------:R4:W-:Y:S01]  /*13640*/  STL [R1+0x40], R34 ;  /* 0x0000402201007387 */ /* 0x0009e20000100800 */
[----:B--2---:R-:W-:-:S03]  /*13650*/  F2FP.BF16.F32.PACK_AB R35, R36, R35 ;  /* 0x000000232423723e */ /* 0x004fc600000010ff */
[----:B------:R-:W-:Y:S01]  /*13660*/  @!P4 FMUL R51, R51, 0.5 ;  /* 0x3f0000003333c820 */ /* 0x000fe20000400000 */
[----:B------:R-:W2:Y:S01]  /*13670*/  MUFU.EX2 R21, R49 ;  /* 0x0000003100157308 */ /* 0x000ea20000000800 */
[----:B-----5:R-:W-:Y:S01]  /*13680*/  @!P3 FMUL R12, R12, R12 ;  /* 0x0000000c0c0cb220 */ /* 0x020fe20000400000 */
[----:B------:R-:W-:Y:S01]  /*13690*/  FSETP.GEU.AND P3, PT, R9, -126, PT ;  /* 0xc2fc00000900780b */ /* 0x000fe20003f6e000 */
[----:B------:R-:W-:Y:S01]  /*136a0*/  STL [R1+0x50], R20 ;  /* 0x0000501401007387 */ /* 0x000fe20000100800 */
[----:B---3--:R-:W-:-:S03]  /*136b0*/  F2FP.BF16.F32.PACK_AB R33, R38, R33 ;  /* 0x000000212621723e */ /* 0x008fc600000010ff */
[----:B------:R-:W-:Y:S01]  /*136c0*/  @!P0 FMUL R55, R55, 0.5 ;  /* 0x3f00000037378820 */ /* 0x000fe20000400000 */
[----:B------:R-:W3:Y:S01]  /*136d0*/  MUFU.EX2 R14, R50 ;  /* 0x00000032000e7308 */ /* 0x000ee20000000800 */
[----:B-1----:R-:W-:Y:S01]  /*136e0*/  @!P2 FMUL R13, R13, R13 ;  /* 0x0000000d0d0da220 */ /* 0x002fe20000400000 */
[----:B------:R-:W-:Y:S01]  /*136f0*/  FSETP.GEU.AND P2, PT, R6, -126, PT ;  /* 0xc2fc00000600780b */ /* 0x000fe20003f4e000 */
[----:B------:R-:W-:Y:S03]  /*13700*/  STL [R1+0x60], R12 ;  /* 0x0000600c01007387 */ /* 0x000fe60000100800 */
[----:B------:R-:W-:Y:S01]  /*13710*/  F2FP.BF16.F32.PACK_AB R38, R13, R12 ;  /* 0x0000000c0d26723e */ /* 0x000fe200000010ff */
[----:B------:R-:W-:Y:S01]  /*13720*/  @!P3 FMUL R9, R9, 0.5 ;  /* 0x3f0000000909b820 */ /* 0x000fe20000400000 */
[----:B------:R-:W1:Y:S01]  /*13730*/  MUFU.EX2 R15, R51 ;  /* 0x00000033000f7308 */ /* 0x000e620000000800 */
[----:B--2---:R-:W-:Y:S01]  /*13740*/  @!P6 FMUL R21, R21, R21 ;  /* 0x000000151515e220 */ /* 0x004fe20000400000 */
[----:B------:R-:W-:Y:S01]  /*13750*/  FSETP.GEU.AND P6, PT, R2, -126, PT ;  /* 0xc2fc00000200780b */ /* 0x000fe20003fce000 */
[----:B------:R-:W-:Y:S01]  /*13760*/  STL [R1+0x64], R13 ;  /* 0x0000640d01007387 */ /* 0x000fe20000100800 */
[----:B----4-:R-:W-:-:S03]  /*13770*/  F2FP.BF16.F32.PACK_AB R34, R37, R34 ;  /* 0x000000222522723e */ /* 0x010fc600000010ff */
[----:B------:R-:W-:Y:S01]  /*13780*/  @!P2 FMUL R6, R6, 0.5 ;  /* 0x3f0000000606a820 */ /* 0x000fe20000400000 */
[----:B------:R-:W2:Y:S01]  /*13790*/  MUFU.EX2 R120, R54 ;  /* 0x0000003600787308 */ /* 0x000ea20000000800 */
[----:B---3--:R-:W-:Y:S01]  /*137a0*/  @!P5 FMUL R14, R14, R14 ;  /* 0x0000000e0e0ed220 */ /* 0x008fe20000400000 */
[----:B------:R-:W-:Y:S01]  /*137b0*/  FSETP.GEU.AND P5, PT, R3, -126, PT ;  /* 0xc2fc00000300780b */ /* 0x000fe20003fae000 */
[----:B------:R-:W-:Y:S04]  /*137c0*/  STL [R1+0x54], R21 ;  /* 0x0000541501007387 */ /* 0x000fe80000100800 */
        /* <DEDUP_REMOVED lines=10> */
[----:B------:R-:W-:Y:S04]  /*13870*/  STL [R1+0x5c], R15 ;  /* 0x00005c0f01007387 */ /* 0x000fe80000100800 */
[----:B------:R-:W-:Y:S01]  /*13880*/  @!P4 FMUL R8, R8, 0.5 ;  /* 0x3f0000000808c820 */ /* 0x000fe20000400000 */
[----:B------:R-:W2:Y:S01]  /*13890*/  MUFU.EX2 R126, R6 ;  /* 0x00000006007e7308 */ /* 0x000ea20000000800 */
[----:B---3--:R-:W-:Y:S01]  /*138a0*/  @!P0 FMUL R121, R121, R121 ;  /* 0x0000007979798220 */ /* 0x008fe20000400000 */
[----:B------:R-:W-:Y:S01]  /*138b0*/  FSETP.GEU.AND P0, PT, R4, -126, PT ;  /* 0xc2fc00000400780b */ /* 0x000fe20003f0e000 */
[----:B------:R3:W-:Y:S03]  /*138c0*/  STL [R1+0x4c], R36 ;  /* 0x00004c2401007387 */ /* 0x0007e60000100800 */
[----:B------:R-:W-:Y:S01]  /*138d0*/  F2FP.BF16.F32.PACK_AB R39, R121, R120 ;  /* 0x000000787927723e */ /* 0x000fe200000010ff */
[----:B------:R-:W-:Y:S01]  /*138e0*/  @!P1 FMUL R7, R7, 0.5 ;  /* 0x3f00000007079820 */ /* 0x000fe20000400000 */
[----:B------:R-:W4:Y:S01]  /*138f0*/  MUFU.EX2 R122, R2 ;  /* 0x00000002007a7308 */ /* 0x000f220000000800 */
[----:B-1----:R-:W-:-:S06]  /*13900*/  @!P3 FMUL R125, R125, R125 ;  /* 0x0000007d7d7db220 */ /* 0x002fcc0000400000 */
[----:B------:R-:W-:Y:S01]  /*13910*/  @!P0 FMUL R4, R4, 0.5 ;  /* 0x3f00000004048820 */ /* 0x000fe20000400000 */
[----:B------:R1:W5:Y:S01]  /*13920*/  MUFU.EX2 R123, R3 ;  /* 0x00000003007b7308 */ /* 0x0003620000000800 */
[----:B--2---:R-:W-:-:S07]  /*13930*/  @!P2 FMUL R126, R126, R126 ;  /* 0x0000007e7e7ea220 */ /* 0x004fce0000400000 */
[----:B------:R2:W2:Y:S01]  /*13940*/  MUFU.EX2 R124, R8 ;  /* 0x00000008007c7308 */ /* 0x0004a20000000800 */
[----:B----4-:R-:W-:Y:S01]  /*13950*/  @!P6 FMUL R122, R122, R122 ;  /* 0x0000007a7a7ae220 */ /* 0x010fe20000400000 */
[----:B------:R-:W-:Y:S02]  /*13960*/  FSETP.GEU.AND P6, PT, R5, -126, PT ;  /* 0xc2fc00000500780b */ /* 0x000fe40003fce000 */
[----:B---3--:R-:W-:-:S04]  /*13970*/  F2FP.BF16.F32.PACK_AB R36, R21, R20 ;  /* 0x000000141524723e */ /* 0x008fc800000010ff */
[----:B------:R3:W4:Y:S01]  /*13980*/  MUFU.EX2 R127, R7 ;  /* 0x00000007007f7308 */ /* 0x0007220000000800 */
[----:B-1----:R-:W-:Y:S02]  /*13990*/  FFMA2 R2, R128.F32x2.HI_LO, UR4.F32, R0.F32 ;  /* 0x0000000480027c49 */ /* 0x002fe40009200000 */
[----:B-----5:R-:W-:-:S03]  /*139a0*/  @!P5 FMUL R123, R123, R123 ;  /* 0x0000007b7b7bd220 */ /* 0x020fc60000400000 */
[----:B------:R-:W-:Y:S01]  /*139b0*/  FSETP.GEU.AND P5, PT, R2, -126, PT ;  /* 0xc2fc00000200780b */ /* 0x000fe20003fae000 */
[----:B------:R-:W-:Y:S01]  /*139c0*/  @!P6 FMUL R5, R5, 0.5 ;  /* 0x3f0000000505e820 */ /* 0x000fe20000400000 */
[----:B------:R-:W1:Y:S01]  /*139d0*/  MUFU.EX2 R128, R4 ;  /* 0x0000000400807308 */ /* 0x000e620000000800 */
[--C-:B--2---:R-:W-:Y:S01]  /*139e0*/  FFMA2 R8, R130.F32x2.HI_LO, UR4.F32, R0.reuse.F32 ;  /* 0x0000000482087c49 */ /* 0x104fe20009200000 */
[----:B------:R-:W-:Y:S01]  /*139f0*/  F2FP.BF16.F32.PACK_AB R40, R123, R122 ;  /* 0x0000007a7b28723e */ /* 0x000fe200000010ff */
[----:B------:R-:W-:Y:S01]  /*13a00*/  @!P4 FMUL R124, R124, R124 ;  /* 0x0000007c7c7cc220 */ /* 0x000fe20000400000 */
[----:B------:R-:W-:Y:S02]  /*13a10*/  FSETP.GEU.AND P4, PT, R3, -126, PT ;  /* 0xc2fc00000300780b */ /* 0x000fe40003f8e000 */
[----:B------:R-:W-:Y:S02]  /*13a20*/  FSETP.GEU.AND P3, PT, R8, -126, PT ;  /* 0xc2fc00000800780b */ /* 0x000fe40003f6e000 */
[----:B------:R-:W-:Y:S01]  /*13a30*/  FSETP.GEU.AND P2, PT, R9, -126, PT ;  /* 0xc2fc00000900780b */ /* 0x000fe20003f4e000 */
[----:B---3--:R-:W-:Y:S01]  /*13a40*/  FFMA2 R6, R132.F32x2.HI_LO, UR4.F32, R0.F32 ;  /* 0x0000000484067c49 */ /* 0x008fe20009200000 */
[----:B------:R2:W3:Y:S01]  /*13a50*/  MUFU.EX2 R129, R5 ;  /* 0x0000000500817308 */ /* 0x0004e20000000800 */
[----:B----4-:R-:W-:Y:S01]  /*13a60*/  @!P1 FMUL R127, R127, R127 ;  /* 0x0000007f7f7f9220 */ /* 0x010fe20000400000 */
[----:B------:R-:W-:Y:S01]  /*13a70*/  @!P5 FMUL R2, R2, 0.5 ;  /* 0x3f0000000202d820 */ /* 0x000fe20000400000 */
[----:B------:R-:W-:-:S02]  /*13a80*/  F2FP.BF16.F32.PACK_AB R41, R125, R124 ;  /* 0x0000007c7d29723e */ /* 0x000fc400000010ff */
[----:B------:R-:W-:Y:S01]  /*13a90*/  FSETP.GEU.AND P1, PT, R6, -126, PT ;  /* 0xc2fc00000600780b */ /* 0x000fe20003f2e000 */
[----:B-1----:R-:W-:Y:S01]  /*13aa0*/  @!P0 FMUL R128, R128, R128 ;  /* 0x0000008080808220 */ /* 0x002fe20000400000 */
[----:B------:R-:W-:Y:S02]  /*13ab0*/  FSETP.GEU.AND P0, PT, R7, -126, PT ;  /* 0xc2fc00000700780b */ /* 0x000fe40003f0e000 */
[----:B------:R-:W-:Y:S01]  /*13ac0*/  @!P3 FMUL R8, R8, 0.5 ;  /* 0x3f0000000808b820 */ /* 0x000fe20000400000 */
[----:B------:R-:W-:Y:S01]  /*13ad0*/  @!P4 FMUL R3, R3, 0.5 ;  /* 0x3f0000000303c820 */ /* 0x000fe20000400000 */
[----:B------:R-:W-:Y:S01]  /*13ae0*/  @!P2 FMUL R9, R9, 0.5 ;  /* 0x3f0000000909a820 */ /* 0x000fe20000400000 */
[----:B------:R-:W1:Y:S01]  /*13af0*/  MUFU.EX2 R130, R2 ;  /* 0x0000000200827308 */ /* 0x000e620000000800 */
[----:B------:R-:W-:Y:S01]  /*13b00*/  F2FP.BF16.F32.PACK_AB R42, R127, R126 ;  /* 0x0000007e7f2a723e */ /* 0x000fe200000010ff */
[----:B--2---:R-:W-:-:S04]  /*13b10*/  FFMA2 R4, R134.F32x2.HI_LO, UR4.F32, R0.F32 ;  /* 0x0000000486047c49 */ /* 0x004fc80009200000 */
[----:B------:R-:W-:Y:S02]  /*13b20*/  @!P1 FMUL R6, R6, 0.5 ;  /* 0x3f00000006069820 */ /* 0x000fe40000400000 */
[----:B------:R-:W2:Y:S01]  /*13b30*/  MUFU.EX2 R132, R8 ;  /* 0x0000000800847308 */ /* 0x000ea20000000800 */
[----:B------:R-:W-:Y:S01]  /*13b40*/  @!P0 FMUL R7, R7, 0.5 ;  /* 0x3f00000007078820 */ /* 0x000fe20000400000 */
[----:B---3--:R-:W-:Y:S01]  /*13b50*/  @!P6 FMUL R129, R129, R129 ;  /* 0x000000818181e220 */ /* 0x008fe20000400000 */
[----:B------:R-:W-:-:S04]  /*13b60*/  FSETP.GEU.AND P6, PT, R4, -126, PT ;  /* 0xc2fc00000400780b */ /* 0x000fc80003fce000 */
[----:B------:R-:W-:Y:S01]  /*13b70*/  F2FP.BF16.F32.PACK_AB R43, R129, R128 ;  /* 0x00000080812b723e */ /* 0x000fe200000010ff */
[----:B------:R3:W4:Y:S01]  /*13b80*/  MUFU.EX2 R133, R9 ;  /* 0x0000000900857308 */ /* 0x0007220000000800 */
[----:B-1----:R-:W-:Y:S01]  /*13b90*/  @!P5 FMUL R130, R130, R130 ;  /* 0x000000828282d220 */ /* 0x002fe20000400000 */
[----:B------:R-:W-:-:S06]  /*13ba0*/  FSETP.GEU.AND P5, PT, R5, -126, PT ;  /* 0xc2fc00000500780b */ /* 0x000fcc0003fae000 */
[----:B------:R1:W5:Y:S01]  /*13bb0*/  MUFU.EX2 R131, R3 ;  /* 0x0000000300837308 */ /* 0x0003620000000800 */
[----:B--2---:R-:W-:Y:S01]  /*13bc0*/  @!P3 FMUL R132, R132, R132 ;  /* 0x000000848484b220 */ /* 0x004fe20000400000 */
[----:B------:R-:W-:-:S05]  /*13bd0*/  @!P6 FMUL R4, R4, 0.5 ;  /* 0x3f0000000404e820 */ /* 0x000fca0000400000 */
[----:B------:R-:W-:Y:S01]  /*13be0*/  @!P5 FMUL R5, R5, 0.5 ;  /* 0x3f0000000505d820 */ /* 0x000fe20000400000 */
[----:B------:R-:W2:Y:S01]  /*13bf0*/  MUFU.EX2 R134, R6 ;  /* 0x0000000600867308 */ /* 0x000ea20000000800 */
[----:B---3--:R-:W-:Y:S02]  /*13c00*/  FFMA2 R8, R152.F32x2.HI_LO, UR4.F32, R0.F32 ;  /* 0x0000000498087c49 */ /* 0x008fe40009200000 */
[----:B----4-:R-:W-:-:S03]  /*13c10*/  @!P2 FMUL R133, R133, R133 ;  /* 0x000000858585a220 */ /* 0x010fc60000400000 */
[----:B------:R-:W-:Y:S02]  /*13c20*/  FSETP.GEU.AND P2, PT, R8, -126, PT ;  /* 0xc2fc00000800780b */ /* 0x000fe40003f4e000 */
[----:B------:R3:W4:Y:S01]  /*13c30*/  MUFU.EX2 R135, R7 ;  /* 0x0000000700877308 */ /* 0x0007220000000800 */
[----:B-1----:R-:W-:Y:S01]  /*13c40*/  FFMA2 R2, R136.F32x2.HI_LO, UR4.F32, R0.F32 ;  /* 0x0000000488027c49 */ /* 0x002fe20009200000 */
[----:B------:R-:W-:Y:S01]  /*13c50*/  F2FP.BF16.F32.PACK_AB R45, R133, R132 ;  /* 0x00000084852d723e */ /* 0x000fe200000010ff */
[----:B-----5:R-:W-:-:S03]  /*13c60*/  @!P4 FMUL R131, R131, R131 ;  /* 0x000000838383c220 */ /* 0x020fc60000400000 */
[----:B------:R-:W-:Y:S02]  /*13c70*/  FSETP.GEU.AND P3, PT, R3, -126, PT ;  /* 0xc2fc00000300780b */ /* 0x000fe40003f6e000 */
[----:B------:R-:W-:Y:S01]  /*13c80*/  FSETP.GEU.AND P4, PT, R2, -126, PT ;  /* 0xc2fc00000200780b */ /* 0x000fe20003f8e000 */
[----:B--2---:R-:W-:Y:S01]  /*13c90*/  @!P1 FMUL R134, R134, R134 ;  /* 0x0000008686869220 */ /* 0x004fe20000400000 */
[----:B------:R-:W-:Y:S01]  /*13ca0*/  FSETP.GEU.AND P1, PT, R9, -126, PT ;  /* 0xc2fc00000900780b */ /* 0x000fe20003f2e000 */
[----:B------:R-:W-:Y:S01]  /*13cb0*/  @!P2 FMUL R8, R8, 0.5 ;  /* 0x3f0000000808a820 */ /* 0x000fe20000400000 */
[----:B------:R-:W1:Y:S01]  /*13cc0*/  MUFU.EX2 R136, R4 ;  /* 0x0000000400887308 */ /* 0x000e620000000800 */
[----:B------:R-:W-:Y:S01]  /*13cd0*/  F2FP.BF16.F32.PACK_AB R44, R131, R130 ;  /* 0x00000082832c723e */ /* 0x000fe200000010ff */
[----:B---3--:R-:W-:-:S05]  /*13ce0*/  FFMA2 R6, R140.F32x2.HI_LO, UR4.F32, R0.F32 ;  /* 0x000000048c067c49 */ /* 0x008fca0009200000 */
[----:B------:R-:W-:Y:S01]  /*13cf0*/  @!P3 FMUL R3, R3, 0.5 ;  /* 0x3f0000000303b820 */ /* 0x000fe20000400000 */
[----:B----4-:R-:W-:Y:S01]  /*13d00*/  @!P0 FMUL R135, R135, R135 ;  /* 0x0000008787878220 */ /* 0x010fe20000400000 */
[----:B------:R-:W2:Y:S01]  /*13d10*/  MUFU.EX2 R140, R8 ;  /* 0x00000008008c7308 */ /* 0x000ea20000000800 */
[----:B------:R-:W-:Y:S01]  /*13d20*/  FSETP.GEU.AND P0, PT, R6, -126, PT ;  /* 0xc2fc00000600780b */ /* 0x000fe20003f0e000 */
[----:B------:R-:W-:Y:S01]  /*13d30*/  @!P4 FMUL R2, R2, 0.5 ;  /* 0x3f0000000202c820 */ /* 0x000fe20000400000 */
[----:B------:R-:W-:Y:S01]  /*13d40*/  @!P1 FMUL R9, R9, 0.5 ;  /* 0x3f00000009099820 */ /* 0x000fe20000400000 */
[----:B------:R-:W-:-:S04]  /*13d50*/  F2FP.BF16.F32.PACK_AB R46, R135, R134 ;  /* 0x00000086872e723e */ /* 0x000fc800000010ff */
[----:B------:R-:W3:Y:S01]  /*13d60*/  MUFU.EX2 R153, R3 ;  /* 0x0000000300997308 */ /* 0x000ee20000000800 */
[----:B-1----:R-:W-:Y:S01]  /*13d70*/  @!P6 FMUL R136, R136, R136 ;  /* 0x000000888888e220 */ /* 0x002fe20000400000 */
[----:B------:R-:W-:-:S04]  /*13d80*/  FSETP.GEU.AND P6, PT, R7, -126, PT ;  /* 0xc2fc00000700780b */ /* 0x000fc80003fce000 */
[----:B------:R-:W-:Y:S02]  /*13d90*/  @!P0 FMUL R6, R6, 0.5 ;  /* 0x3f00000006068820 */ /* 0x000fe40000400000 */
[----:B------:R1:W4:Y:S01]  /*13da0*/  MUFU.EX2 R152, R2 ;  /* 0x0000000200987308 */ /* 0x0003220000000800 */
[----:B--2---:R-:W-:-:S06]  /*13db0*/  @!P2 FMUL R140, R140, R140 ;  /* 0x0000008c8c8ca220 */ /* 0x004fcc0000400000 */
[----:B------:R-:W-:Y:S01]  /*13dc0*/  @!P6 FMUL R7, R7, 0.5 ;  /* 0x3f0000000707e820 */ /* 0x000fe20000400000 */
[----:B------:R2:W5:Y:S01]  /*13dd0*/  MUFU.EX2 R137, R5 ;  /* 0x0000000500897308 */ /* 0x0005620000000800 */
[----:B---3--:R-:W-:-:S07]  /*13de0*/  @!P3 FMUL R153, R153, R153 ;  /* 0x000000999999b220 */ /* 0x008fce0000400000 */
[----:B------:R-:W3:Y:S01]  /*13df0*/  MUFU.EX2 R141, R9 ;  /* 0x00000009008d7308 */ /* 0x000ee20000000800 */
[----:B-1----:R-:W-:Y:S02]  /*13e00*/  FFMA2 R2, R144.F32x2.HI_LO, UR4.F32, R0.F32 ;  /* 0x0000000490027c49 */ /* 0x002fe40009200000 */
[----:B----4-:R-:W-:-:S03]  /*13e10*/  @!P4 FMUL R152, R152, R152 ;  /* 0x000000989898c220 */ /* 0x010fc60000400000 */
[----:B------:R-:W-:Y:S02]  /*13e20*/  FSETP.GEU.AND P3, PT, R2, -126, PT ;  /* 0xc2fc00000200780b */ /* 0x000fe40003f6e000 */
[----:B------:R-:W-:Y:S01]  /*13e30*/  FSETP.GEU.AND P2, PT, R3, -126, PT ;  /* 0xc2fc00000300780b */ /* 0x000fe20003f4e000 */
[----:B--2---:R-:W-:Y:S01]  /*13e40*/  FFMA2 R4, R154.F32x2.HI_LO, UR4.F32, R0.F32 ;  /* 0x000000049a047c49 */ /* 0x004fe20009200000 */
[----:B------:R-:W-:Y:S01]  /*13e50*/  USHF.R.U32.HI UR4, URZ, 0x15, UR36 ;  /* 0x00000015ff047899 */ /* 0x000fe20008011624 */
[----:B------:R-:W1:Y:S01]  /*13e60*/  MUFU.EX2 R154, R6 ;  /* 0x00000006009a7308 */ /* 0x000e620000000800 */
[----:B-----5:R-:W-:Y:S01]  /*13e70*/  @!P5 FMUL R137, R137, R137 ;  /* 0x000000898989d220 */ /* 0x020fe20000400000 */
[----:B------:R-:W-:Y:S02]  /*13e80*/  MOV R0, UR42 ;  /* 0x0000002a00007c02 */ /* 0x000fe40008000f00 */
[----:B------:R-:W-:Y:S01]  /*13e90*/  FSETP.GEU.AND P5, PT, R4, -126, PT ;  /* 0xc2fc00000400780b */ /* 0x000fe20003fae000 */
[----:B---3--:R-:W-:Y:S01]  /*13ea0*/  @!P1 FMUL R141, R141, R141 ;  /* 0x0000008d8d8d9220 */ /* 0x008fe20000400000 */
[----:B------:R-:W-:-:S02]  /*13eb0*/  FSETP.GEU.AND P1, PT, R156, -126, PT ;  /* 0xc2fc00009c00780b */ /* 0x000fc40003f2e000 */
[----:B------:R-:W-:Y:S01]  /*13ec0*/  @!P3 FMUL R2, R2, 0.5 ;  /* 0x3f0000000202b820 */ /* 0x000fe20000400000 */
[----:B------:R-:W-:Y:S01]  /*13ed0*/  FSETP.GEU.AND P4, PT, R5, -126, PT ;  /* 0xc2fc00000500780b */ /* 0x000fe20003f8e000 */
[----:B------:R-:W-:Y:S01]  /*13ee0*/  @!P2 FMUL R3, R3, 0.5 ;  /* 0x3f0000000303a820 */ /* 0x000fe20000400000 */
[----:B------:R-:W2:Y:S01]  /*13ef0*/  MUFU.EX2 R155, R7 ;  /* 0x00000007009b7308 */ /* 0x000ea20000000800 */
[----:B------:R3:W-:Y:S01]  /*13f00*/  SYNCS.ARRIVE.TRANS64.A1T0 RZ, [R0+UR5], RZ ;  /* 0x000000ff00ff79a7 */ /* 0x0007e20008100005 */
[----:B------:R-:W-:Y:S02]  /*13f10*/  F2FP.BF16.F32.PACK_AB R47, R137, R136 ;  /* 0x00000088892f723e */ /* 0x000fe400000010ff */
[----:B------:R-:W-:Y:S01]  /*13f20*/  F2FP.BF16.F32.PACK_AB R48, R153, R152 ;  /* 0x000000989930723e */ /* 0x000fe200000010ff */
[----:B-1----:R-:W-:Y:S01]  /*13f30*/  @!P0 FMUL R154, R154, R154 ;  /* 0x0000009a9a9a8220 */ /* 0x002fe20000400000 */
[----:B------:R-:W-:Y:S02]  /*13f40*/  FSETP.GEU.AND P0, PT, R157, -126, PT ;  /* 0xc2fc00009d00780b */ /* 0x000fe40003f0e000 */
[----:B------:R-:W1:Y:S01]  /*13f50*/  MUFU.EX2 R10, R2 ;  /* 0x00000002000a7308 */ /* 0x000e620000000800 */
[----:B------:R-:W-:Y:S01]  /*13f60*/  @!P1 FMUL R156, R156, 0.5 ;  /* 0x3f0000009c9c9820 */ /* 0x000fe20000400000 */
[----:B------:R-:W-:Y:S01]  /*13f70*/  @!P5 FMUL R4, R4, 0.5 ;  /* 0x3f0000000404d820 */ /* 0x000fe20000400000 */
[----:B------:R-:W-:Y:S01]  /*13f80*/  @!P4 FMUL R5, R5, 0.5 ;  /* 0x3f0000000505c820 */ /* 0x000fe20000400000 */
[----:B------:R-:W-:-:S04]  /*13f90*/  F2FP.BF16.F32.PACK_AB R49, R141, R140 ;  /* 0x0000008c8d31723e */ /* 0x000fc800000010ff */
[----:B------:R-:W4:Y:S01]  /*13fa0*/  MUFU.EX2 R11, R3 ;  /* 0x00000003000b7308 */ /* 0x000f220000000800 */
[----:B--2---:R-:W-:Y:S02]  /*13fb0*/  @!P6 FMUL R155, R155, R155 ;  /* 0x0000009b9b9be220 */ /* 0x004fe40000400000 */
[----:B------:R-:W-:-:S03]  /*13fc0*/  @!P0 FMUL R157, R157, 0.5 ;  /* 0x3f0000009d9d8820 */ /* 0x000fc60000400000 */
[----:B------:R-:W-:Y:S02]  /*13fd0*/  F2FP.BF16.F32.PACK_AB R50, R155, R154 ;  /* 0x0000009a9b32723e */ /* 0x000fe400000010ff */
[----:B------:R-:W2:Y:S01]  /*13fe0*/  MUFU.EX2 R144, R4 ;  /* 0x0000000400907308 */ /* 0x000ea20000000800 */
[----:B-1----:R-:W-:Y:S01]  /*13ff0*/  @!P3 FMUL R10, R10, R10 ;  /* 0x0000000a0a0ab220 */ /* 0x002fe20000400000 */
[----:B------:R-:W-:-:S04]  /*14000*/  MOV R2, UR4 ;  /* 0x0000000400027c02 */ /* 0x000fc80008000f00 */
[----:B------:R3:W-:Y:S01]  /*14010*/  STL [R1+0x68], R10 ;  /* 0x0000680a01007387 */ /* 0x0007e20000100800 */
[----:B------:R-:W-:Y:S01]  /*14020*/  LOP3.LUT P6, RZ, R2, 0x3, R24, 0x48, !PT ;  /* 0x0000000302ff7812 */ /* 0x000fe200078c4818 */
[----:B------:R-:W1:Y:S01]  /*14030*/  MUFU.EX2 R145, R5 ;  /* 0x0000000500917308 */ /* 0x000e620000000800 */
[----:B----4-:R-:W-:Y:S01]  /*14040*/  @!P2 FMUL R11, R11, R11 ;  /* 0x0000000b0b0ba220 */ /* 0x010fe20000400000 */
[----:B------:R-:W-:-:S04]  /*14050*/  F2FP.BF16.F32.PACK_AB R24, R181, R180 ;  /* 0x000000b4b518723e */ /* 0x000fc800000010ff */
[----:B------:R3:W-:Y:S01]  /*14060*/  STL [R1+0x6c], R11 ;  /* 0x00006c0b01007387 */ /* 0x0007e20000100800 */
[----:B------:R-:W-:Y:S01]  /*14070*/  F2FP.BF16.F32.PACK_AB R52, R11, R10 ;  /* 0x0000000a0b34723e */ /* 0x000fe200000010ff */
[----:B------:R-:W4:Y:S01]  /*14080*/  MUFU.EX2 R156, R156 ;  /* 0x0000009c009c7308 */ /* 0x000f220000000800 */
[----:B--2---:R-:W-:-:S07]  /*14090*/  @!P5 FMUL R144, R144, R144 ;  /* 0x000000909090d220 */ /* 0x004fce0000400000 */
[----:B------:R-:W2:Y:S01]  /*140a0*/  MUFU.EX2 R157, R157 ;  /* 0x0000009d009d7308 */ /* 0x000ea20000000800 */
[----:B-1----:R-:W-:-:S05]  /*140b0*/  @!P4 FMUL R145, R145, R145 ;  /* 0x000000919191c220 */ /* 0x002fca0000400000 */
[----:B------:R-:W-:Y:S01]  /*140c0*/  F2FP.BF16.F32.PACK_AB R51, R145, R144 ;  /* 0x000000909133723e */ /* 0x000fe200000010ff */
[----:B----4-:R-:W-:Y:S01]  /*140d0*/  @!P1 FMUL R156, R156, R156 ;  /* 0x0000009c9c9c9220 */ /* 0x010fe20000400000 */
[----:B--2---:R-:W-:-:S05]  /*140e0*/  @!P0 FMUL R157, R157, R157 ;  /* 0x0000009d9d9d8220 */ /* 0x004fca0000400000 */
[----:B------:R-:W-:Y:S01]  /*140f0*/  F2FP.BF16.F32.PACK_AB R53, R157, R156 ;  /* 0x0000009c9d35723e */ /* 0x000fe200000010ff */
[----:B---3--:R-:W-:Y:S06]  /*14100*/  @!P6 BRA `(.L_x_255) ;  /* 0x000000000040e947 */ /* 0x008fec0003800000 */
        /* <DEDUP_REMOVED lines=16> */
.L_x_255:
[----:B------:R-:W-:Y:S05]  /*14210*/  WARPSYNC.ALL ;  /* 0x0000000000007948 */ /* 0x000fea0003800000 */
[----:B------:R1:W-:Y:S01]  /*14220*/  STTM.x32 tmem[UR36], R56 ;  /* 0x00000038000079ed */ /* 0x0003e200082c0024 */
[----:B------:R-:W2:Y:S01]  /*14230*/  LDCU UR4, c[0x0][0x704] ;  /* 0x0000e080ff0477ac */ /* 0x000ea20008000800 */
[----:B-1----:R-:W3:Y:S01]  /*14240*/  LDL R87, [R1+0x74] ;  /* 0x0000740001577983 */ /* 0x002ee20000100800 */
[----:B------:R-:W1:Y:S02]  /*14250*/  S2R R2, SR_TID.X ;  /* 0x0000000000027919 */ /* 0x000e640000002100 */
[----:B-1----:R-:W-:-:S02]  /*14260*/  SHF.R.U32.HI R60, RZ, 0x5, R2 ;  /* 0x00000005ff3c7819 */ /* 0x002fc40000011602 */
[----:B---3--:R-:W-:-:S04]  /*14270*/  FSETP.NEU.AND P0, PT, R87, -INF , PT ;  /* 0xff8000005700780b */ /* 0x008fc80003f0d000 */
[----:B------:R-:W-:-:S05]  /*14280*/  FSEL R0, R87, RZ, P0 ;  /* 0x000000ff57007208 */ /* 0x000fca0000000000 */
[----:B--2---:R-:W-:-:S04]  /*14290*/  FMUL R0, R0, -UR4 ;  /* 0x8000000400007c20 */ /* 0x004fc80008400000 */
[--C-:B------:R-:W-:Y:S02]  /*142a0*/  FFMA2 R148, R148.F32x2.HI_LO, UR4.F32, R0.reuse.F32 ;  /* 0x0000000494947c49 */ /* 0x100fe40009200000 */
[----:B------:R-:W-:Y:S01]  /*142b0*/  FFMA2 R150, R150.F32x2.HI_LO, UR4.F32, R0.F32 ;  /* 0x0000000496967c49 */ /* 0x000fe20009200000 */
[----:B------:R-:W-:Y:S02]  /*142c0*/  UIADD3 UR4, UPT, UPT, UR36, 0x20, URZ ;  /* 0x0000002024047890 */ /* 0x000fe4000fffe0ff */
[----:B------:R-:W-:Y:S02]  /*142d0*/  FSETP.GEU.AND P4, PT, R148, -126, PT ;  /* 0xc2fc00009400780b */ /* 0x000fe40003f8e000 */
[----:B------:R-:W-:Y:S01]  /*142e0*/  FSETP.GEU.AND P3, PT, R149, -126, PT ;  /* 0xc2fc00009500780b */ /* 0x000fe20003f6e000 */
[----:B------:R-:W-:Y:S01]  /*142f0*/  USHF.R.U32.HI UR4, URZ, 0x15, UR4 ;  /* 0x00000015ff047899 */ /* 0x000fe20008011604 */
[----:B------:R-:W-:Y:S02]  /*14300*/  FSETP.GEU.AND P2, PT, R150, -126, PT ;  /* 0xc2fc00009600780b */ /* 0x000fe40003f4e000 */
[----:B------:R-:W-:-:S03]  /*14310*/  FSETP.GEU.AND P1, PT, R151, -126, PT ;  /* 0xc2fc00009700780b */ /* 0x000fc60003f2e000 */
[----:B------:R-:W-:-:S04]  /*14320*/  MOV R3, UR4 ;  /* 0x0000000400037c02 */ /* 0x000fc80008000f00 */
[----:B------:R-:W-:Y:S01]  /*14330*/  @!P4 FMUL R148, R148, 0.5 ;  /* 0x3f0000009494c820 */ /* 0x000fe20000400000 */
[----:B------:R-:W-:Y:S01]  /*14340*/  LOP3.LUT P0, RZ, R3, 0x3, R60, 0x48, !PT ;  /* 0x0000000303ff7812 */ /* 0x000fe2000780483c */
[----:B------:R-:W-:Y:S02]  /*14350*/  @!P3 FMUL R149, R149, 0.5 ;  /* 0x3f0000009595b820 */ /* 0x000fe40000400000 */
[----:B------:R-:W-:Y:S01]  /*14360*/  @!P2 FMUL R150, R150, 0.5 ;  /* 0x3f0000009696a820 */ /* 0x000fe20000400000 */
[----:B------:R-:W1:Y:S01]  /*14370*/  MUFU.EX2 R58, R148 ;  /* 0x00000094003a7308 */ /* 0x000e620000000800 */
[----:B------:R-:W-:-:S07]  /*14380*/  @!P1 FMUL R151, R151, 0.5 ;  /* 0x3f00000097979820 */ /* 0x000fce0000400000 */
[----:B------:R-:W2:Y:S08]  /*14390*/  MUFU.EX2 R59, R149 ;  /* 0x00000095003b7308 */ /* 0x000eb00000000800 */
[----:B------:R-:W3:Y:S01]  /*143a0*/  MUFU.EX2 R56, R150 ;  /* 0x0000009600387308 */ /* 0x000ee20000000800 */
[----:B-1----:R-:W-:-:S07]  /*143b0*/  @!P4 FMUL R58, R58, R58 ;  /* 0x0000003a3a3ac220 */ /* 0x002fce0000400000 */
[----:B------:R-:W1:Y:S01]  /*143c0*/  MUFU.EX2 R57, R151 ;  /* 0x0000009700397308 */ /* 0x000e620000000800 */
[----:B--2---:R-:W-:-:S05]  /*143d0*/  @!P3 FMUL R59, R59, R59 ;  /* 0x0000003b3b3bb220 */ /* 0x004fca0000400000 */
[----:B------:R-:W-:Y:S01]  /*143e0*/  F2FP.BF16.F32.PACK_AB R54, R59, R58 ;  /* 0x0000003a3b36723e */ /* 0x000fe200000010ff */
[----:B---3--:R-:W-:Y:S01]  /*143f0*/  @!P2 FMUL R56, R56, R56 ;  /* 0x000000383838a220 */ /* 0x008fe20000400000 */
[----:B-1----:R-:W-:-:S05]  /*14400*/  @!P1 FMUL R57, R57, R57 ;  /* 0x0000003939399220 */ /* 0x002fca0000400000 */
        /* <DEDUP_REMOVED lines=18> */
.L_x_256:
        /* <DEDUP_REMOVED lines=10> */
.L_x_257:
[----:B------:R-:W3:Y:S01]  /*145d0*/  S2UR UR4, SR_CgaCtaId ;  /* 0x00000000000479c3 */ /* 0x000ee20000008800 */
[----:B------:R-:W-:Y:S01]  /*145e0*/  UISETP.NE.AND UP0, UPT, UR51, URZ, UPT ;  /* 0x000000ff3300728c */ /* 0x000fe2000bf05270 */
[----:B------:R-:W-:Y:S02]  /*145f0*/  UMOV UR5, 0x400 ;  /* 0x0000040000057882 */ /* 0x000fe40000000000 */
[----:B---3--:R-:W-:-:S04]  /*14600*/  ULEA UR4, UR4, UR5, 0x18 ;  /* 0x0000000504047291 */ /* 0x008fc8000f8ec0ff */
[----:B------:R-:W-:-:S04]  /*14610*/  UIADD3 UR5, UPT, UPT, UR4, 0xa068, URZ ;  /* 0x0000a06804057890 */ /* 0x000fc8000fffe0ff */
[----:B------:R-:W-:Y:S02]  /*14620*/  @UP0 UIADD3 UR5, UPT, UPT, UR4, 0xa058, URZ ;  /* 0x0000a05804050890 */ /* 0x000fe4000fffe0ff */
[----:B------:R-:W-:Y:S02]  /*14630*/  UISETP.NE.AND UP0, UPT, UR41, URZ, UPT ;  /* 0x000000ff2900728c */ /* 0x000fe4000bf05270 */
[----:B------:R-:W-:-:S09]  /*14640*/  UPRMT UR5, UR38, 0x654, UR5 ;  /* 0x0000065426057896 */ /* 0x000fd20008000005 */
[----:B--2---:R-:W-:Y:S01]  /*14650*/  SYNCS.ARRIVE.TRANS64.RED.A1T0 RZ, [UR5], RZ ;  /* 0x000000ffffff79a7 */ /* 0x004fe20008100405 */
[----:B------:R-:W-:Y:S05]  /*14660*/  BRA.U UP0, `(.L_x_258) ;  /* 0x0000000100047547 */ /* 0x000fea000b800000 */
[----:B------:R-:W-:Y:S05]  /*14670*/  BPT.TRAP 0x1 ;  /* 0x000000040000795c */ /* 0x000fea0000300000 */
.L_x_258:
[----:B------:R-:W-:Y:S01]  /*14680*/  UISETP.NE.AND UP0, UPT, UR51, URZ, UPT ;  /* 0x000000ff3300728c */ /* 0x000fe2000bf05270 */
[----:B------:R-:W-:Y:S01]  /*14690*/  FADD2 R22, R22.F32x2.HI_LO, RZ.F32 ;  /* 0x000000ff1616724b */ /* 0x000fe20000200000 */
[----:B------:R-:W-:Y:S01]  /*146a0*/  UIADD3 UR5, UPT, UPT, UR4, 0xa088, URZ ;  /* 0x0000a08804057890 */ /* 0x000fe2000fffe0ff */
[----:B------:R-:W-:Y:S01]  /*146b0*/  FADD2 R88, R88.F32x2.HI_LO, RZ.F32 ;  /* 0x000000ff5858724b */ /* 0x000fe20000200000 */
[----:B------:R-:W-:Y:S01]  /*146c0*/  USEL UR36, UR49, UR46, UP0 ;  /* 0x0000002e31247287 */ /* 0x000fe20008000000 */
[----:B------:R-:W-:Y:S01]  /*146d0*/  FADD2 R22, R22.F32x2.HI_LO, R94.F32x2.HI_LO ;  /* 0x0000005e1616724b */ /* 0x000fe20000000000 */
[----:B------:R-:W-:Y:S01]  /*146e0*/  FSETP.NEU.AND P0, PT, R87, -INF , PT ;  /* 0xff8000005700780b */ /* 0x000fe20003f0d000 */
[----:B------:R-:W-:Y:S01]  /*146f0*/  FADD2 R90, R90.F32x2.HI_LO, RZ.F32 ;  /* 0x000000ff5a5a724b */ /* 0x000fe20000200000 */
[----:B------:R-:W-:Y:S01]  /*14700*/  ULOP3.LUT UR36, UR36, 0x1, URZ, 0x3c, !UPT ;  /* 0x0000000124247892 */ /* 0x000fe2000f8e3cff */
[----:B------:R-:W-:Y:S01]  /*14710*/  FADD2 R88, R88.F32x2.HI_LO, R96.F32x2.HI_LO ;  /* 0x000000605858724b */ /* 0x000fe20000000000 */
[----:B------:R-:W-:Y:S01]  /*14720*/  FSEL R4, R87, RZ, P0 ;  /* 0x000000ff57047208 */ /* 0x000fe20000000000 */
[----:B------:R-:W-:Y:S01]  /*14730*/  @UP0 UIADD3 UR5, UPT, UPT, UR4, 0xa078, URZ ;  /* 0x0000a07804050890 */ /* 0x000fe2000fffe0ff */
[----:B------:R-:W-:-:S02]  /*14740*/  FADD2 R90, R90.F32x2.HI_LO, R98.F32x2.HI_LO ;  /* 0x000000625a5a724b */ /* 0x000fc40000000000 */
[----:B------:R-:W-:Y:S01]  /*14750*/  MOV R0, UR36 ;  /* 0x0000002400007c02 */ /* 0x000fe20008000f00 */
[----:B------:R-:W-:Y:S01]  /*14760*/  FADD2 R22, R22.F32x2.HI_LO, R102.F32x2.HI_LO ;  /* 0x000000661616724b */ /* 0x000fe20000000000 */
[----:B------:R-:W-:Y:S01]  /*14770*/  FSETP.NEU.AND P0, PT, R17, R4, PT ;  /* 0x000000041100720b */ /* 0x000fe20003f0d000 */
[----:B------:R-:W-:Y:S01]  /*14780*/  FADD2 R88, R88.F32x2.HI_LO, R104.F32x2.HI_LO ;  /* 0x000000685858724b */ /* 0x000fe20000000000 */
[----:B------:R-:W-:Y:S01]  /*14790*/  SHF.L.U32 R0, R0, 0x1f, RZ ;  /* 0x0000001f00007819 */ /* 0x000fe200000006ff */
[----:B------:R-:W-:Y:S02]  /*147a0*/  FADD2 R90, R90.F32x2.HI_LO, R106.F32x2.HI_LO ;  /* 0x0000006a5a5a724b */ /* 0x000fe40000000000 */
[----:B------:R-:W-:Y:S01]  /*147b0*/  FADD2 R22, R22.F32x2.HI_LO, R110.F32x2.HI_LO ;  /* 0x0000006e1616724b */ /* 0x000fe20000000000 */
[----:B------:R-:W2:Y:S01]  /*147c0*/  SYNCS.PHASECHK.TRANS64.TRYWAIT P2, [UR5], R0 ;  /* 0x00000000ff0075a7 */ /* 0x000ea20008041105 */
[----:B------:R-:W-:Y:S02]  /*147d0*/  FADD2 R88, R88.F32x2.HI_LO, R112.F32x2.HI_LO ;  /* 0x000000705858724b */ /* 0x000fe40000000000 */
[----:B------:R-:W-:-:S02]  /*147e0*/  FADD2 R90, R90.F32x2.HI_LO, R114.F32x2.HI_LO ;  /* 0x000000725a5a724b */ /* 0x000fc40000000000 */
[----:B------:R-:W-:Y:S02]  /*147f0*/  FADD2 R22, R22.F32x2.HI_LO, R118.F32x2.HI_LO ;  /* 0x000000761616724b */ /* 0x000fe40000000000 */
[----:B------:R-:W-:Y:S02]  /*14800*/  FADD2 R88, R88.F32x2.HI_LO, R138.F32x2.HI_LO ;  /* 0x0000008a5858724b */ /* 0x000fe40000000000 */
[----:B------:R-:W-:Y:S02]  /*14810*/  FADD2 R90, R90.F32x2.HI_LO, R142.F32x2.HI_LO ;  /* 0x0000008e5a5a724b */ /* 0x000fe40000000000 */
[----:B------:R-:W-:Y:S01]  /*14820*/  FADD2 R22, R22.F32x2.HI_LO, R158.F32x2.HI_LO ;  /* 0x0000009e1616724b */ /* 0x000fe20000000000 */
[----:B--2---:R-:W-:Y:S06]  /*14830*/  @!P2 BRA `(.L_x_259) ;  /* 0x0000003c005ca947 */ /* 0x004fec0003800000 */
.L_x_416:
[----:B------:R-:W-:Y:S01]  /*14840*/  BSSY.RECONVERGENT B0, `(.L_x_260) ;  /* 0x000000b000007945 */ /* 0x000fe20003800200 */
[----:B--2---:R-:W-:-:S03]  /*14850*/  MOV R3, 0x3f000000 ;  /* 0x3f00000000037802 */ /* 0x004fc60000000f00 */
[----:B------:R-:W-:Y:S05]  /*14860*/  @!P0 BRA `(.L_x_261) ;  /* 0x0000000000208947 */ /* 0x000fea0003800000 */
[----:B------:R-:W2:Y:S01]  /*14870*/  LDCU UR5, c[0x0][0x704] ;  /* 0x0000e080ff0577ac */ /* 0x000ea20008000800 */
[----:B------:R-:W-:-:S04]  /*14880*/  FADD R0, -R4, R17 ;  /* 0x0000001104007221 */ /* 0x000fc80000000100 */
[----:B--2---:R-:W-:-:S05]  /*14890*/  FMUL R0, R0, UR5 ;  /* 0x0000000500007c20 */ /* 0x004fca0008400000 */
[----:B------:R-:W-:-:S13]  /*148a0*/  FSETP.GEU.AND P0, PT, R0, -126, PT ;  /* 0xc2fc00000000780b */ /* 0x000fda0003f0e000 */
[----:B------:R-:W-:-:S04]  /*148b0*/  @!P0 FMUL R0, R0, 0.5 ;  /* 0x3f00000000008820 */ /* 0x000fc80000400000 */
[----:B------:R-:W2:Y:S02]  /*148c0*/  MUFU.EX2 R3, R0 ;  /* 0x0000000000037308 */ /* 0x000ea40000000800 */
[----:B--2---:R-:W-:-:S04]  /*148d0*/  @!P0 FMUL R3, R3, R3 ;  /* 0x0000000303038220 */ /* 0x004fc80000400000 */
[----:B------:R-:W-:Y:S02]  /*148e0*/  FMUL R3, R3, 0.5 ;  /* 0x3f00000003037820 */ /* 0x000fe40000400000 */
.L_x_261:
[----:B------:R-:W-:Y:S05]  /*148f0*/  BSYNC.RECONVERGENT B0 ;  /* 0x0000000000007941 */ /* 0x000fea0003800200 */
.L_x_260:
[----:B------:R-:W2:Y:S04]  /*14900*/  LDL.LU.64 R4, [R1+0x18] ;  /* 0x0000180001047983 */ /* 0x000ea80000300a00 */
[----:B-1----:R-:W3:Y:S04]  /*14910*/  LDL.LU.64 R28, [R1+0x20] ;  /* 0x00002000011c7983 */ /* 0x002ee80000300a00 */
[----:B------:R-:W4:Y:S04]  /*14920*/  LDL.LU.64 R26, [R1+0x28] ;  /* 0x00002800011a7983 */ /* 0x000f280000300a00 */
[----:B------:R-:W5:Y:S04]  /*14930*/  LDL.LU.64 R24, [R1+0x38] ;  /* 0x0000380001187983 */ /* 0x000f680000300a00 */
[----:B------:R-:W5:Y:S04]  /*14940*/  LDL.LU.64 R20, [R1+0x40] ;  /* 0x0000400001147983 */ /* 0x000f680000300a00 */
[----:B------:R-:W5:Y:S04]  /*14950*/  LDL.LU.64 R14, [R1+0x48] ;  /* 0x00004800010e7983 */ /* 0x000f680000300a00 */
[----:B------:R-:W5:Y:S01]  /*14960*/  LDL.LU.64 R8, [R1+0x30] ;  /* 0x0000300001087983 */ /* 0x000f620000300a00 */
[----:B------:R-:W-:-:S03]  /*14970*/  FADD2 R22, R22.F32x2.HI_LO, R166.F32x2.HI_LO ;  /* 0x000000a61616724b */ /* 0x000fc60000000000 */
[----:B------:R-:W5:Y:S04]  /*14980*/  LDL.LU.64 R12, [R1+0x58] ;  /* 0x00005800010c7983 */ /* 0x000f680000300a00 */
[----:B------:R-:W5:Y:S04]  /*14990*/  LDL.LU.64 R10, [R1+0x60] ;  /* 0x00006000010a7983 */ /* 0x000f680000300a00 */
[----:B------:R-:W5:Y:S01]  /*149a0*/  LDL.LU.64 R6, [R1+0x50] ;  /* 0x0000500001067983 */ /* 0x000f620000300a00 */
[----:B------:R-:W-:-:S04]  /*149b0*/  FADD2 R22, R22.F32x2.HI_LO, R174.F32x2.HI_LO ;  /* 0x000000ae1616724b */ /* 0x000fc80000000000 */
[----:B------:R-:W-:Y:S02]  /*149c0*/  FADD2 R22, R22.F32x2.HI_LO, R182.F32x2.HI_LO ;  /* 0x000000b61616724b */ /* 0x000fe40000000000 */
[----:B------:R-:W-:-:S04]  /*149d0*/  FMUL R16, R3, R16 ;  /* 0x0000001003107220 */ /* 0x000fc80000400000 */
[----:B------:R-:W-:-:S04]  /*149e0*/  FADD2 R18, R16.F32, R18.F32x2.HI_LO ;  /* 0x000000121012724b */ /* 0x000fc80000040000 */
[----:B------:R-:W-:Y:S02]  /*149f0*/  FADD2 R18, R18.F32x2.HI_LO, R92.F32x2.HI_LO ;  /* 0x0000005c1212724b */ /* 0x000fe40000000000 */
[----:B--2---:R-:W-:Y:S02]  /*14a00*/  FADD2 R22, R22.F32x2.HI_LO, R4.F32x2.HI_LO ;  /* 0x000000041616724b */ /* 0x004fe40000000000 */
[----:B------:R-:W2:Y:S01]  /*14a10*/  LDL.LU.64 R4, [R1+0x68] ;  /* 0x0000680001047983 */ /* 0x000ea20000300a00 */
        /* <DEDUP_REMOVED lines=15> */
[----:B---3--:R-:W-:Y:S02]  /*14b10*/  FADD2 R88, R88.F32x2.HI_LO, R28.F32x2.HI_LO ;  /* 0x0000001c5858724b */ /* 0x008fe40000000000 */
[----:B----4-:R-:W-:Y:S02]  /*14b20*/  FADD2 R90, R90.F32x2.HI_LO, R26.F32x2.HI_LO ;  /* 0x0000001a5a5a724b */ /* 0x010fe40000000000 */
[----:B------:R-:W-:Y:S02]  /*14b30*/  FADD2 R18, R18.F32x2.HI_LO, R188.F32x2.HI_LO ;  /* 0x000000bc1212724b */ /* 0x000fe40000000000 */
[----:B-----5:R-:W-:Y:S02]  /*14b40*/  FADD2 R22, R22.F32x2.HI_LO, R24.F32x2.HI_LO ;  /* 0x000000181616724b */ /* 0x020fe40000000000 */
        /* <DEDUP_REMOVED lines=22> */
[----:B------:R-:W-:Y:S02]  /*14cb0*/  FADD2 R88, R88.F32x2.HI_LO, R90.F32x2.HI_LO ;  /* 0x0000005a5858724b */ /* 0x000fe40000000000 */
[----:B--2---:R-:W-:-:S04]  /*14cc0*/  FADD2 R18, R18.F32x2.HI_LO, R4.F32x2.HI_LO ;  /* 0x000000041212724b */ /* 0x004fc80000000000 */
[----:B------:R-:W-:-:S04]  /*14cd0*/  FADD2 R18, R18.F32x2.HI_LO, R22.F32x2.HI_LO ;  /* 0x000000161212724b */ /* 0x000fc80000000000 */
[----:B------:R-:W-:-:S04]  /*14ce0*/  FADD2 R18, R18.F32x2.HI_LO, R88.F32x2.HI_LO ;  /* 0x000000581212724b */ /* 0x000fc80000000000 */
[----:B------:R-:W-:-:S05]  /*14cf0*/  FADD R0, R18, R19 ;  /* 0x0000001312007221 */ /* 0x000fca0000000000 */
[----:B------:R1:W-:Y:S01]  /*14d00*/  STL [R1+0x70], R0 ;  /* 0x0000700001007387 */ /* 0x0003e20000100800 */
[----:B------:R-:W-:Y:S05]  /*14d10*/  @P1 BRA `(.L_x_262) ;  /* 0x0000000000041947 */ /* 0x000fea0003800000 */
[----:B------:R-:W-:Y:S05]  /*14d20*/  BPT.TRAP 0x1 ;  /* 0x000000040000795c */ /* 0x000fea0000300000 */
.L_x_262:
[----:B------:R-:W-:Y:S01]  /*14d30*/  UISETP.NE.AND UP0, UPT, UR51, URZ, UPT ;  /* 0x000000ff3300728c */ /* 0x000fe2000bf05270 */
[----:B------:R-:W-:Y:S01]  /*14d40*/  IMAD.U32 R2, R2, 0x10000, RZ ;  /* 0x0001000002027824 */ /* 0x000fe200078e00ff */
[----:B------:R-:W-:Y:S01]  /*14d50*/  ULOP3.LUT UR47, UR47, 0x1, URZ, 0x3c, !UPT ;  /* 0x000000012f2f7892 */ /* 0x000fe2000f8e3cff */
[----:B------:R-:W-:Y:S01]  /*14d60*/  LOP3.LUT R60, R60, 0x3, RZ, 0xc0, !PT ;  /* 0x000000033c3c7812 */ /* 0x000fe200078ec0ff */
[----:B------:R-:W-:Y:S02]  /*14d70*/  UIADD3 UR5, UPT, UPT, UR4, 0xa060, URZ ;  /* 0x0000a06004057890 */ /* 0x000fe4000fffe0ff */
[----:B------:R-:W-:Y:S02]  /*14d80*/  LOP3.LUT R2, R2, 0x600000, RZ, 0xc0, !PT ;  /* 0x0060000002027812 */ /* 0x000fe400078ec0ff */
[----:B-1----:R-:W-:Y:S02]  /*14d90*/  IMAD.U32 R0, RZ, RZ, UR47 ;  /* 0x0000002fff007e24 */ /* 0x002fe4000f8e00ff */
[----:B------:R-:W-:Y:S01]  /*14da0*/  SHF.R.U32.HI R3, RZ, 0x15, R2 ;  /* 0x00000015ff037819 */ /* 0x000fe20000011602 */
[----:B------:R-:W-:-:S02]  /*14db0*/  @UP0 UIADD3 UR5, UPT, UPT, UR4, 0xa050, URZ ;  /* 0x0000a05004050890 */ /* 0x000fc4000fffe0ff */
[----:B------:R-:W-:Y:S01]  /*14dc0*/  SHF.L.U32 R0, R0, 0x1f, RZ ;  /* 0x0000001f00007819 */ /* 0x000fe200000006ff */
[----:B------:R-:W-:Y:S01]  /*14dd0*/  USEL UR4, URZ, 0x80, UP0 ;  /* 0x00000080ff047887 */ /* 0x000fe20008000000 */
[----:B------:R-:W-:-:S05]  /*14de0*/  ISETP.NE.AND P0, PT, R60, R3, PT ;  /* 0x000000033c00720c */ /* 0x000fca0003f05270 */
[----:B------:R-:W1:Y:S01]  /*14df0*/  SYNCS.PHASECHK.TRANS64.TRYWAIT P1, [UR5], R0 ;  /* 0x00000000ff0075a7 */ /* 0x000e620008021105 */
[----:B------:R-:W-:Y:S01]  /*14e00*/  LOP3.LUT R2, R2, UR4, RZ, 0xfc, !PT ;  /* 0x0000000402027c12 */ /* 0x000fe2000f8efcff */
[----:B-1----:R-:W-:Y:S06]  /*14e10*/  @!P1 BRA `(.L_x_263) ;  /* 0x0000003400fc9947 */ /* 0x002fec0003800000 */
.L_x_418:
        /* <DEDUP_REMOVED lines=17> */
.L_x_264:
[----:B------:R-:W-:Y:S05]  /*14f30*/  WARPSYNC.ALL ;  /* 0x0000000000007948 */ /* 0x000fea0003800000 */
[----:B------:R-:W2:Y:S01]  /*14f40*/  LDL.LU.64 R16, [R1+0x70] ;  /* 0x0000700001107983 */ /* 0x000ea20000300a00 */
[----:B------:R-:W-:Y:S01]  /*14f50*/  R2UR UR4, R2 ;  /* 0x00000000020472ca */ /* 0x000fe200000e0000 */
[----:B------:R-:W-:-:S04]  /*14f60*/  UISETP.NE.AND UP0, UPT, UR51, URZ, UPT ;  /* 0x000000ff3300728c */ /* 0x000fc8000bf05270 */
[----:B------:R-:W-:Y:S02]  /*14f70*/  USEL UR46, UR46, UR36, UP0 ;  /* 0x000000242e2e7287 */ /* 0x000fe40008000000 */
[----:B------:R-:W-:-:S06]  /*14f80*/  USEL UR49, UR36, UR49, UP0 ;  /* 0x0000003124317287 */ /* 0x000fcc0008000000 */
[----:B--2---:R3:W-:Y:S06]  /*14f90*/  STTM.x2 tmem[UR4], R16 ;  /* 0x00000010000079ed */ /* 0x0047ec00080c0004 */
.L_x_245:
[----:B------:R-:W-:-:S09]  /*14fa0*/  UISETP.NE.AND UP0, UPT, UR41, URZ, UPT ;  /* 0x000000ff2900728c */ /* 0x000fd2000bf05270 */
[----:B------:R-:W-:Y:S05]  /*14fb0*/  BRA.U UP0, `(.L_x_265) ;  /* 0x0000000100047547 */ /* 0x000fea000b800000 */
[----:B------:R-:W-:Y:S05]  /*14fc0*/  BPT.TRAP 0x1 ;  /* 0x000000040000795c */ /* 0x000fea0000300000 */
.L_x_265:
[----:B------:R-:W4:Y:S01]  /*14fd0*/  S2UR UR6, SR_CgaCtaId ;  /* 0x00000000000679c3 */ /* 0x000f220000008800 */
[----:B------:R-:W-:Y:S01]  /*14fe0*/  UISETP.NE.AND UP1, UPT, UR51, URZ, UPT ;  /* 0x000000ff3300728c */ /* 0x000fe2000bf25270 */
[----:B------:R-:W-:-:S03]  /*14ff0*/  UMOV UR5, 0x400 ;  /* 0x0000040000057882 */ /* 0x000fc60000000000 */
[----:B------:R-:W-:Y:S02]  /*15000*/  USEL UR7, UR49, UR46, UP1 ;  /* 0x0000002e31077287 */ /* 0x000fe40008800000 */
[----:B----4-:R-:W-:-:S04]  /*15010*/  ULEA UR5, UR6, UR5, 0x18 ;  /* 0x0000000506057291 */ /* 0x010fc8000f8ec0ff */
[----:B------:R-:W-:Y:S02]  /*15020*/  UIADD3 UR4, UPT, UPT, UR5, 0xa080, URZ ;  /* 0x0000a08005047890 */ /* 0x000fe4000fffe0ff */
[----:B------:R-:W-:-:S09]  /*15030*/  @UP1 UIADD3 UR4, UPT, UPT, UR5, 0xa070, URZ ;  /* 0x0000a07005041890 */ /* 0x000fd2000fffe0ff */
[----:B------:R-:W-:Y:S01]  /*15040*/  SYNCS.ARRIVE.TRANS64.A1T0 RZ, [UR4], RZ ;  /* 0x000000ffffff79a7 */ /* 0x000fe20008100004 */
[----:B------:R-:W-:Y:S05]  /*15050*/  BRA.U UP0, `(.L_x_266) ;  /* 0x0000000100047547 */ /* 0x000fea000b800000 */
[----:B------:R-:W-:Y:S05]  /*15060*/  BPT.TRAP 0x1 ;  /* 0x000000040000795c */ /* 0x000fea0000300000 */
.L_x_266:
[----:B------:R-:W-:Y:S02]  /*15070*/  UISETP.NE.AND UP0, UPT, UR51, URZ, UPT ;  /* 0x000000ff3300728c */ /* 0x000fe4000bf05270 */
[----:B------:R-:W-:Y:S02]  /*15080*/  ULOP3.LUT UR7, UR7, 0x1, URZ, 0x3c, !UPT ;  /* 0x0000000107077892 */ /* 0x000fe4000f8e3cff */
[----:B------:R-:W-:-:S04]  /*15090*/  UIADD3 UR4, UPT, UPT, UR5, 0xa088, URZ ;  /* 0x0000a08805047890 */ /* 0x000fc8000fffe0ff */
[----:B-1----:R-:W-:-:S03]  /*150a0*/  MOV R3, UR7 ;  /* 0x0000000700037c02 */ /* 0x002fc60008000f00 */
[----:B------:R-:W-:Y:S01]  /*150b0*/  @UP0 UIADD3 UR4, UPT, UPT, UR5, 0xa078, URZ ;  /* 0x0000a07805040890 */ /* 0x000fe2000fffe0ff */
[----:B------:R-:W-:-:S08]  /*150c0*/  SHF.L.U32 R3, R3, 0x1f, RZ ;  /* 0x0000001f03037819 */ /* 0x000fd000000006ff */
[----:B------:R-:W1:Y:S02]  /*150d0*/  SYNCS.PHASECHK.TRANS64.TRYWAIT P0, [UR4], R3 ;  /* 0x00000003ff0075a7 */ /* 0x000e640008001104 */
[----:B-1----:R-:W-:Y:S05]  /*150e0*/  @!P0 BRA `(.L_x_267) ;  /* 0x0000003400608947 */ /* 0x002fea0003800000 */
.L_x_420:
[----:B------:R-:W-:-:S04]  /*150f0*/  UISETP.NE.AND UP0, UPT, UR51, URZ, UPT ;  /* 0x000000ff3300728c */ /* 0x000fc8000bf05270 */
[----:B------:R-:W-:-:S04]  /*15100*/  USEL UR43, UR44, UR43, UP0 ;  /* 0x0000002b2c2b7287 */ /* 0x000fc80008000000 */
[----:B------:R-:W-:-:S09]  /*15110*/  UISETP.GT.U32.AND UP0, UPT, UR43, 0x1, UPT ;  /* 0x000000012b00788c */ /* 0x000fd2000bf04070 */
[----:B------:R-:W-:Y:S05]  /*15120*/  BRA.U UP0, `(.L_x_268) ;  /* 0x0000000100087547 */ /* 0x000fea000b800000 */
[----:B------:R-:W-:Y:S05]  /*15130*/  BPT.TRAP 0x1 ;  /* 0x000000040000795c */ /* 0x000fea0000300000 */
[----:B------:R-:W-:Y:S05]  /*15140*/  BPT.TRAP 0x1 ;  /* 0x000000040000795c */ /* 0x000fea0000300000 */
.L_x_268:
[----:B------:R-:W-:Y:S02]  /*15150*/  UISETP.NE.AND UP0, UPT, UR51, URZ, UPT ;  /* 0x000000ff3300728c */ /* 0x000fe4000bf05270 */
[----:B------:R-:W-:-:S09]  /*15160*/  UIADD3 UR4, UPT, UPT, UR5, 0xa068, URZ ;  /* 0x0000a06805047890 */ /* 0x000fd2000fffe0ff */
[----:B------:R-:W-:-:S04]  /*15170*/  @UP0 UIADD3 UR4, UPT, UPT, UR5, 0xa058, URZ ;  /* 0x0000a05805040890 */ /* 0x000fc8000fffe0ff */
[----:B------:R-:W-:-:S09]  /*15180*/  UPRMT UR4, UR6, 0x654, UR4 ;  /* 0x0000065406047896 */ /* 0x000fd20008000004 */
[----:B------:R-:W-:Y:S01]  /*15190*/  SYNCS.ARRIVE.TRANS64.RED.A1T0 RZ, [UR4], RZ ;  /* 0x000000ffffff79a7 */ /* 0x000fe20008100404 */
[----:B------:R-:W-:Y:S05]  /*151a0*/  EXIT ;  /* 0x000000000000794d */ /* 0x000fea0003800000 */
.L_x_26:
[----:B------:R-:W-:-:S05]  /*151b0*/  IMAD.MOV.U32 R3, RZ, RZ, -0x4 ;  /* 0xfffffffcff037424 */ /* 0x000fca00078e00ff */
[----:B------:R-:W-:-:S05]  /*151c0*/  VIADDMNMX.U32 R0, R2, R3, 0x2, PT ;  /* 0x0000000202007446 */ /* 0x000fca0003800003 */
[----:B------:R-:W-:-:S04]  /*151d0*/  IMAD.SHL.U32 R0, R0, 0x4, RZ ;  /* 0x0000000400007824 */ /* 0x000fc800078e00ff */
[----:B------:R-:W1:Y:S02]  /*151e0*/  LDC R2, c[0x2][R0] ;  /* 0x0080000000027b82 */ /* 0x000e640000000800 */
[----:B-1----:R-:W-:-:S04]  /*151f0*/  SHF.R.S32.HI R3, RZ, 0x1f, R2 ;  /* 0x0000001fff037819 */ /* 0x002fc80000011402 */
.L_x_465:
[----:B------:R-:W-:Y:S05]  /*15200*/  BRX R2 -0x15210                                                                                                                                                                                                                                                                                                                                                                                                                                                                                                                                                                                              (*"BRANCH_TARGETS .L_x_466,.L_x_467,.L_x_468"*) ;  /* 0xfffffeac027c7949 */ /* 0x000fea000383ffff */
.L_x_468:
[----:B------:R-:W-:-:S08]  /*15210*/  NOP ;  /* 0x0000000000007918 */ /* 0x000fd00000000000 */
[----:B------:R-:W-:-:S00]  /*15220*/  USETMAXREG.DEALLOC.CTAPOOL 0x18 ;  /* 0x00000018000079c8 */ /* 0x000fc000080e0500 */
[----:B------:R-:W-:Y:S05]  /*15230*/  EXIT ;  /* 0x000000000000794d */ /* 0x000fea0003800000 */
.L_x_466:
[----:B------:R-:W-:-:S08]  /*15240*/  NOP ;  /* 0x0000000000007918 */ /* 0x000fd00000000000 */
[----:B------:R-:W1:-:S00]  /*15250*/  USETMAXREG.DEALLOC.CTAPOOL 0x20 ;  /* 0x00000020000079c8 */ /* 0x000e4000080e0500 */
[----:B------:R-:W2:Y:S01]  /*15260*/  S2UR UR11, SR_CTAID.X ;  /* 0x00000000000b79c3 */ /* 0x000ea20000002500 */
[----:B------:R-:W3:Y:S07]  /*15270*/  LDCU.64 UR6, c[0x0][0x380] ;  /* 0x00007000ff0677ac */ /* 0x000eee0008000a00 */
[----:B------:R-:W4:Y:S01]  /*15280*/  S2UR UR37, SR_CTAID.Z ;  /* 0x00000000002579c3 */ /* 0x000f220000002700 */
[----:B---3--:R-:W-:Y:S02]  /*15290*/  UISETP.NE.AND UP1, UPT, UR7, URZ, UPT ;  /* 0x000000ff0700728c */ /* 0x008fe4000bf25270 */
[----:B--2---:R-:W-:-:S04]  /*152a0*/  USHF.L.U32 UR11, UR11, 0x8, URZ ;  /* 0x000000080b0b7899 */ /* 0x004fc800080006ff */
[----:B------:R-:W-:-:S06]  /*152b0*/  UISETP.GE.U32.OR UP1, UPT, UR11, UR6, !UP1 ;  /* 0x000000060b00728c */ /* 0x000fcc000cf26470 */
[----:B------:R-:W-:-:S13]  /*152c0*/  PLOP3.LUT P1, PT, PT, PT, UP1, 0x80, 0x8 ;  /* 0x000000000008781c */ /* 0x000fda0003f2f018 */
[----:B-1--4-:R-:W-:Y:S05]  /*152d0*/  @P1 EXIT ;  /* 0x000000000000194d */ /* 0x012fea0003800000 */
[----:B------:R-:W1:Y:S01]  /*152e0*/  LDCU UR12, c[0x0][0x38c] ;  /* 0x00007180ff0c77ac */ /* 0x000e620008000800 */
[----:B------:R-:W2:Y:S01]  /*152f0*/  S2UR UR4, SR_CTAID.Y ;  /* 0x00000000000479c3 */ /* 0x000ea20000002600 */
[----:B------:R-:W-:Y:S01]  /*15300*/  BSSY.RECONVERGENT B0, `(.L_x_269) ;  /* 0x0000019000007945 */ /* 0x000fe20003800200 */
[----:B------:R-:W-:Y:S01]  /*15310*/  UMOV UR8, URZ ;  /* 0x000000ff00087c82 */ /* 0x000fe20008000000 */
[----:B-1----:R-:W1:Y:S01]  /*15320*/  I2F.U32.RP R2, UR12 ;  /* 0x0000000c00027d06 */ /* 0x002e620008209000 */
[----:B------:R-:W-:-:S07]  /*15330*/  UISETP.NE.U32.AND UP1, UPT, UR12, URZ, UPT ;  /* 0x000000ff0c00728c */ /* 0x000fce000bf25070 */
[----:B-1----:R-:W1:Y:S02]  /*15340*/  MUFU.RCP R0, R2 ;  /* 0x0000000200007308 */ /* 0x002e640000001000 */
[----:B-1----:R-:W-:-:S06]  /*15350*/  IADD3 R0, PT, PT, R0, 0xffffffe, RZ ;  /* 0x0ffffffe00007810 */ /* 0x002fcc0007ffe0ff */
[----:B------:R-:W1:Y:S02]  /*15360*/  F2I.FTZ.U32.TRUNC.NTZ R0, R0 ;  /* 0x0000000000007305 */ /* 0x000e64000021f000 */
[----:B-1----:R-:W-:-:S13]  /*15370*/  R2UR UR9, R0 ;  /* 0x00000000000972ca */ /* 0x002fda00000e0000 */
[----:B------:R-:W-:-:S04]  /*15380*/  UIADD3 UR5, UPT, UPT, URZ, -UR9, URZ ;  /* 0x80000009ff057290 */ /* 0x000fc8000fffe0ff */
[----:B------:R-:W-:-:S04]  /*15390*/  UIMAD UR5, UR5, UR12, URZ ;  /* 0x0000000c050572a4 */ /* 0x000fc8000f8e02ff */
[----:B------:R-:W-:-:S04]  /*153a0*/  UIMAD.WIDE.U32 UR8, UR9, UR5, UR8 ;  /* 0x00000005090872a5 */ /* 0x000fc8000f8e0008 */
[----:B--2---:R-:W-:-:S07]  /*153b0*/  UIMAD.WIDE.U32 UR8, UR9, UR4, URZ ;  /* 0x00000004090872a5 */ /* 0x004fce000f8e00ff */
[----:B------:R-:W-:Y:S02]  /*153c0*/  UMOV UR36, UR9 ;  /* 0x0000000900247c82 */ /* 0x000fe40008000000 */
[----:B------:R-:W-:-:S04]  /*153d0*/  UIADD3 UR5, UPT, UPT, -UR36, URZ, URZ ;  /* 0x000000ff24057290 */ /* 0x000fc8000fffe1ff */
[----:B------:R-:W-:-:S04]  /*153e0*/  UIMAD UR5, UR12, UR5, UR4 ;  /* 0x000000050c0572a4 */ /* 0x000fc8000f8e0204 */
[----:B------:R-:W-:-:S11]  /*153f0*/  UISETP.GE.U32.AND UP5, UPT, UR5, UR12, UPT ;  /* 0x0000000c0500728c */ /* 0x000fd6000bfa6070 */
[----:B------:R-:W-:Y:S02]  /*15400*/  @UP5 UIADD3 UR5, UPT, UPT, UR5, -UR12, URZ ;  /* 0x8000000c05055290 */ /* 0x000fe4000fffe0ff */
[----:B------:R-:W-:Y:S02]  /*15410*/  @UP5 UIADD3 UR36, UPT, UPT, UR36, 0x1, URZ ;  /* 0x0000000124245890 */ /* 0x000fe4000fffe0ff */
[----:B------:R-:W-:-:S11]  /*15420*/  UISETP.GE.U32.AND UP4, UPT, UR5, UR12, UPT ;  /* 0x0000000c0500728c */ /* 0x000fd6000bf86070 */
[----:B------:R-:W-:Y:S02]  /*15430*/  @UP4 UIADD3 UR36, UPT, UPT, UR36, 0x1, URZ ;  /* 0x0000000124244890 */ /* 0x000fe4000fffe0ff */
[----:B------:R-:W-:-:S04]  /*15440*/  @!UP1 ULOP3.LUT UR36, URZ, UR12, URZ, 0x33, !UPT ;  /* 0x0000000cff249292 */ /* 0x000fc8000f8e33ff */
[----:B------:R-:W-:-:S04]  /*15450*/  UIADD3 UR5, UPT, UPT, -UR36, URZ, URZ ;  /* 0x000000ff24057290 */ /* 0x000fc8000fffe1ff */
[----:B------:R-:W-:Y:S01]  /*15460*/  UIMAD UR12, UR12, UR5, UR4 ;  /* 0x000000050c0c72a4 */ /* 0x000fe2000f8e0204 */
[----:B------:R-:W-:Y:S11]  /*15470*/  @!P3 BRA `(.L_x_270) ;  /* 0x000000000004b947 */ /* 0x000ff60003800000 */
[----:B------:R-:W-:Y:S05]  /*15480*/  BPT.TRAP 0x1 ;  /* 0x000000040000795c */ /* 0x000fea0000300000 */
.L_x_270:
[----:B------:R-:W-:Y:S05]  /*15490*/  BSYNC.RECONVERGENT B0 ;  /* 0x0000000000007941 */ /* 0x000fea0003800200 */
.L_x_269:
[----:B------:R-:W1:Y:S01]  /*154a0*/  S2UR UR8, SR_CgaCtaId ;  /* 0x00000000000879c3 */ /* 0x000e620000008800 */
[----:B------:R-:W-:Y:S01]  /*154b0*/  UMOV UR4, 0x400 ;  /* 0x0000040000047882 */ /* 0x000fe20000000000 */
[----:B------:R-:W-:Y:S01]  /*154c0*/  IMAD.MOV.U32 R3, RZ, RZ, 0x1 ;  /* 0x00000001ff037424 */ /* 0x000fe200078e00ff */
[----:B------:R-:W-:-:S04]  /*154d0*/  @!P0 MOV R2, 0x2000 ;  /* 0x0000200000028802 */ /* 0x000fc80000000f00 */
[----:B------:R-:W-:Y:S01]  /*154e0*/  SHF.L.U32 R3, R3, 0x1f, RZ ;  /* 0x0000001f03037819 */ /* 0x000fe200000006ff */
[----:B-1----:R-:W-:-:S09]  /*154f0*/  ULEA UR8, UR8, UR4, 0x18 ;  /* 0x0000000408087291 */ /* 0x002fd2000f8ec0ff */
[----:B------:R-:W1:Y:S02]  /*15500*/  SYNCS.PHASECHK.TRANS64.TRYWAIT P1, [UR8+0xa010], R3 ;  /* 0x00a01003ff0075a7 */ /* 0x000e640008021108 */
[----:B-1----:R-:W-:Y:S05]  /*15510*/  @!P1 BRA `(.L_x_271) ;  /* 0x00000030006c9947 */ /* 0x002fea0003800000 */
.L_x_422:
[----:B------:R-:W-:Y:S01]  /*15520*/  PLOP3.LUT P5, PT, P5, P6, PT, 0xf8, 0x8f ;  /* 0x00000000008f781c */ /* 0x000fe20002fadf70 */
[----:B------:R2:W-:Y:S01]  /*15530*/  @!P0 SYNCS.ARRIVE.TRANS64 RZ, [UR8+0xa000], R2 ;  /* 0x00a00002ffff89a7 */ /* 0x0005e20008000008 */
[----:B------:R-:W-:Y:S11]  /*15540*/  BSSY.RECONVERGENT B0, `(.L_x_272) ;  /* 0x0000003000007945 */ /* 0x000ff60003800200 */
[----:B------:R-:W-:Y:S05]  /*15550*/  @!P5 BRA `(.L_x_273) ;  /* 0x000000000004d947 */ /* 0x000fea0003800000 */
[----:B------:R-:W-:Y:S05]  /*15560*/  BPT.TRAP 0x1 ;  /* 0x000000040000795c */ /* 0x000fea0000300000 */
.L_x_273:
[----:B------:R-:W-:Y:S05]  /*15570*/  BSYNC.RECONVERGENT B0 ;  /* 0x0000000000007941 */ /* 0x000fea0003800200 */
.L_x_272:
[----:B------:R-:W-:Y:S01]  /*15580*/  LOP3.LUT P1, R18, R18, 0x1f, RZ, 0xc0, !PT ;  /* 0x0000001f12127812 */ /* 0x000fe2000782c0ff */
[----:B------:R-:W-:Y:S03]  /*15590*/  BSSY.RECONVERGENT B0, `(.L_x_274) ;  /* 0x0000004000007945 */ /* 0x000fe60003800200 */
[----:B------:R-:W-:-:S13]  /*155a0*/  PLOP3.LUT P1, PT, P1, P0, PT, 0x8f, 0xf8 ;  /* 0x0000000000f8781c */ /* 0x000fda0000f21177 */
[----:B------:R-:W-:Y:S05]  /*155b0*/  @P1 BRA `(.L_x_275) ;  /* 0x0000000000041947 */ /* 0x000fea0003800000 */
[----:B------:R-:W-:Y:S05]  /*155c0*/  BPT.TRAP 0x1 ;  /* 0x000000040000795c */ /* 0x000fea0000300000 */
.L_x_275:
[----:B------:R-:W-:Y:S05]  /*155d0*/  BSYNC.RECONVERGENT B0 ;  /* 0x0000000000007941 */ /* 0x000fea0003800200 */
.L_x_274:
[----:B------:R-:W3:Y:S01]  /*155e0*/  LDCU.64 UR4, c[0x0][0x348] ;  /* 0x00006900ff0477ac */ /* 0x000ee20008000a00 */
[----:B------:R-:W-:Y:S01]  /*155f0*/  UIADD3 UR9, UPT, UPT, UR8, 0xa000, URZ ;  /* 0x0000a00008097890 */ /* 0x000fe2000fffe0ff */
[----:B------:R-:W-:Y:S01]  /*15600*/  UMOV UR10, URZ ;  /* 0x000000ff000a7c82 */ /* 0x000fe20008000000 */
[----:B------:R-:W-:Y:S01]  /*15610*/  UMOV UR13, UR36 ;  /* 0x00000024000d7c82 */ /* 0x000fe20008000000 */
[----:B------:R-:W-:Y:S01]  /*15620*/  UMOV UR14, UR37 ;  /* 0x00000025000e7c82 */ /* 0x000fe20008000000 */
[----:B---3--:R-:W-:-:S03]  /*15630*/  UIADD3 UR16, UP1, UPT, UR4, 0x80, URZ ;  /* 0x0000008004107890 */ /* 0x008fc6000ff3e0ff */
[----:B------:R-:W-:Y:S01]  /*15640*/  UMOV UR4, 0x0 ;  /* 0x0000000000047882 */ /* 0x000fe20000000000 */
[----:B------:R-:W-:-:S03]  /*15650*/  UIADD3.X UR17, UPT, UPT, URZ, UR5, URZ, UP1, !UPT ;  /* 0x00000005ff117290 */ /* 0x000fc60008ffe4ff */
[----:B------:R-:W-:-:S06]  /*15660*/  UMOV UR5, 0x10000000 ;  /* 0x1000000000057882 */ /* 0x000fcc0000000000 */
[----:B------:R3:W-:Y:S02]  /*15670*/  UTMALDG.5D [UR8], [UR16], desc[UR4] ;  /* 0x00000408100075b4 */ /* 0x0007e40008021000 */
[----:B---3--:R-:W-:Y:S05]  /*15680*/  BRA.U !UP0, `(.L_x_276) ;  /* 0x0000000108047547 */ /* 0x008fea000b800000 */
[----:B------:R-:W-:Y:S05]  /*15690*/  BPT.TRAP 0x1 ;  /* 0x000000040000795c */ /* 0x000fea0000300000 */
.L_x_276:
[----:B------:R-:W3:Y:S01]  /*156a0*/  SYNCS.PHASECHK.TRANS64.TRYWAIT P1, [UR8+0xa038], R3 ;  /* 0x00a03803ff0075a7 */ /* 0x000ee20008021108 */
[----:B--2---:R-:W-:Y:S01]  /*156b0*/  @!P0 MOV R2, 0x2000 ;  /* 0x0000200000028802 */ /* 0x004fe20000000f00 */
[----:B---3--:R-:W-:Y:S06]  /*156c0*/  @!P1 BRA `(.L_x_277) ;  /* 0x0000003000189947 */ /* 0x008fec0003800000 */
.L_x_424:
[----:B------:R2:W-:Y:S01]  /*156d0*/  @!P0 SYNCS.ARRIVE.TRANS64 RZ, [UR8+0xa020], R2 ;  /* 0x00a02002ffff89a7 */ /* 0x0005e20008000008 */
[----:B------:R-:W-:-:S09]  /*156e0*/  UPLOP3.LUT UP2, UPT, UP2, UP3, UPT, 0xf8, 0x8f ;  /* 0x00000000008f789c */ /* 0x000fd20001747f70 */
[----:B------:R-:W-:Y:S05]  /*156f0*/  BRA.U !UP2, `(.L_x_278) ;  /* 0x000000010a047547 */ /* 0x000fea000b800000 */
[----:B------:R-:W-:Y:S05]  /*15700*/  BPT.TRAP 0x1 ;  /* 0x000000040000795c */ /* 0x000fea0000300000 */
.L_x_278:
[----:B------:R-:W-:Y:S01]  /*15710*/  ISETP.EQ.OR P1, PT, R18, RZ, P0 ;  /* 0x000000ff1200720c */ /* 0x000fe20000722670 */
[----:B------:R-:W-:-:S12]  /*15720*/  BSSY.RECONVERGENT B0, `(.L_x_279) ;  /* 0x0000003000007945 */ /* 0x000fd80003800200 */
[----:B------:R-:W-:Y:S05]  /*15730*/  @P1 BRA `(.L_x_280) ;  /* 0x0000000000041947 */ /* 0x000fea0003800000 */
[----:B------:R-:W-:Y:S05]  /*15740*/  BPT.TRAP 0x1 ;  /* 0x000000040000795c */ /* 0x000fea0000300000 */
.L_x_280:
[----:B------:R-:W-:Y:S05]  /*15750*/  BSYNC.RECONVERGENT B0 ;  /* 0x0000000000007941 */ /* 0x000fea0003800200 */
.L_x_279:
[----:B------:R-:W3:Y:S01]  /*15760*/  LDCU.64 UR4, c[0x0][0x348] ;  /* 0x00006900ff0477ac */ /* 0x000ee20008000a00 */
[----:B------:R-:W-:Y:S01]  /*15770*/  BSSY.RECONVERGENT B0, `(.L_x_281) ;  /* 0x000000e000007945 */ /* 0x000fe20003800200 */
[----:B------:R-:W-:Y:S02]  /*15780*/  UIADD3 UR16, UPT, UPT, UR8, 0x4000, URZ ;  /* 0x0000400008107890 */ /* 0x000fe4000fffe0ff */
[----:B------:R-:W-:Y:S01]  /*15790*/  UIADD3 UR17, UPT, UPT, UR8, 0xa020, URZ ;  /* 0x0000a02008117890 */ /* 0x000fe2000fffe0ff */
[----:B------:R-:W-:Y:S01]  /*157a0*/  UMOV UR18, URZ ;  /* 0x000000ff00127c82 */ /* 0x000fe20008000000 */
[----:B------:R-:W-:Y:S01]  /*157b0*/  UMOV UR19, URZ ;  /* 0x000000ff00137c82 */ /* 0x000fe20008000000 */
[----:B------:R-:W-:Y:S01]  /*157c0*/  UMOV UR20, UR36 ;  /* 0x0000002400147c82 */ /* 0x000fe20008000000 */
[----:B------:R-:W-:Y:S01]  /*157d0*/  UMOV UR21, UR37 ;  /* 0x0000002500157c82 */ /* 0x000fe20008000000 */
[----:B---3--:R-:W-:-:S03]  /*157e0*/  UIADD3 UR14, UP1, UPT, UR4, 0x180, URZ ;  /* 0x00000180040e7890 */ /* 0x008fc6000ff3e0ff */
[----:B------:R-:W-:Y:S01]  /*157f0*/  UMOV UR4, 0x0 ;  /* 0x0000000000047882 */ /* 0x000fe20000000000 */
[----:B------:R-:W-:-:S03]  /*15800*/  UIADD3.X UR15, UPT, UPT, URZ, UR5, URZ, UP1, !UPT ;  /* 0x00000005ff0f7290 */ /* 0x000fc60008ffe4ff */
[----:B------:R-:W-:-:S06]  /*15810*/  UMOV UR5, 0x10000000 ;  /* 0x1000000000057882 */ /* 0x000fcc0000000000 */
[----:B------:R3:W-:Y:S02]  /*15820*/  UTMALDG.4D [UR16], [UR14], desc[UR4] ;  /* 0x000004100e0075b4 */ /* 0x0007e40008019000 */
[----:B---3--:R-:W-:Y:S05]  /*15830*/  @!P3 BRA `(.L_x_282) ;  /* 0x000000000004b947 */ /* 0x008fea0003800000 */
[----:B------:R-:W-:Y:S05]  /*15840*/  BPT.TRAP 0x1 ;  /* 0x000000040000795c */ /* 0x000fea0000300000 */
.L_x_282:
[----:B------:R-:W-:Y:S05]  /*15850*/  BSYNC.RECONVERGENT B0 ;  /* 0x0000000000007941 */ /* 0x000fea0003800200 */
.L_x_281:
[----:B------:R-:W3:Y:S01]  /*15860*/  SYNCS.PHASECHK.TRANS64.TRYWAIT P2, [UR8+0xa018], R3 ;  /* 0x00a01803ff0075a7 */ /* 0x000ee20008041108 */
[----:B--2---:R-:W-:Y:S01]  /*15870*/  @!P0 MOV R2, 0x2000 ;  /* 0x0000200000028802 */ /* 0x004fe20000000f00 */
[----:B---3--:R-:W-:Y:S06]  /*15880*/  @!P2 BRA `(.L_x_283) ;  /* 0x0000002c00c0a947 */ /* 0x008fec0003800000 */
.L_x_426:
[----:B------:R2:W-:Y:S01]  /*15890*/  @!P0 SYNCS.ARRIVE.TRANS64 RZ, [UR8+0xa008], R2 ;  /* 0x00a00802ffff89a7 */ /* 0x0005e20008000008 */
[----:B------:R-:W-:Y:S04]  /*158a0*/  BSSY.RECONVERGENT B0, `(.L_x_284) ;  /* 0x0000003000007945 */ /* 0x000fe80003800200 */
[----:B------:R-:W-:Y:S05]  /*158b0*/  @!P5 BRA `(.L_x_285) ;  /* 0x000000000004d947 */ /* 0x000fea0003800000 */
[----:B------:R-:W-:Y:S05]  /*158c0*/  BPT.TRAP 0x1 ;  /* 0x000000040000795c */ /* 0x000fea0000300000 */
.L_x_285:
[----:B------:R-:W-:Y:S05]  /*158d0*/  BSYNC.RECONVERGENT B0 ;  /* 0x0000000000007941 */ /* 0x000fea0003800200 */
.L_x_284:
[----:B------:R-:W-:Y:S04]  /*158e0*/  BSSY.RECONVERGENT B0, `(.L_x_286) ;  /* 0x0000003000007945 */ /* 0x000fe80003800200 */
[----:B------:R-:W-:Y:S05]  /*158f0*/  @P1 BRA `(.L_x_287) ;  /* 0x0000000000041947 */ /* 0x000fea0003800000 */
[----:B------:R-:W-:Y:S05]  /*15900*/  BPT.TRAP 0x1 ;  /* 0x000000040000795c */ /* 0x000fea0000300000 */
.L_x_287:
[----:B------:R-:W-:Y:S05]  /*15910*/  BSYNC.RECONVERGENT B0 ;  /* 0x0000000000007941 */ /* 0x000fea0003800200 */
.L_x_286:
[----:B------:R-:W3:Y:S01]  /*15920*/  LDCU.64 UR4, c[0x0][0x348] ;  /* 0x00006900ff0477ac */ /* 0x000ee20008000a00 */
[----:B------:R-:W-:Y:S02]  /*15930*/  UIADD3 UR19, UPT, UPT, UR11, 0x80, URZ ;  /* 0x000000800b137890 */ /* 0x000fe4000fffe0ff */
[----:B------:R-:W-:Y:S02]  /*15940*/  UIADD3 UR16, UPT, UPT, UR8, 0x2000, URZ ;  /* 0x0000200008107890 */ /* 0x000fe4000fffe0ff */
[----:B------:R-:W-:Y:S01]  /*15950*/  UIADD3 UR17, UPT, UPT, UR8, 0xa008, URZ ;  /* 0x0000a00808117890 */ /* 0x000fe2000fffe0ff */
[----:B------:R-:W-:Y:S01]  /*15960*/  UMOV UR18, URZ ;  /* 0x000000ff00127c82 */ /* 0x000fe20008000000 */
[----:B------:R-:W-:Y:S01]  /*15970*/  UMOV UR20, UR12 ;  /* 0x0000000c00147c82 */ /* 0x000fe20008000000 */
        /* <DEDUP_REMOVED lines=9> */
.L_x_288:
[----:B------:R-:W3:Y:S01]  /*15a10*/  SYNCS.PHASECHK.TRANS64.TRYWAIT P2, [UR8+0xa040], R3 ;  /* 0x00a04003ff0075a7 */ /* 0x000ee20008041108 */
[----:B--2---:R-:W-:Y:S01]  /*15a20*/  @!P0 MOV R2, 0x2000 ;  /* 0x0000200000028802 */ /* 0x004fe20000000f00 */
[----:B---3--:R-:W-:Y:S06]  /*15a30*/  @!P2 BRA `(.L_x_289) ;  /* 0x0000002c006ca947 */ /* 0x008fec0003800000 */
.L_x_428:
[----:B------:R2:W-:Y:S01]  /*15a40*/  @!P0 SYNCS.ARRIVE.TRANS64 RZ, [UR8+0xa028], R2 ;  /* 0x00a02802ffff89a7 */ /* 0x0005e20008000008 */
[----:B------:R-:W-:Y:S05]  /*15a50*/  BRA.U !UP2, `(.L_x_290) ;  /* 0x000000010a047547 */ /* 0x000fea000b800000 */
[----:B------:R-:W-:Y:S05]  /*15a60*/  BPT.TRAP 0x1 ;  /* 0x000000040000795c */ /* 0x000fea0000300000 */
.L_x_290:
[----:B------:R-:W-:Y:S04]  /*15a70*/  BSSY.RECONVERGENT B0, `(.L_x_291) ;  /* 0x0000003000007945 */ /* 0x000fe80003800200 */
[----:B------:R-:W-:Y:S05]  /*15a80*/  @P1 BRA `(.L_x_292) ;  /* 0x0000000000041947 */ /* 0x000fea0003800000 */
[----:B------:R-:W-:Y:S05]  /*15a90*/  BPT.TRAP 0x1 ;  /* 0x000000040000795c */ /* 0x000fea0000300000 */
.L_x_292:
[----:B------:R-:W-:Y:S05]  /*15aa0*/  BSYNC.RECONVERGENT B0 ;  /* 0x0000000000007941 */ /* 0x000fea0003800200 */
.L_x_291:
[----:B------:R-:W3:Y:S01]  /*15ab0*/  LDCU.64 UR4, c[0x0][0x348] ;  /* 0x00006900ff0477ac */ /* 0x000ee20008000a00 */
[----:B------:R-:W-:Y:S02]  /*15ac0*/  UIADD3 UR32, UPT, UPT, UR8, 0x6000, URZ ;  /* 0x0000600008207890 */ /* 0x000fe4000fffe0ff */
[----:B------:R-:W-:Y:S01]  /*15ad0*/  UIADD3 UR33, UPT, UPT, UR8, 0xa028, URZ ;  /* 0x0000a02808217890 */ /* 0x000fe2000fffe0ff */
[----:B------:R-:W-:Y:S01]  /*15ae0*/  UMOV UR34, URZ ;  /* 0x000000ff00227c82 */ /* 0x000fe20008000000 */
[----:B------:R-:W-:Y:S01]  /*15af0*/  UMOV UR35, URZ ;  /* 0x000000ff00237c82 */ /* 0x000fe20008000000 */
[----:B---3--:R-:W-:-:S03]  /*15b00*/  UIADD3 UR10, UP1, UPT, UR4, 0x280, URZ ;  /* 0x00000280040a7890 */ /* 0x008fc6000ff3e0ff */
[----:B------:R-:W-:Y:S01]  /*15b10*/  UMOV UR4, 0x0 ;  /* 0x0000000000047882 */ /* 0x000fe20000000000 */
[----:B------:R-:W-:-:S03]  /*15b20*/  UIADD3.X UR11, UPT, UPT, URZ, UR5, URZ, UP1, !UPT ;  /* 0x00000005ff0b7290 */ /* 0x000fc60008ffe4ff */
[----:B------:R-:W-:-:S06]  /*15b30*/  UMOV UR5, 0x10000000 ;  /* 0x1000000000057882 */ /* 0x000fcc0000000000 */
[----:B------:R3:W-:Y:S01]  /*15b40*/  UTMALDG.4D [UR32], [UR10], desc[UR4] ;  /* 0x000004200a0075b4 */ /* 0x0007e20008019000 */
[----:B------:R-:W-:Y:S01]  /*15b50*/  NOP ;  /* 0x0000000000007918 */ /* 0x000fe20000000000 */
[----:B------:R-:W-:-:S06]  /*15b60*/  UISETP.GE.AND UP1, UPT, UR7, 0x81, UPT ;  /* 0x000000810700788c */ /* 0x000fcc000bf26270 */
[----:B------:R-:W-:-:S13]  /*15b70*/  PLOP3.LUT P2, PT, PT, PT, UP1, 0x80, 0x8 ;  /* 0x000000000008781c */ /* 0x000fda0003f4f018 */
[----:B---3--:R-:W-:Y:S05]  /*15b80*/  @!P2 EXIT ;  /* 0x000000000000a94d */ /* 0x008fea0003800000 */
[----:B------:R-:W-:Y:S01]  /*15b90*/  UIADD3 UR5, UPT, UPT, UR7, 0x7f, URZ ;  /* 0x0000007f07057890 */ /* 0x000fe2000fffe0ff */
[----:B------:R-:W-:Y:S01]  /*15ba0*/  HFMA2 R4, -RZ, RZ, 0, 5.9604644775390625e-08 ;  /* 0x00000001ff047431 */ /* 0x000fe200000001ff */
[----:B------:R-:W-:Y:S02]  /*15bb0*/  UMOV UR10, 0x2 ;  /* 0x00000002000a7882 */ /* 0x000fe40000000000 */
[----:B------:R-:W-:-:S04]  /*15bc0*/  USHF.R.S32.HI UR4, URZ, 0x1f, UR5 ;  /* 0x0000001fff047899 */ /* 0x000fc80008011405 */
[----:B------:R-:W-:-:S04]  /*15bd0*/  ULEA.HI UR4, UR4, UR5, URZ, 0x7 ;  /* 0x0000000504047291 */ /* 0x000fc8000f8f38ff */
[----:B------:R-:W-:-:S04]  /*15be0*/  USHF.R.S32.HI UR9, URZ, 0x7, UR4 ;  /* 0x00000007ff097899 */ /* 0x000fc80008011404 */
[----:B------:R-:W-:-:S04]  /*15bf0*/  UISETP.LT.AND UP1, UPT, UR9, 0x2, UPT ;  /* 0x000000020900788c */ /* 0x000fc8000bf21270 */
[----:B------:R-:W-:-:S04]  /*15c00*/  USEL UR4, UR9, 0x2, UP1 ;  /* 0x0000000209047887 */ /* 0x000fc80008800000 */
[----:B------:R-:W-:-:S04]  /*15c10*/  UIADD3 UR9, UPT, UPT, UR9, -UR4, URZ ;  /* 0x8000000409097290 */ /* 0x000fc8000fffe0ff */
[----:B------:R-:W-:Y:S02]  /*15c20*/  UISETP.GE.U32.AND UP1, UPT, UR9, 0x3, UPT ;  /* 0x000000030900788c */ /* 0x000fe4000bf26070 */
[----:B------:R-:W-:Y:S01]  /*15c30*/  UIADD3 UR11, UPT, UPT, UR9, 0x1, URZ ;  /* 0x00000001090b7890 */ /* 0x000fe2000fffe0ff */
[----:B------:R-:W3:Y:S03]  /*15c40*/  LDCU.64 UR4, c[0x0][0x348] ;  /* 0x00006900ff0477ac */ /* 0x000ee60008000a00 */
[----:B------:R-:W-:Y:S01]  /*15c50*/  ULOP3.LUT UR6, UR11, 0x3, URZ, 0xc0, !UPT ;  /* 0x000000030b067892 */ /* 0x000fe2000f8ec0ff */
[----:B------:R-:W-:Y:S02]  /*15c60*/  UMOV UR9, 0x1 ;  /* 0x0000000100097882 */ /* 0x000fe40000000000 */
[----:B------:R-:W-:Y:S09]  /*15c70*/  BRA.U !UP1, `(.L_x_293) ;  /* 0x0000001109107547 */ /* 0x000ff2000b800000 */
[----:B------:R-:W-:Y:S01]  /*15c80*/  ULOP3.LUT UR9, UR11, 0xfffffffc, URZ, 0xc0, !UPT ;  /* 0xfffffffc0b097892 */ /* 0x000fe2000f8ec0ff */
[----:B------:R-:W-:Y:S01]  /*15c90*/  MOV R4, 0x1 ;  /* 0x0000000100047802 */ /* 0x000fe20000000f00 */
[----:B------:R-:W-:Y:S01]  /*15ca0*/  UMOV UR10, 0x2 ;  /* 0x00000002000a7882 */ /* 0x000fe20000000000 */
[----:B------:R-:W-:Y:S01]  /*15cb0*/  UMOV UR7, URZ ;  /* 0x000000ff00077c82 */ /* 0x000fe20008000000 */
[----:B------:R-:W-:Y:S01]  /*15cc0*/  UIADD3 UR9, UPT, UPT, -UR9, URZ, URZ ;  /* 0x000000ff09097290 */ /* 0x000fe2000fffe1ff */
[----:B------:R-:W-:-:S11]  /*15cd0*/  UMOV UR27, 0x100 ;  /* 0x00000100001b7882 */ /* 0x000fd60000000000 */
.L_x_334:
[----:B-1----:R-:W-:Y:S05]  /*15ce0*/  BRA.U !UP0, `(.L_x_294) ;  /* 0x0000000108047547 */ /* 0x002fea000b800000 */
[----:B---3--:R-:W-:Y:S05]  /*15cf0*/  BPT.TRAP 0x1 ;  /* 0x000000040000795c */ /* 0x008fea0000300000 */
.L_x_294:
[----:B------:R-:W4:Y:S01]  /*15d00*/  S2UR UR8, SR_CgaCtaId ;  /* 0x00000000000879c3 */ /* 0x000f220000008800 */
[----:B------:R-:W-:Y:S01]  /*15d10*/  UMOV UR11, 0x400 ;  /* 0x00000400000b7882 */ /* 0x000fe20000000000 */
[----:B-1----:R-:W-:Y:S02]  /*15d20*/  SHF.L.U32 R3, R4, 0x1f, RZ ;  /* 0x0000001f04037819 */ /* 0x002fe400000006ff */
[----:B--2---:R-:W-:Y:S01]  /*15d30*/  @!P0 MOV R2, 0x2000 ;  /* 0x0000200000028802 */ /* 0x004fe20000000f00 */
[----:B----4-:R-:W-:-:S04]  /*15d40*/  ULEA UR8, UR8, UR11, 0x18 ;  /* 0x0000000b08087291 */ /* 0x010fc8000f8ec0ff */
[----:B------:R-:W-:-:S09]  /*15d50*/  ULEA UR33, UR10, UR8, 0x3 ;  /* 0x000000080a217291 */ /* 0x000fd2000f8e18ff */
[----:B------:R-:W1:Y:S02]  /*15d60*/  SYNCS.PHASECHK.TRANS64.TRYWAIT P2, [UR33+0xa038], R3 ;  /* 0x00a03803ff0075a7 */ /* 0x000e640008041121 */
[----:B-1----:R-:W-:Y:S05]  /*15d70*/  @!P2 BRA `(.L_x_295) ;  /* 0x0000002800b4a947 */ /* 0x002fea0003800000 */
.L_x_430:
[----:B------:R2:W-:Y:S01]  /*15d80*/  @!P0 SYNCS.ARRIVE.TRANS64 RZ, [UR33+0xa020], R2 ;  /* 0x00a02002ffff89a7 */ /* 0x0005e20008000021 */
[----:B------:R-:W-:Y:S05]  /*15d90*/  BRA.U !UP2, `(.L_x_296) ;  /* 0x000000010a047547 */ /* 0x000fea000b800000 */
[----:B---3--:R-:W-:Y:S05]  /*15da0*/  BPT.TRAP 0x1 ;  /* 0x000000040000795c */ /* 0x008fea0000300000 */
.L_x_296:
[----:B------:R-:W-:Y:S04]  /*15db0*/  BSSY.RECONVERGENT B0, `(.L_x_297) ;  /* 0x0000003000007945 */ /* 0x000fe80003800200 */
[----:B------:R-:W-:Y:S05]  /*15dc0*/  @P1 BRA `(.L_x_298) ;  /* 0x0000000000041947 */ /* 0x000fea0003800000 */
[----:B---3--:R-:W-:Y:S05]  /*15dd0*/  BPT.TRAP 0x1 ;  /* 0x000000040000795c */ /* 0x008fea0000300000 */
.L_x_298:
[----:B---3--:R-:W-:Y:S05]  /*15de0*/  BSYNC.RECONVERGENT B0 ;  /* 0x0000000000007941 */ /* 0x008fea0003800200 */
.L_x_297:
[----:B------:R-:W-:Y:S02]  /*15df0*/  ULEA UR32, UR10, UR8, 0xd ;  /* 0x000000080a207291 */ /* 0x000fe4000f8e68ff */
[----:B------:R-:W-:Y:S02]  /*15e00*/  UIADD3 UR14, UP1, UPT, UR4, 0x180, URZ ;  /* 0x00000180040e7890 */ /* 0x000fe4000ff3e0ff */
[----:B------:R-:W-:Y:S02]  /*15e10*/  UIADD3 UR35, UPT, UPT, UR27, -0x80, URZ ;  /* 0xffffff801b237890 */ /* 0x000fe4000fffe0ff */
[----:B------:R-:W-:Y:S02]  /*15e20*/  UIADD3 UR33, UPT, UPT, UR33, 0xa020, URZ ;  /* 0x0000a02021217890 */ /* 0x000fe4000fffe0ff */
[----:B------:R-:W-:Y:S02]  /*15e30*/  UIADD3 UR32, UPT, UPT, UR32, 0x4000, URZ ;  /* 0x0000400020207890 */ /* 0x000fe4000fffe0ff */
[----:B------:R-:W-:Y:S01]  /*15e40*/  UIADD3.X UR15, UPT, UPT, URZ, UR5, URZ, UP1, !UPT ;  /* 0x00000005ff0f7290 */ /* 0x000fe20008ffe4ff */
[----:B------:R-:W-:Y:S01]  /*15e50*/  UMOV UR12, 0x0 ;  /* 0x00000000000c7882 */ /* 0x000fe20000000000 */
[----:B------:R-:W-:Y:S01]  /*15e60*/  UMOV UR13, 0x10000000 ;  /* 0x10000000000d7882 */ /* 0x000fe20000000000 */
[----:B------:R-:W-:Y:S01]  /*15e70*/  UMOV UR34, URZ ;  /* 0x000000ff00227c82 */ /* 0x000fe20008000000 */
[----:B------:R-:W-:-:S05]  /*15e80*/  UIADD3 UR10, UPT, UPT, UR10, 0x1, URZ ;  /* 0x000000010a0a7890 */ /* 0x000fca000fffe0ff */
[----:B------:R3:W-:Y:S01]  /*15e90*/  UTMALDG.4D [UR32], [UR14], desc[UR12] ;  /* 0x00000c200e0075b4 */ /* 0x0007e20008019000 */
[----:B------:R-:W-:-:S04]  /*15ea0*/  UISETP.NE.AND UP1, UPT, UR10, 0x3, UPT ;  /* 0x000000030a00788c */ /* 0x000fc8000bf25270 */
[----:B------:R-:W-:Y:S02]  /*15eb0*/  USEL UR11, URZ, 0x1, UP1 ;  /* 0x00000001ff0b7887 */ /* 0x000fe40008800000 */
[----:B------:R-:W-:-:S04]  /*15ec0*/  USEL UR10, UR10, URZ, UP1 ;  /* 0x000000ff0a0a7287 */ /* 0x000fc80008800000 */
[----:B-1----:R-:W-:Y:S01]  /*15ed0*/  LOP3.LUT R3, R4, UR11, RZ, 0x3c, !PT ;  /* 0x0000000b04037c12 */ /* 0x002fe2000f8e3cff */
[----:B---3--:R-:W-:Y:S07]  /*15ee0*/  BRA.U !UP0, `(.L_x_299) ;  /* 0x0000000108047547 */ /* 0x008fee000b800000 */
[----:B------:R-:W-:Y:S05]  /*15ef0*/  BPT.TRAP 0x1 ;  /* 0x000000040000795c */ /* 0x000fea0000300000 */
.L_x_299:
[----:B------:R-:W-:Y:S01]  /*15f00*/  ULEA UR17, UR10, UR8, 0x3 ;  /* 0x000000080a117291 */ /* 0x000fe2000f8e18ff */
[----:B------:R-:W-:Y:S02]  /*15f10*/  SHF.L.U32 R5, R3, 0x1f, RZ ;  /* 0x0000001f03057819 */ /* 0x000fe400000006ff */
[----:B--2---:R-:W-:-:S06]  /*15f20*/  @!P0 MOV R2, 0x2000 ;  /* 0x0000200000028802 */ /* 0x004fcc0000000f00 */
[----:B------:R-:W1:Y:S02]  /*15f30*/  SYNCS.PHASECHK.TRANS64.TRYWAIT P2, [UR17+0xa038], R5 ;  /* 0x00a03805ff0075a7 */ /* 0x000e640008041111 */
[----:B-1----:R-:W-:Y:S05]  /*15f40*/  @!P2 BRA `(.L_x_300) ;  /* 0x000000280058a947 */ /* 0x002fea0003800000 */
.L_x_432:
[----:B------:R2:W-:Y:S01]  /*15f50*/  @!P0 SYNCS.ARRIVE.TRANS64 RZ, [UR17+0xa020], R2 ;  /* 0x00a02002ffff89a7 */ /* 0x0005e20008000011 */
[----:B------:R-:W-:Y:S05]  /*15f60*/  BRA.U !UP2, `(.L_x_301) ;  /* 0x000000010a047547 */ /* 0x000fea000b800000 */
[----:B------:R-:W-:Y:S05]  /*15f70*/  BPT.TRAP 0x1 ;  /* 0x000000040000795c */ /* 0x000fea0000300000 */
.L_x_301:
[----:B------:R-:W-:Y:S04]  /*15f80*/  BSSY.RECONVERGENT B0, `(.L_x_302) ;  /* 0x0000003000007945 */ /* 0x000fe80003800200 */
[----:B------:R-:W-:Y:S05]  /*15f90*/  @P1 BRA `(.L_x_303) ;  /* 0x0000000000041947 */ /* 0x000fea0003800000 */
[----:B------:R-:W-:Y:S05]  /*15fa0*/  BPT.TRAP 0x1 ;  /* 0x000000040000795c */ /* 0x000fea0000300000 */
.L_x_303:
[----:B------:R-:W-:Y:S05]  /*15fb0*/  BSYNC.RECONVERGENT B0 ;  /* 0x0000000000007941 */ /* 0x000fea0003800200 */
.L_x_302:
        /* <DEDUP_REMOVED lines=9> */
[----:B------:R-:W-:Y:S01]  /*16050*/  UMOV UR20, UR36 ;  /* 0x0000002400147c82 */ /* 0x000fe20008000000 */
[----:B------:R-:W-:Y:S01]  /*16060*/  UMOV UR21, UR37 ;  /* 0x0000002500157c82 */ /* 0x000fe20008000000 */
[----:B------:R-:W-:-:S03]  /*16070*/  UIADD3 UR10, UPT, UPT, UR10, 0x1, URZ ;  /* 0x000000010a0a7890 */ /* 0x000fc6000fffe0ff */
[----:B------:R3:W-:Y:S01]  /*16080*/  UTMALDG.4D [UR16], [UR14], desc[UR12] ;  /* 0x00000c100e0075b4 */ /* 0x0007e20008019000 */
[----:B------:R-:W-:-:S04]  /*16090*/  UISETP.NE.AND UP1, UPT, UR10, 0x3, UPT ;  /* 0x000000030a00788c */ /* 0x000fc8000bf25270 */
[----:B------:R-:W-:Y:S02]  /*160a0*/  USEL UR11, URZ, 0x1, UP1 ;  /* 0x00000001ff0b7887 */ /* 0x000fe40008800000 */
[----:B------:R-:W-:-:S04]  /*160b0*/  USEL UR10, UR10, URZ, UP1 ;  /* 0x000000ff0a0a7287 */ /* 0x000fc80008800000 */
[----:B------:R-:W-:Y:S01]  /*160c0*/  LOP3.LUT R3, R3, UR11, RZ, 0x3c, !PT ;  /* 0x0000000b03037c12 */ /* 0x000fe2000f8e3cff */
[----:B---3--:R-:W-:Y:S07]  /*160d0*/  BRA.U !UP0, `(.L_x_304) ;  /* 0x0000000108047547 */ /* 0x008fee000b800000 */
[----:B------:R-:W-:Y:S05]  /*160e0*/  BPT.TRAP 0x1 ;  /* 0x000000040000795c */ /* 0x000fea0000300000 */
.L_x_304:
[----:B------:R-:W-:Y:S01]  /*160f0*/  ULEA UR25, UR10, UR8, 0x3 ;  /* 0x000000080a197291 */ /* 0x000fe2000f8e18ff */
[----:B-1----:R-:W-:Y:S02]  /*16100*/  SHF.L.U32 R5, R3, 0x1f, RZ ;  /* 0x0000001f03057819 */ /* 0x002fe400000006ff */
[----:B--2---:R-:W-:-:S06]  /*16110*/  @!P0 MOV R2, 0x2000 ;  /* 0x0000200000028802 */ /* 0x004fcc0000000f00 */
[----:B------:R-:W1:Y:S02]  /*16120*/  SYNCS.PHASECHK.TRANS64.TRYWAIT P2, [UR25+0xa038], R5 ;  /* 0x00a03805ff0075a7 */ /* 0x000e640008041119 */
[----:B-1----:R-:W-:Y:S05]  /*16130*/  @!P2 BRA `(.L_x_305) ;  /* 0x0000002400f4a947 */ /* 0x002fea0003800000 */
.L_x_434:
[----:B------:R2:W-:Y:S01]  /*16140*/  @!P0 SYNCS.ARRIVE.TRANS64 RZ, [UR25+0xa020], R2 ;  /* 0x00a02002ffff89a7 */ /* 0x0005e20008000019 */
[----:B------:R-:W-:Y:S05]  /*16150*/  BRA.U !UP2, `(.L_x_306) ;  /* 0x000000010a047547 */ /* 0x000fea000b800000 */
[----:B------:R-:W-:Y:S05]  /*16160*/  BPT.TRAP 0x1 ;  /* 0x000000040000795c */ /* 0x000fea0000300000 */
.L_x_306:
[----:B------:R-:W-:Y:S04]  /*16170*/  BSSY.RECONVERGENT B0, `(.L_x_307) ;  /* 0x0000003000007945 */ /* 0x000fe80003800200 */
[----:B------:R-:W-:Y:S05]  /*16180*/  @P1 BRA `(.L_x_308) ;  /* 0x0000000000041947 */ /* 0x000fea0003800000 */
[----:B------:R-:W-:Y:S05]  /*16190*/  BPT.TRAP 0x1 ;  /* 0x000000040000795c */ /* 0x000fea0000300000 */
.L_x_308:
[----:B------:R-:W-:Y:S05]  /*161a0*/  BSYNC.RECONVERGENT B0 ;  /* 0x0000000000007941 */ /* 0x000fea0003800200 */
.L_x_307:
[----:B------:R-:W-:Y:S02]  /*161b0*/  ULEA UR24, UR10, UR8, 0xd ;  /* 0x000000080a187291 */ /* 0x000fe4000f8e68ff */
[----:B------:R-:W-:Y:S02]  /*161c0*/  UIADD3 UR14, UP1, UPT, UR4, 0x180, URZ ;  /* 0x00000180040e7890 */ /* 0x000fe4000ff3e0ff */
        /* <DEDUP_REMOVED lines=16> */
.L_x_309:
[----:B------:R-:W-:Y:S01]  /*162d0*/  ULEA UR17, UR10, UR8, 0x3 ;  /* 0x000000080a117291 */ /* 0x000fe2000f8e18ff */
[----:B-1----:R-:W-:Y:S02]  /*162e0*/  SHF.L.U32 R5, R3, 0x1f, RZ ;  /* 0x0000001f03057819 */ /* 0x002fe400000006ff */
[----:B--2---:R-:W-:-:S06]  /*162f0*/  @!P0 MOV R2, 0x2000 ;  /* 0x0000200000028802 */ /* 0x004fcc0000000f00 */
[----:B------:R-:W1:Y:S02]  /*16300*/  SYNCS.PHASECHK.TRANS64.TRYWAIT P2, [UR17+0xa038], R5 ;  /* 0x00a03805ff0075a7 */ /* 0x000e640008041111 */
[----:B-1----:R-:W-:Y:S05]  /*16310*/  @!P2 BRA `(.L_x_310) ;  /* 0x000000240094a947 */ /* 0x002fea0003800000 */
.L_x_436:
[----:B------:R2:W-:Y:S01]  /*16320*/  @!P0 SYNCS.ARRIVE.TRANS64 RZ, [UR17+0xa020], R2 ;  /* 0x00a02002ffff89a7 */ /* 0x0005e20008000011 */
[----:B------:R-:W-:Y:S05]  /*16330*/  BRA.U !UP2, `(.L_x_311) ;  /* 0x000000010a047547 */ /* 0x000fea000b800000 */
[----:B------:R-:W-:Y:S05]  /*16340*/  BPT.TRAP 0x1 ;  /* 0x000000040000795c */ /* 0x000fea0000300000 */
.L_x_311:
[----:B------:R-:W-:Y:S04]  /*16350*/  BSSY.RECONVERGENT B0, `(.L_x_312) ;  /* 0x0000003000007945 */ /* 0x000fe80003800200 */
[----:B------:R-:W-:Y:S05]  /*16360*/  @P1 BRA `(.L_x_313) ;  /* 0x0000000000041947 */ /* 0x000fea0003800000 */
[----:B------:R-:W-:Y:S05]  /*16370*/  BPT.TRAP 0x1 ;  /* 0x000000040000795c */ /* 0x000fea0000300000 */
.L_x_313:
[----:B------:R-:W-:Y:S05]  /*16380*/  BSYNC.RECONVERGENT B0 ;  /* 0x0000000000007941 */ /* 0x000fea0003800200 */
.L_x_312:
        /* <DEDUP_REMOVED lines=10> */
[----:B------:R-:W-:Y:S01]  /*16430*/  UMOV UR21, UR37 ;  /* 0x0000002500157c82 */ /* 0x000fe20008000000 */
[----:B------:R-:W-:-:S02]  /*16440*/  UIADD3 UR10, UPT, UPT, UR10, 0x1, URZ ;  /* 0x000000010a0a7890 */ /* 0x000fc4000fffe0ff */
[----:B------:R3:W-:Y:S02]  /*16450*/  UTMALDG.4D [UR16], [UR14], desc[UR12] ;  /* 0x00000c100e0075b4 */ /* 0x0007e40008019000 */
[----:B------:R-:W-:-:S04]  /*16460*/  UISETP.NE.AND UP1, UPT, UR10, 0x3, UPT ;  /* 0x000000030a00788c */ /* 0x000fc8000bf25270 */
[----:B------:R-:W-:Y:S02]  /*16470*/  USEL UR11, URZ, 0x1, UP1 ;  /* 0x00000001ff0b7887 */ /* 0x000fe40008800000 */
[----:B------:R-:W-:-:S04]  /*16480*/  USEL UR10, UR10, URZ, UP1 ;  /* 0x000000ff0a0a7287 */ /* 0x000fc80008800000 */
[----:B------:R-:W-:Y:S01]  /*16490*/  LOP3.LUT R3, R3, UR11, RZ, 0x3c, !PT ;  /* 0x0000000b03037c12 */ /* 0x000fe2000f8e3cff */
[----:B---3--:R-:W-:Y:S07]  /*164a0*/  BRA.U !UP0, `(.L_x_314) ;  /* 0x0000000108047547 */ /* 0x008fee000b800000 */
[----:B------:R-:W-:Y:S05]  /*164b0*/  BPT.TRAP 0x1 ;  /* 0x000000040000795c */ /* 0x000fea0000300000 */
.L_x_314:
[----:B------:R-:W-:Y:S01]  /*164c0*/  ULEA UR17, UR10, UR8, 0x3 ;  /* 0x000000080a117291 */ /* 0x000fe2000f8e18ff */
[----:B-1----:R-:W-:Y:S02]  /*164d0*/  SHF.L.U32 R5, R3, 0x1f, RZ ;  /* 0x0000001f03057819 */ /* 0x002fe400000006ff */
[----:B--2---:R-:W-:-:S06]  /*164e0*/  @!P0 MOV R2, 0x2000 ;  /* 0x0000200000028802 */ /* 0x004fcc0000000f00 */
[----:B------:R-:W1:Y:S02]  /*164f0*/  SYNCS.PHASECHK.TRANS64.TRYWAIT P2, [UR17+0xa038], R5 ;  /* 0x00a03805ff0075a7 */ /* 0x000e640008041111 */
[----:B-1----:R-:W-:Y:S05]  /*16500*/  @!P2 BRA `(.L_x_315) ;  /* 0x000000240030a947 */ /* 0x002fea0003800000 */
.L_x_438:
[----:B------:R2:W-:Y:S01]  /*16510*/  @!P0 SYNCS.ARRIVE.TRANS64 RZ, [UR17+0xa020], R2 ;  /* 0x00a02002ffff89a7 */ /* 0x0005e20008000011 */
[----:B------:R-:W-:Y:S05]  /*16520*/  BRA.U !UP2, `(.L_x_316) ;  /* 0x000000010a047547 */ /* 0x000fea000b800000 */
[----:B------:R-:W-:Y:S05]  /*16530*/  BPT.TRAP 0x1 ;  /* 0x000000040000795c */ /* 0x000fea0000300000 */
.L_x_316:
[----:B------:R-:W-:Y:S04]  /*16540*/  BSSY.RECONVERGENT B0, `(.L_x_317) ;  /* 0x0000003000007945 */ /* 0x000fe80003800200 */
[----:B------:R-:W-:Y:S05]  /*16550*/  @P1 BRA `(.L_x_318) ;  /* 0x0000000000041947 */ /* 0x000fea0003800000 */
[----:B------:R-:W-:Y:S05]  /*16560*/  BPT.TRAP 0x1 ;  /* 0x000000040000795c */ /* 0x000fea0000300000 */
.L_x_318:
[----:B------:R-:W-:Y:S05]  /*16570*/  BSYNC.RECONVERGENT B0 ;  /* 0x0000000000007941 */ /* 0x000fea0003800200 */
.L_x_317:
[----:B------:R-:W-:Y:S02]  /*16580*/  ULEA UR16, UR10, UR8, 0xd ;  /* 0x000000080a107291 */ /* 0x000fe4000f8e68ff */
[----:B------:R-:W-:Y:S02]  /*16590*/  UIADD3 UR14, UP1, UPT, UR4, 0x180, URZ ;  /* 0x00000180040e7890 */ /* 0x000fe4000ff3e0ff */
[----:B------:R-:W-:Y:S02]  /*165a0*/  UIADD3 UR19, UPT, UPT, UR27, 0x80, URZ ;  /* 0x000000801b137890 */ /* 0x000fe4000fffe0ff */
        /* <DEDUP_REMOVED lines=16> */
.L_x_319:
[----:B------:R-:W-:Y:S01]  /*166b0*/  ULEA UR17, UR10, UR8, 0x3 ;  /* 0x000000080a117291 */ /* 0x000fe2000f8e18ff */
[----:B-1----:R-:W-:Y:S02]  /*166c0*/  SHF.L.U32 R5, R3, 0x1f, RZ ;  /* 0x0000001f03057819 */ /* 0x002fe400000006ff */
[----:B--2---:R-:W-:-:S06]  /*166d0*/  @!P0 MOV R2, 0x2000 ;  /* 0x0000200000028802 */ /* 0x004fcc0000000f00 */
[----:B------:R-:W1:Y:S02]  /*166e0*/  SYNCS.PHASECHK.TRANS64.TRYWAIT P2, [UR17+0xa038], R5 ;  /* 0x00a03805ff0075a7 */ /* 0x000e640008041111 */
[----:B-1----:R-:W-:Y:S05]  /*166f0*/  @!P2 BRA `(.L_x_320) ;  /* 0x0000002000cca947 */ /* 0x002fea0003800000 */
.L_x_440:
[----:B------:R2:W-:Y:S01]  /*16700*/  @!P0 SYNCS.ARRIVE.TRANS64 RZ, [UR17+0xa020], R2 ;  /* 0x00a02002ffff89a7 */ /* 0x0005e20008000011 */
[----:B------:R-:W-:Y:S05]  /*16710*/  BRA.U !UP2, `(.L_x_321) ;  /* 0x000000010a047547 */ /* 0x000fea000b800000 */
[----:B------:R-:W-:Y:S05]  /*16720*/  BPT.TRAP 0x1 ;  /* 0x000000040000795c */ /* 0x000fea0000300000 */
.L_x_321:
[----:B------:R-:W-:Y:S04]  /*16730*/  BSSY.RECONVERGENT B0, `(.L_x_322) ;  /* 0x0000003000007945 */ /* 0x000fe80003800200 */
[----:B------:R-:W-:Y:S05]  /*16740*/  @P1 BRA `(.L_x_323) ;  /* 0x0000000000041947 */ /* 0x000fea0003800000 */
[----:B------:R-:W-:Y:S05]  /*16750*/  BPT.TRAP 0x1 ;  /* 0x000000040000795c */ /* 0x000fea0000300000 */
.L_x_323:
[----:B------:R-:W-:Y:S05]  /*16760*/  BSYNC.RECONVERGENT B0 ;  /* 0x0000000000007941 */ /* 0x000fea0003800200 */
.L_x_322:
        /* <DEDUP_REMOVED lines=19> */
.L_x_324:
[----:B------:R-:W-:Y:S01]  /*168a0*/  ULEA UR17, UR10, UR8, 0x3 ;  /* 0x000000080a117291 */ /* 0x000fe2000f8e18ff */
[----:B-1----:R-:W-:Y:S02]  /*168b0*/  SHF.L.U32 R5, R3, 0x1f, RZ ;  /* 0x0000001f03057819 */ /* 0x002fe400000006ff */
[----:B--2---:R-:W-:-:S06]  /*168c0*/  @!P0 MOV R2, 0x2000 ;  /* 0x0000200000028802 */ /* 0x004fcc0000000f00 */
[----:B------:R-:W1:Y:S02]  /*168d0*/  SYNCS.PHASECHK.TRANS64.TRYWAIT P2, [UR17+0xa038], R5 ;  /* 0x00a03805ff0075a7 */ /* 0x000e640008041111 */
[----:B-1----:R-:W-:Y:S05]  /*168e0*/  @!P2 BRA `(.L_x_325) ;  /* 0x000000200068a947 */ /* 0x002fea0003800000 */
.L_x_442:
[----:B------:R2:W-:Y:S01]  /*168f0*/  @!P0 SYNCS.ARRIVE.TRANS64 RZ, [UR17+0xa020], R2 ;  /* 0x00a02002ffff89a7 */ /* 0x0005e20008000011 */
[----:B------:R-:W-:Y:S05]  /*16900*/  BRA.U !UP2, `(.L_x_326) ;  /* 0x000000010a047547 */ /* 0x000fea000b800000 */
[----:B------:R-:W-:Y:S05]  /*16910*/  BPT.TRAP 0x1 ;  /* 0x000000040000795c */ /* 0x000fea0000300000 */
.L_x_326:
[----:B------:R-:W-:Y:S04]  /*16920*/  BSSY.RECONVERGENT B0, `(.L_x_327) ;  /* 0x0000003000007945 */ /* 0x000fe80003800200 */
[----:B------:R-:W-:Y:S05]  /*16930*/  @P1 BRA `(.L_x_328) ;  /* 0x0000000000041947 */ /* 0x000fea0003800000 */
[----:B------:R-:W-:Y:S05]  /*16940*/  BPT.TRAP 0x1 ;  /* 0x000000040000795c */ /* 0x000fea0000300000 */
.L_x_328:
[----:B------:R-:W-:Y:S05]  /*16950*/  BSYNC.RECONVERGENT B0 ;  /* 0x0000000000007941 */ /* 0x000fea0003800200 */
.L_x_327:
        /* <DEDUP_REMOVED lines=19> */
.L_x_329:
[----:B------:R-:W-:Y:S01]  /*16a90*/  ULEA UR17, UR10, UR8, 0x3 ;  /* 0x000000080a117291 */ /* 0x000fe2000f8e18ff */
[----:B-1----:R-:W-:Y:S02]  /*16aa0*/  SHF.L.U32 R5, R3, 0x1f, RZ ;  /* 0x0000001f03057819 */ /* 0x002fe400000006ff */
[----:B--2---:R-:W-:-:S06]  /*16ab0*/  @!P0 MOV R2, 0x2000 ;  /* 0x0000200000028802 */ /* 0x004fcc0000000f00 */
[----:B------:R-:W1:Y:S02]  /*16ac0*/  SYNCS.PHASECHK.TRANS64.TRYWAIT P2, [UR17+0xa038], R5 ;  /* 0x00a03805ff0075a7 */ /* 0x000e640008041111 */
[----:B-1----:R-:W-:Y:S05]  /*16ad0*/  @!P2 BRA `(.L_x_330) ;  /* 0x000000200004a947 */ /* 0x002fea0003800000 */
.L_x_444:
[----:B------:R2:W-:Y:S01]  /*16ae0*/  @!P0 SYNCS.ARRIVE.TRANS64 RZ, [UR17+0xa020], R2 ;  /* 0x00a02002ffff89a7 */ /* 0x0005e20008000011 */
[----:B------:R-:W-:Y:S05]  /*16af0*/  BRA.U !UP2, `(.L_x_331) ;  /* 0x000000010a047547 */ /* 0x000fea000b800000 */
[----:B------:R-:W-:Y:S05]  /*16b00*/  BPT.TRAP 0x1 ;  /* 0x000000040000795c */ /* 0x000fea0000300000 */
.L_x_331:
[----:B------:R-:W-:Y:S04]  /*16b10*/  BSSY.RECONVERGENT B0, `(.L_x_332) ;  /* 0x0000003000007945 */ /* 0x000fe80003800200 */
[----:B------:R-:W-:Y:S05]  /*16b20*/  @P1 BRA `(.L_x_333) ;  /* 0x0000000000041947 */ /* 0x000fea0003800000 */
[----:B------:R-:W-:Y:S05]  /*16b30*/  BPT.TRAP 0x1 ;  /* 0x000000040000795c */ /* 0x000fea0000300000 */
.L_x_333:
[----:B------:R-:W-:Y:S05]  /*16b40*/  BSYNC.RECONVERGENT B0 ;  /* 0x0000000000007941 */ /* 0x000fea0003800200 */
.L_x_332:
        /* <DEDUP_REMOVED lines=13> */
[----:B------:R-:W-:Y:S02]  /*16c20*/  UIADD3 UR9, UPT, UPT, UR9, 0x4, URZ ;  /* 0x0000000409097890 */ /* 0x000fe4000fffe0ff */
[----:B------:R-:W-:Y:S02]  /*16c30*/  UISETP.NE.AND UP1, UPT, UR10, 0x3, UPT ;  /* 0x000000030a00788c */ /* 0x000fe4000bf25270 */
[----:B------:R-:W-:Y:S02]  /*16c40*/  UIADD3 UR7, UPT, UPT, UR7, 0x4, URZ ;  /* 0x0000000407077890 */ /* 0x000fe4000fffe0ff */
[----:B------:R-:W-:Y:S02]  /*16c50*/  USEL UR11, URZ, 0x1, UP1 ;  /* 0x00000001ff0b7887 */ /* 0x000fe40008800000 */
[----:B------:R-:W-:Y:S02]  /*16c60*/  USEL UR10, UR10, URZ, UP1 ;  /* 0x000000ff0a0a7287 */ /* 0x000fe40008800000 */
[----:B------:R-:W-:-:S02]  /*16c70*/  UISETP.NE.AND UP1, UPT, UR9, URZ, UPT ;  /* 0x000000ff0900728c */ /* 0x000fc4000bf25270 */
[----:B------:R-:W-:Y:S01]  /*16c80*/  LOP3.LUT R4, R3, UR11, RZ, 0x3c, !PT ;  /* 0x0000000b03047c12 */ /* 0x000fe2000f8e3cff */
[----:B------:R-:W-:-:S06]  /*16c90*/  UIADD3 UR27, UPT, UPT, UR27, 0x200, URZ ;  /* 0x000002001b1b7890 */ /* 0x000fcc000fffe0ff */
[----:B----4-:R-:W-:Y:S06]  /*16ca0*/  BRA.U UP1, `(.L_x_334) ;  /* 0xfffffff1010c7547 */ /* 0x010fec000b83ffff */
[----:B------:R-:W-:Y:S02]  /*16cb0*/  UIADD3 UR9, UPT, UPT, UR7, 0x1, URZ ;  /* 0x0000000107097890 */ /* 0x000fe4000fffe0ff */
.L_x_293:
[----:B------:R-:W-:-:S13]  /*16cc0*/  ISETP.NE.AND P2, PT, RZ, UR6, PT ;  /* 0x00000006ff007c0c */ /* 0x000fda000bf45270 */
[----:B---3--:R-:W-:Y:S05]  /*16cd0*/  @!P2 EXIT ;  /* 0x000000000000a94d */ /* 0x008fea0003800000 */
[----:B------:R-:W-:Y:S02]  /*16ce0*/  UIADD3 UR7, UPT, UPT, -UR6, URZ, URZ ;  /* 0x000000ff06077290 */ /* 0x000fe4000fffe1ff */
[----:B------:R-:W-:-:S12]  /*16cf0*/  USHF.L.U32 UR27, UR9, 0x7, URZ ;  /* 0x00000007091b7899 */ /* 0x000fd800080006ff */
.L_x_345:
[----:B------:R-:W-:Y:S05]  /*16d00*/  BRA.U !UP0, `(.L_x_335) ;  /* 0x0000000108047547 */ /* 0x000fea000b800000 */
[----:B------:R-:W-:Y:S05]  /*16d10*/  BPT.TRAP 0x1 ;  /* 0x000000040000795c */ /* 0x000fea0000300000 */
.L_x_335:
[----:B------:R-:W-:Y:S01]  /*16d20*/  ULEA UR25, UR10, UR8, 0x3 ;  /* 0x000000080a197291 */ /* 0x000fe2000f8e18ff */
[----:B-1----:R-:W-:Y:S02]  /*16d30*/  SHF.L.U32 R3, R4, 0x1f, RZ ;  /* 0x0000001f04037819 */ /* 0x002fe400000006ff */
[----:B--2---:R-:W-:-:S06]  /*16d40*/  @!P0 MOV R2, 0x2000 ;  /* 0x0000200000028802 */ /* 0x004fcc0000000f00 */
[----:B------:R-:W1:Y:S02]  /*16d50*/  SYNCS.PHASECHK.TRANS64.TRYWAIT P2, [UR25+0xa038], R3 ;  /* 0x00a03803ff0075a7 */ /* 0x000e640008041119 */
[----:B-1----:R-:W-:Y:S05]  /*16d60*/  @!P2 BRA `(.L_x_336) ;  /* 0x0000001c0078a947 */ /* 0x002fea0003800000 */
.L_x_446:
[----:B------:R2:W-:Y:S01]  /*16d70*/  @!P0 SYNCS.ARRIVE.TRANS64 RZ, [UR25+0xa020], R2 ;  /* 0x00a02002ffff89a7 */ /* 0x0005e20008000019 */
[----:B------:R-:W-:Y:S05]  /*16d80*/  BRA.U !UP2, `(.L_x_337) ;  /* 0x000000010a047547 */ /* 0x000fea000b800000 */
[----:B------:R-:W-:Y:S05]  /*16d90*/  BPT.TRAP 0x1 ;  /* 0x000000040000795c */ /* 0x000fea0000300000 */
.L_x_337:
[----:B------:R-:W-:Y:S04]  /*16da0*/  BSSY.RECONVERGENT B0, `(.L_x_338) ;  /* 0x0000003000007945 */ /* 0x000fe80003800200 */
[----:B------:R-:W-:Y:S05]  /*16db0*/  @P1 BRA `(.L_x_339) ;  /* 0x0000000000041947 */ /* 0x000fea0003800000 */
[----:B------:R-:W-:Y:S05]  /*16dc0*/  BPT.TRAP 0x1 ;  /* 0x000000040000795c */ /* 0x000fea0000300000 */
.L_x_339:
[----:B------:R-:W-:Y:S05]  /*16dd0*/  BSYNC.RECONVERGENT B0 ;  /* 0x0000000000007941 */ /* 0x000fea0003800200 */
.L_x_338:
        /* <DEDUP_REMOVED lines=15> */
[----:B-1----:R-:W-:Y:S01]  /*16ed0*/  LOP3.LUT R3, R4, UR9, RZ, 0x3c, !PT ;  /* 0x0000000904037c12 */ /* 0x002fe2000f8e3cff */
[----:B---3--:R-:W-:Y:S07]  /*16ee0*/  BRA.U !UP0, `(.L_x_340) ;  /* 0x0000000108047547 */ /* 0x008fee000b800000 */
[----:B------:R-:W-:Y:S05]  /*16ef0*/  BPT.TRAP 0x1 ;  /* 0x000000040000795c */ /* 0x000fea0000300000 */
.L_x_340:
[----:B------:R-:W-:Y:S01]  /*16f00*/  ULEA UR17, UR6, UR8, 0x3 ;  /* 0x0000000806117291 */ /* 0x000fe2000f8e18ff */
[----:B------:R-:W-:Y:S02]  /*16f10*/  SHF.L.U32 R5, R3, 0x1f, RZ ;  /* 0x0000001f03057819 */ /* 0x000fe400000006ff */
[----:B--2---:R-:W-:-:S06]  /*16f20*/  @!P0 MOV R2, 0x2000 ;  /* 0x0000200000028802 */ /* 0x004fcc0000000f00 */
[----:B------:R-:W1:Y:S02]  /*16f30*/  SYNCS.PHASECHK.TRANS64.TRYWAIT P2, [UR17+0xa038], R5 ;  /* 0x00a03805ff0075a7 */ /* 0x000e640008041111 */
[----:B-1----:R-:W-:Y:S05]  /*16f40*/  @!P2 BRA `(.L_x_341) ;  /* 0x0000001c0018a947 */ /* 0x002fea0003800000 */
.L_x_448:
[----:B------:R2:W-:Y:S01]  /*16f50*/  @!P0 SYNCS.ARRIVE.TRANS64 RZ, [UR17+0xa020], R2 ;  /* 0x00a02002ffff89a7 */ /* 0x0005e20008000011 */
[----:B------:R-:W-:Y:S05]  /*16f60*/  BRA.U !UP2, `(.L_x_342) ;  /* 0x000000010a047547 */ /* 0x000fea000b800000 */
[----:B------:R-:W-:Y:S05]  /*16f70*/  BPT.TRAP 0x1 ;  /* 0x000000040000795c */ /* 0x000fea0000300000 */
.L_x_342:
[----:B------:R-:W-:Y:S04]  /*16f80*/  BSSY.RECONVERGENT B0, `(.L_x_343) ;  /* 0x0000003000007945 */ /* 0x000fe80003800200 */
[----:B------:R-:W-:Y:S05]  /*16f90*/  @P1 BRA `(.L_x_344) ;  /* 0x0000000000041947 */ /* 0x000fea0003800000 */
[----:B------:R-:W-:Y:S05]  /*16fa0*/  BPT.TRAP 0x1 ;  /* 0x000000040000795c */ /* 0x000fea0000300000 */
.L_x_344:
[----:B------:R-:W-:Y:S05]  /*16fb0*/  BSYNC.RECONVERGENT B0 ;  /* 0x0000000000007941 */ /* 0x000fea0003800200 */
.L_x_343:
        /* <DEDUP_REMOVED lines=12> */
[----:B------:R3:W-:Y:S01]  /*17080*/  UTMALDG.4D [UR16], [UR14], desc[UR12] ;  /* 0x00000c100e0075b4 */ /* 0x0007e20008019000 */
[----:B------:R-:W-:Y:S02]  /*17090*/  UIADD3 UR7, UPT, UPT, UR7, 0x1, URZ ;  /* 0x0000000107077890 */ /* 0x000fe4000fffe0ff */
[----:B------:R-:W-:Y:S02]  /*170a0*/  UISETP.NE.AND UP1, UPT, UR10, 0x3, UPT ;  /* 0x000000030a00788c */ /* 0x000fe4000bf25270 */
[----:B------:R-:W-:Y:S02]  /*170b0*/  UIADD3 UR27, UPT, UPT, UR27, 0x80, URZ ;  /* 0x000000801b1b7890 */ /* 0x000fe4000fffe0ff */
[----:B------:R-:W-:Y:S02]  /*170c0*/  USEL UR6, URZ, 0x1, UP1 ;  /* 0x00000001ff067887 */ /* 0x000fe40008800000 */
[----:B------:R-:W-:Y:S02]  /*170d0*/  USEL UR10, UR10, URZ, UP1 ;  /* 0x000000ff0a0a7287 */ /* 0x000fe40008800000 */
[----:B------:R-:W-:-:S02]  /*170e0*/  UISETP.NE.AND UP1, UPT, UR7, URZ, UPT ;  /* 0x000000ff0700728c */ /* 0x000fc4000bf25270 */
[----:B------:R-:W-:-:S07]  /*170f0*/  LOP3.LUT R4, R3, UR6, RZ, 0x3c, !PT ;  /* 0x0000000603047c12 */ /* 0x000fce000f8e3cff */
[----:B---3--:R-:W-:Y:S05]  /*17100*/  BRA.U UP1, `(.L_x_345) ;  /* 0xfffffff901fc7547 */ /* 0x008fea000b83ffff */
[----:B------:R-:W-:Y:S05]  /*17110*/  EXIT ;  /* 0x000000000000794d */ /* 0x000fea0003800000 */
.L_x_467:
[----:B------:R-:W-:-:S08]  /*17120*/  NOP ;  /* 0x0000000000007918 */ /* 0x000fd00000000000 */
[----:B------:R-:W1:-:S00]  /*17130*/  USETMAXREG.DEALLOC.CTAPOOL 0x20 ;  /* 0x00000020000079c8 */ /* 0x000e4000080e0500 */
[----:B------:R-:W2:Y:S08]  /*17140*/  S2UR UR18, SR_CTAID.X ;  /* 0x00000000001279c3 */ /* 0x000eb00000002500 */
[----:B-1----:R-:W1:Y:S01]  /*17150*/  LDC R0, c[0x0][0x380] ;  /* 0x0000e000ff007b82 */ /* 0x002e620000000800 */
[----:B--2---:R-:W-:-:S06]  /*17160*/  USHF.L.U32 UR18, UR18, 0x8, URZ ;  /* 0x0000000812127899 */ /* 0x004fcc00080006ff */
[----:B-1----:R-:W-:-:S13]  /*17170*/  ISETP.LE.U32.AND P0, PT, R0, UR18, PT ;  /* 0x0000001200007c0c */ /* 0x002fda000bf03070 */
[----:B------:R-:W-:Y:S05]  /*17180*/  @P0 EXIT ;  /* 0x000000000000094d */ /* 0x000fea0003800000 */
[----:B------:R-:W1:Y:S01]  /*17190*/  LDCU UR19, c[0x0][0x38c] ;  /* 0x00007180ff1377ac */ /* 0x000e620008000800 */
[----:B------:R-:W2:Y:S01]  /*171a0*/  S2UR UR4, SR_CTAID.Y ;  /* 0x00000000000479c3 */ /* 0x000ea20000002600 */
[----:B------:R-:W-:Y:S01]  /*171b0*/  UMOV UR6, URZ ;  /* 0x000000ff00067c82 */ /* 0x000fe20008000000 */
[----:B------:R-:W-:Y:S01]  /*171c0*/  ELECT P0, URZ, PT ;  /* 0x0000000000ff782f */ /* 0x000fe20003800000 */
[----:B-1----:R-:W1:Y:S01]  /*171d0*/  I2F.U32.RP R2, UR19 ;  /* 0x0000001300027d06 */ /* 0x002e620008209000 */
[----:B------:R-:W-:-:S07]  /*171e0*/  UISETP.NE.U32.AND UP0, UPT, UR19, URZ, UPT ;  /* 0x000000ff1300728c */ /* 0x000fce000bf05070 */
[----:B-1----:R-:W1:Y:S02]  /*171f0*/  MUFU.RCP R0, R2 ;  /* 0x0000000200007308 */ /* 0x002e640000001000 */
[----:B-1----:R-:W-:-:S06]  /*17200*/  VIADD R0, R0, 0xffffffe ;  /* 0x0ffffffe00007836 */ /* 0x002fcc0000000000 */
[----:B------:R-:W1:Y:S02]  /*17210*/  F2I.FTZ.U32.TRUNC.NTZ R0, R0 ;  /* 0x0000000000007305 */ /* 0x000e64000021f000 */
[----:B-1----:R-:W-:-:S13]  /*17220*/  R2UR UR7, R0 ;  /* 0x00000000000772ca */ /* 0x002fda00000e0000 */
[----:B------:R-:W-:-:S04]  /*17230*/  UIADD3 UR5, UPT, UPT, URZ, -UR7, URZ ;  /* 0x80000007ff057290 */ /* 0x000fc8000fffe0ff */
[----:B------:R-:W-:-:S04]  /*17240*/  UIMAD UR5, UR5, UR19, URZ ;  /* 0x00000013050572a4 */ /* 0x000fc8000f8e02ff */
[----:B------:R-:W-:-:S04]  /*17250*/  UIMAD.WIDE.U32 UR6, UR7, UR5, UR6 ;  /* 0x00000005070672a5 */ /* 0x000fc8000f8e0006 */
[----:B--2---:R-:W-:-:S07]  /*17260*/  UIMAD.WIDE.U32 UR20, UR7, UR4, URZ ;  /* 0x00000004071472a5 */ /* 0x004fce000f8e00ff */
[----:B------:R-:W-:Y:S02]  /*17270*/  UMOV UR20, UR21 ;  /* 0x0000001500147c82 */ /* 0x000fe40008000000 */
[----:B------:R-:W-:Y:S02]  /*17280*/  UIADD3 UR5, UPT, UPT, -UR20, URZ, URZ ;  /* 0x000000ff14057290 */ /* 0x000fe4000fffe1ff */
[----:B------:R-:W1:Y:S02]  /*17290*/  S2UR UR21, SR_CTAID.Z ;  /* 0x00000000001579c3 */ /* 0x000e640000002700 */
        /* <DEDUP_REMOVED lines=9> */
[----:B-1----:R-:W-:Y:S11]  /*17330*/  BRA.U UP6, `(.L_x_346) ;  /* 0x0000000106047547 */ /* 0x002ff6000b800000 */
[----:B------:R-:W-:Y:S05]  /*17340*/  BPT.TRAP 0x1 ;  /* 0x000000040000795c */ /* 0x000fea0000300000 */
.L_x_346:
[----:B------:R-:W1:Y:S01]  /*17350*/  S2UR UR4, SR_CgaCtaId ;  /* 0x00000000000479c3 */ /* 0x000e620000008800 */
[----:B------:R-:W-:Y:S01]  /*17360*/  UMOV UR16, 0x400 ;  /* 0x0000040000107882 */ /* 0x000fe20000000000 */
[----:B------:R-:W-:Y:S01]  /*17370*/  SHF.L.U32 R3, RZ, 0x1f, RZ ;  /* 0x0000001fff037819 */ /* 0x000fe200000006ff */
[----:B-1----:R-:W-:-:S09]  /*17380*/  ULEA UR16, UR4, UR16, 0x18 ;  /* 0x0000001004107291 */ /* 0x002fd2000f8ec0ff */
[----:B------:R-:W1:Y:S02]  /*17390*/  SYNCS.PHASECHK.TRANS64.TRYWAIT P0, [UR16+0xa0b0], R3 ;  /* 0x00a0b003ff0075a7 */ /* 0x000e640008001110 */
[----:B-1----:R-:W-:Y:S05]  /*173a0*/  @!P0 BRA `(.L_x_347) ;  /* 0x0000001800188947 */ /* 0x002fea0003800000 */
.L_x_450:
[----:B------:R-:W2:Y:S01]  /*173b0*/  LDCU.64 UR6, c[0x0][0x348] ;  /* 0x00006900ff0677ac */ /* 0x000ea20008000a00 */
[----:B------:R-:W-:Y:S01]  /*173c0*/  UMOV UR17, URZ ;  /* 0x000000ff00117c82 */ /* 0x000fe20008000000 */
[----:B--2---:R-:W-:-:S04]  /*173d0*/  UIADD3 UR6, UP0, UPT, UR6, 0x400, URZ ;  /* 0x0000040006067890 */ /* 0x004fc8000ff1e0ff */
[----:B------:R-:W-:-:S09]  /*173e0*/  UIADD3.X UR7, UPT, UPT, URZ, UR7, URZ, UP0, !UPT ;  /* 0x00000007ff077290 */ /* 0x000fd200087fe4ff */
[----:B------:R2:W-:Y:S01]  /*173f0*/  UTMASTG.5D [UR16], [UR6] ;  /* 0x00000010060073b5 */ /* 0x0005e20008020000 */
[----:B------:R0:W-:Y:S01]  /*17400*/  UTMACMDFLUSH ;  /* 0x00000000000079b7 */ /* 0x0001e20000000000 */
[----:B--2---:R-:W-:Y:S05]  /*17410*/  BRA.U UP6, `(.L_x_348) ;  /* 0x0000000106047547 */ /* 0x004fea000b800000 */
[----:B------:R-:W-:Y:S05]  /*17420*/  BPT.TRAP 0x1 ;  /* 0x000000040000795c */ /* 0x000fea0000300000 */
.L_x_348:
[----:B------:R-:W2:Y:S02]  /*17430*/  SYNCS.PHASECHK.TRANS64.TRYWAIT P0, [UR16+0xa0b8], R3 ;  /* 0x00a0b803ff0075a7 */ /* 0x000ea40008001110 */
[----:B--2---:R-:W-:Y:S05]  /*17440*/  @!P0 BRA `(.L_x_349) ;  /* 0x0000001800088947 */ /* 0x004fea0003800000 */
.L_x_452:
[----:B------:R-:W2:Y:S01]  /*17450*/  LDCU.64 UR6, c[0x0][0x348] ;  /* 0x00006900ff0677ac */ /* 0x000ea20008000a00 */
[----:B------:R-:W-:Y:S02]  /*17460*/  UIADD3 UR10, UPT, UPT, UR18, 0x80, URZ ;  /* 0x00000080120a7890 */ /* 0x000fe4000fffe0ff */
[----:B------:R-:W-:Y:S01]  /*17470*/  UIADD3 UR8, UPT, UPT, UR16, 0x2000, URZ ;  /* 0x0000200010087890 */ /* 0x000fe2000fffe0ff */
[----:B------:R-:W-:Y:S01]  /*17480*/  UMOV UR9, URZ ;  /* 0x000000ff00097c82 */ /* 0x000fe20008000000 */
[----:B------:R-:W-:Y:S01]  /*17490*/  UMOV UR11, UR19 ;  /* 0x00000013000b7c82 */ /* 0x000fe20008000000 */
[----:B------:R-:W-:Y:S01]  /*174a0*/  UMOV UR12, UR20 ;  /* 0x00000014000c7c82 */ /* 0x000fe20008000000 */
[----:B------:R-:W-:Y:S01]  /*174b0*/  UMOV UR13, UR21 ;  /* 0x00000015000d7c82 */ /* 0x000fe20008000000 */
[----:B--2---:R-:W-:-:S04]  /*174c0*/  UIADD3 UR6, UP0, UPT, UR6, 0x400, URZ ;  /* 0x0000040006067890 */ /* 0x004fc8000ff1e0ff */
[----:B------:R-:W-:-:S09]  /*174d0*/  UIADD3.X UR7, UPT, UPT, URZ, UR7, URZ, UP0, !UPT ;  /* 0x00000007ff077290 */ /* 0x000fd200087fe4ff */
[----:B------:R2:W-:Y:S01]  /*174e0*/  UTMASTG.5D [UR8], [UR6] ;  /* 0x00000008060073b5 */ /* 0x0005e20008020000 */
[----:B------:R0:W-:Y:S01]  /*174f0*/  UTMACMDFLUSH ;  /* 0x00000000000079b7 */ /* 0x0001e20000000000 */
[----:B------:R-:W-:-:S04]  /*17500*/  DEPBAR.LE SB0, 0x1 ;  /* 0x000080400000791a */ /* 0x000fc80000000000 */
[----:B--2---:R-:W-:Y:S05]  /*17510*/  BRA.U UP6, `(.L_x_350) ;  /* 0x0000000106047547 */ /* 0x004fea000b800000 */
[----:B------:R-:W-:Y:S05]  /*17520*/  BPT.TRAP 0x1 ;  /* 0x000000040000795c */ /* 0x000fea0000300000 */
.L_x_350:
[----:B------:R-:W-:-:S04]  /*17530*/  UIADD3 UR5, UPT, UPT, UR16, 0xa0c0, URZ ;  /* 0x0000a0c010057890 */ /* 0x000fc8000fffe0ff */
[----:B------:R-:W-:-:S09]  /*17540*/  UPRMT UR5, UR4, 0x654, UR5 ;  /* 0x0000065404057896 */ /* 0x000fd20008000005 */
[----:B------:R-:W-:Y:S01]  /*17550*/  SYNCS.ARRIVE.TRANS64.RED.A1T0 RZ, [UR5], RZ ;  /* 0x000000ffffff79a7 */ /* 0x000fe20008100405 */
[----:B------:R-:W-:-:S04]  /*17560*/  DEPBAR.LE SB0, 0x0 ;  /* 0x000080000000791a */ /* 0x000fc80000000000 */
[----:B------:R-:W-:Y:S05]  /*17570*/  BRA.U UP6, `(.L_x_351) ;  /* 0x0000000106047547 */ /* 0x000fea000b800000 */
[----:B------:R-:W-:Y:S05]  /*17580*/  BPT.TRAP 0x1 ;  /* 0x000000040000795c */ /* 0x000fea0000300000 */
.L_x_351:
[----:B------:R-:W-:Y:S01]  /*17590*/  UIADD3 UR5, UPT, UPT, UR16, 0xa0c8, URZ ;  /* 0x0000a0c810057890 */ /* 0x000fe2000fffe0ff */
[----:B------:R-:W-:Y:S02]  /*175a0*/  IMAD.MOV.U32 R2, RZ, RZ, 0xffff ;  /* 0x0000ffffff027424 */ /* 0x000fe400078e00ff */
[----:B-1----:R-:W-:Y:S01]  /*175b0*/  IMAD.MOV.U32 R0, RZ, RZ, 0x1 ;  /* 0x00000001ff007424 */ /* 0x002fe200078e00ff */
[----:B------:R-:W-:-:S09]  /*175c0*/  UPRMT UR5, UR4, 0x654, UR5 ;  /* 0x0000065404057896 */ /* 0x000fd20008000005 */
[----:B------:R-:W-:Y:S01]  /*175d0*/  SYNCS.ARRIVE.TRANS64.RED.A1T0 RZ, [UR5], RZ ;  /* 0x000000ffffff79a7 */ /* 0x000fe20008100405 */
[----:B------:R-:W1:Y:S01]  /*175e0*/  LDS R3, [UR16+0xa0e0] ;  /* 0x00a0e010ff037984 */ /* 0x000e620008000800 */
[----:B------:R-:W-:Y:S02]  /*175f0*/  UMOV UR6, 0x40 ;  /* 0x0000004000067882 */ /* 0x000fe40000000000 */
[----:B------:R-:W-:Y:S01]  /*17600*/  ULEA UR6, UR4, UR6, 0x18 ;  /* 0x0000000604067291 */ /* 0x000fe2000f8ec0ff */
[----:B------:R-:W-:-:S08]  /*17610*/  NOP ;  /* 0x0000000000007918 */ /* 0x000fd00000000000 */
[----:B------:R-:W2:Y:S01]  /*17620*/  LDS R5, [UR6+0x14] ;  /* 0x00001406ff057984 */ /* 0x000ea20008000800 */
[----:B-1----:R-:W-:-:S04]  /*17630*/  LOP3.LUT R3, R3, 0xffff, RZ, 0xc0, !PT ;  /* 0x0000ffff03037812 */ /* 0x002fc800078ec0ff */
[----:B------:R-:W-:-:S04]  /*17640*/  SHF.R.U32.HI R3, RZ, 0x5, R3 ;  /* 0x00000005ff037819 */ /* 0x000fc80000011603 */
[-C--:B------:R-:W-:Y:S02]  /*17650*/  SHF.L.U32 R2, R2, R3.reuse, RZ ;  /* 0x0000000302027219 */ /* 0x080fe400000006ff */
[----:B------:R-:W-:Y:S02]  /*17660*/  SHF.L.U32 R0, R0, R3, RZ ;  /* 0x0000000300007219 */ /* 0x000fe400000006ff */
[----:B--2---:R-:W-:-:S04]  /*17670*/  LOP3.LUT R5, R5, R2, RZ, 0xc0, !PT ;  /* 0x0000000205057212 */ /* 0x004fc800078ec0ff */
[----:B------:R-:W-:-:S13]  /*17680*/  ISETP.NE.AND P0, PT, R5, R2, PT ;  /* 0x000000020500720c */ /* 0x000fda0003f05270 */
[----:B------:R-:W-:Y:S05]  /*17690*/  @P0 BRA `(.L_x_352) ;  /* 0x00000000005c0947 */ /* 0x000fea0003800000 */
[----:B------:R-:W1:Y:S02]  /*176a0*/  LDS R3, [UR6+0x18] ;  /* 0x00001806ff037984 */ /* 0x000e640008000800 */
[----:B-1----:R-:W-:-:S04]  /*176b0*/  LOP3.LUT R3, R3, R0, RZ, 0xc0, !PT ;  /* 0x0000000003037212 */ /* 0x002fc800078ec0ff */
[----:B------:R-:W-:-:S13]  /*176c0*/  ISETP.NE.AND P0, PT, R3, R0, PT ;  /* 0x000000000300720c */ /* 0x000fda0003f05270 */
[----:B------:R-:W-:Y:S05]  /*176d0*/  @P0 BRA `(.L_x_353) ;  /* 0x0000000000400947 */ /* 0x000fea0003800000 */
[----:B------:R-:W-:Y:S01]  /*176e0*/  R2UR UR8, R2 ;  /* 0x00000000020872ca */ /* 0x000fe200000e0000 */
[----:B------:R-:W1:Y:S01]  /*176f0*/  S2R R3, SR_LANEID ;  /* 0x0000000000037919 */ /* 0x000e620000000000 */
[----:B------:R-:W-:Y:S01]  /*17700*/  LOP3.LUT R4, RZ, R0, RZ, 0x33, !PT ;  /* 0x00000000ff047212 */ /* 0x000fe200078e33ff */
[----:B------:R-:W-:Y:S02]  /*17710*/  VOTEU.ANY UR7, UPT, PT ;  /* 0x0000000000077886 */ /* 0x000fe400038e0100 */
[----:B------:R-:W-:Y:S01]  /*17720*/  UFLO.U32 UR7, UR7 ;  /* 0x00000007000772bd */ /* 0x000fe200080e0000 */
[----:B------:R-:W2:Y:S07]  /*17730*/  REDUX UR4, R4 ;  /* 0x00000000040473c4 */ /* 0x000eae0000000000 */
[----:B------:R-:W-:-:S06]  /*17740*/  ULOP3.LUT UR8, URZ, UR8, URZ, 0x33, !UPT ;  /* 0x00000008ff087292 */ /* 0x000fcc000f8e33ff */
[----:B------:R-:W-:-:S04]  /*17750*/  IMAD.U32 R2, RZ, RZ, UR8 ;  /* 0x00000008ff027e24 */ /* 0x000fc8000f8e00ff */
[----:B------:R-:W3:Y:S02]  /*17760*/  REDUX UR5, R2 ;  /* 0x00000000020573c4 */ /* 0x000ee40000000000 */
[----:B------:R4:W-:Y:S01]  /*17770*/  UTCATOMSWS.AND URZ, UR8 ;  /* 0x0000000800ff79e3 */ /* 0x0009e20008000000 */
[----:B--2---:R-:W-:Y:S01]  /*17780*/  IMAD.U32 R0, RZ, RZ, UR4 ;  /* 0x00000004ff007e24 */ /* 0x004fe2000f8e00ff */
[----:B-1----:R-:W-:Y:S01]  /*17790*/  ISETP.EQ.U32.AND P0, PT, R3, UR7, PT ;  /* 0x0000000703007c0c */ /* 0x002fe2000bf02070 */
[----:B---3--:R-:W-:-:S12]  /*177a0*/  IMAD.U32 R3, RZ, RZ, UR5 ;  /* 0x00000005ff037e24 */ /* 0x008fd8000f8e00ff */
[----:B------:R4:W-:Y:S04]  /*177b0*/  @P0 ATOMS.AND RZ, [UR6+0x14], R3 ;  /* 0x00001403ffff098c */ /* 0x0009e8000a800006 */
[----:B------:R4:W-:Y:S01]  /*177c0*/  @P0 ATOMS.AND RZ, [UR6+0x18], R0 ;  /* 0x00001800ffff098c */ /* 0x0009e2000a800006 */
[----:B------:R-:W-:Y:S05]  /*177d0*/  BRA `(.L_x_354) ;  /* 0x0000000000147947 */ /* 0x000fea0003800000 */
.L_x_353:
[----:B------:R-:W-:Y:S02]  /*177e0*/  MOV R2, 0x17800 ;  /* 0x0001780000027802 */ /* 0x000fe40000000f00 */
[----:B------:R-:W-:Y:S05]  /*177f0*/  CALL.REL.NOINC `($__internal_0_$__cuda_sm10x_tcgen05_guardrail_trap_col_being_dealloced_not_returned_by_alloc) ;  /* 0x0000001400347944 */ /* 0x000fea0003c00000 */
[----:B------:R-:W-:Y:S05]  /*17800*/  BRA `(.L_x_354) ;  /* 0x0000000000087947 */ /* 0x000fea0003800000 */
.L_x_352:
[----:B------:R-:W-:Y:S02]  /*17810*/  MOV R2, 0x17830 ;  /* 0x0001783000027802 */ /* 0x000fe40000000f00 */
[----:B------:R-:W-:Y:S05]  /*17820*/  CALL.REL.NOINC `($__internal_2_$__cuda_sm10x_tcgen05_guardrail_trap_unallocated_columns_being_dealloced) ;  /* 0x0000001400407944 */ /* 0x000fea0003c00000 */
.L_x_354:
[----:B------:R-:W-:Y:S01]  /*17830*/  NOP ;  /* 0x0000000000007918 */ /* 0x000fe20000000000 */
[----:B----4-:R-:W-:Y:S05]  /*17840*/  EXIT ;  /* 0x000000000000794d */ /* 0x010fea0003800000 */
.L_x_35:
[----:B-1----:R-:W-:-:S07]  /*17850*/  MOV R0, UR4 ;  /* 0x0000000400007c02 */ /* 0x002fce0008000f00 */
.L_x_355:
[----:B-1----:R1:W2:Y:S02]  /*17860*/  SYNCS.PHASECHK.TRANS64.TRYWAIT P0, [R0+URZ+0xa000], R5 ;  /* 0x00a00005000075a7 */ /* 0x0022a400080011ff */
[----:B--2---:R-:W-:Y:S05]  /*17870*/  @!P0 NANOSLEEP.SYNCS 0x989680 ;  /* 0x009896800000895d */ /* 0x004fea0003900000 */
[----:B------:R-:W2:Y:S02]  /*17880*/  @!P0 SYNCS.PHASECHK.TRANS64 P0, [R0+URZ+0xa000], R5 ;  /* 0x00a00005000085a7 */ /* 0x000ea400080010ff */
[----:B--2---:R-:W-:Y:S05]  /*17890*/  @!P0 BRA `(.L_x_355) ;  /* 0xfffffffc00f08947 */ /* 0x004fea000383ffff */
[----:B------:R-:W-:Y:S05]  /*178a0*/  BRA `(.L_x_356) ;  /* 0xfffffea000a87947 */ /* 0x000fea000383ffff */
.L_x_37:
[----:B-1----:R-:W-:-:S07]  /*178b0*/  MOV R0, UR4 ;  /* 0x0000000400007c02 */ /* 0x002fce0008000f00 */
.L_x_357:
[----:B-1----:R1:W2:Y:S02]  /*178c0*/  SYNCS.PHASECHK.TRANS64.TRYWAIT P0, [R0+URZ+0xa020], R5 ;  /* 0x00a02005000075a7 */ /* 0x0022a400080011ff */
[----:B--2---:R-:W-:Y:S05]  /*178d0*/  @!P0 NANOSLEEP.SYNCS 0x989680 ;  /* 0x009896800000895d */ /* 0x004fea0003900000 */
[----:B------:R-:W2:Y:S02]  /*178e0*/  @!P0 SYNCS.PHASECHK.TRANS64 P0, [R0+URZ+0xa020], R5 ;  /* 0x00a02005000085a7 */ /* 0x000ea400080010ff */
[----:B--2---:R-:W-:Y:S05]  /*178f0*/  @!P0 BRA `(.L_x_357) ;  /* 0xfffffffc00f08947 */ /* 0x004fea000383ffff */
[----:B------:R-:W-:Y:S05]  /*17900*/  BRA `(.L_x_358) ;  /* 0xfffffea000a47947 */ /* 0x000fea000383ffff */
.L_x_39:
[----:B------:R-:W-:-:S07]  /*17910*/  MOV R3, UR4 ;  /* 0x0000000400037c02 */ /* 0x000fce0008000f00 */
.L_x_359:
[----:B-1----:R1:W2:Y:S02]  /*17920*/  SYNCS.PHASECHK.TRANS64.TRYWAIT P0, [R3+URZ+0xa058], R4 ;  /* 0x00a05804030075a7 */ /* 0x0022a400080011ff */
[----:B--2---:R-:W-:Y:S05]  /*17930*/  @!P0 NANOSLEEP.SYNCS 0x989680 ;  /* 0x009896800000895d */ /* 0x004fea0003900000 */
[----:B------:R-:W2:Y:S02]  /*17940*/  @!P0 SYNCS.PHASECHK.TRANS64 P0, [R3+URZ+0xa058], R4 ;  /* 0x00a05804030085a7 */ /* 0x000ea400080010ff */
[----:B--2---:R-:W-:Y:S05]  /*17950*/  @!P0 BRA `(.L_x_359) ;  /* 0xfffffffc00f08947 */ /* 0x004fea000383ffff */
[----:B------:R-:W-:Y:S05]  /*17960*/  BRA `(.L_x_360) ;  /* 0xfffffea000b07947 */ /* 0x000fea000383ffff */
.L_x_43:
[----:B------:R-:W-:-:S07]  /*17970*/  MOV R0, UR4 ;  /* 0x0000000400007c02 */ /* 0x000fce0008000f00 */
.L_x_361:
[----:B--2---:R2:W3:Y:S02]  /*17980*/  SYNCS.PHASECHK.TRANS64.TRYWAIT P0, [R0+URZ+0xa008], R5 ;  /* 0x00a00805000075a7 */ /* 0x0044e400080011ff */
[----:B---3--:R-:W-:Y:S05]  /*17990*/  @!P0 NANOSLEEP.SYNCS 0x989680 ;  /* 0x009896800000895d */ /* 0x008fea0003900000 */
[----:B------:R-:W3:Y:S02]  /*179a0*/  @!P0 SYNCS.PHASECHK.TRANS64 P0, [R0+URZ+0xa008], R5 ;  /* 0x00a00805000085a7 */ /* 0x000ee400080010ff */
[----:B---3--:R-:W-:Y:S05]  /*179b0*/  @!P0 BRA `(.L_x_361) ;  /* 0xfffffffc00f08947 */ /* 0x008fea000383ffff */
[----:B------:R-:W-:Y:S05]  /*179c0*/  BRA `(.L_x_362) ;  /* 0xfffffea000f87947 */ /* 0x000fea000383ffff */
.L_x_45:
[----:B-1----:R-:W-:-:S07]  /*179d0*/  MOV R3, UR4 ;  /* 0x0000000400037c02 */ /* 0x002fce0008000f00 */
.L_x_363:
[----:B-1----:R1:W2:Y:S02]  /*179e0*/  SYNCS.PHASECHK.TRANS64.TRYWAIT P0, [R3+URZ+0xa068], R4 ;  /* 0x00a06804030075a7 */ /* 0x0022a400080011ff */
[----:B--2---:R-:W-:Y:S05]  /*179f0*/  @!P0 NANOSLEEP.SYNCS 0x989680 ;  /* 0x009896800000895d */ /* 0x004fea0003900000 */
[----:B------:R-:W2:Y:S02]  /*17a00*/  @!P0 SYNCS.PHASECHK.TRANS64 P0, [R3+URZ+0xa068], R4 ;  /* 0x00a06804030085a7 */ /* 0x000ea400080010ff */
[----:B--2---:R-:W-:Y:S05]  /*17a10*/  @!P0 BRA `(.L_x_363) ;  /* 0xfffffffc00f08947 */ /* 0x004fea000383ffff */
[----:B------:R-:W-:Y:S05]  /*17a20*/  BRA `(.L_x_364) ;  /* 0xfffffea000fc7947 */ /* 0x000fea000383ffff */
.L_x_49:
[----:B------:R-:W-:-:S07]  /*17a30*/  MOV R0, UR4 ;  /* 0x0000000400007c02 */ /* 0x000fce0008000f00 */
.L_x_365:
[----:B---3--:R3:W4:Y:S02]  /*17a40*/  SYNCS.PHASECHK.TRANS64.TRYWAIT P0, [R0+URZ+0xa028], R5 ;  /* 0x00a02805000075a7 */ /* 0x00872400080011ff */
[----:B----4-:R-:W-:Y:S05]  /*17a50*/  @!P0 NANOSLEEP.SYNCS 0x989680 ;  /* 0x009896800000895d */ /* 0x010fea0003900000 */
[----:B------:R-:W4:Y:S02]  /*17a60*/  @!P0 SYNCS.PHASECHK.TRANS64 P0, [R0+URZ+0xa028], R5 ;  /* 0x00a02805000085a7 */ /* 0x000f2400080010ff */
[----:B----4-:R-:W-:Y:S05]  /*17a70*/  @!P0 BRA `(.L_x_365) ;  /* 0xfffffffc00f08947 */ /* 0x010fea000383ffff */
[----:B------:R-:W-:Y:S05]  /*17a80*/  BRA `(.L_x_366) ;  /* 0xfffffea400507947 */ /* 0x000fea000383ffff */
.L_x_51:
[----:B-1----:R-:W-:-:S07]  /*17a90*/  MOV R3, UR4 ;  /* 0x0000000400037c02 */ /* 0x002fce0008000f00 */
.L_x_367:
[----:B-1----:R1:W4:Y:S02]  /*17aa0*/  SYNCS.PHASECHK.TRANS64.TRYWAIT P0, [R3+URZ+0xa0a0], R4 ;  /* 0x00a0a004030075a7 */ /* 0x00232400080011ff */
[----:B----4-:R-:W-:Y:S05]  /*17ab0*/  @!P0 NANOSLEEP.SYNCS 0x989680 ;  /* 0x009896800000895d */ /* 0x010fea0003900000 */
[----:B------:R-:W4:Y:S02]  /*17ac0*/  @!P0 SYNCS.PHASECHK.TRANS64 P0, [R3+URZ+0xa0a0], R4 ;  /* 0x00a0a004030085a7 */ /* 0x000f2400080010ff */
[----:B----4-:R-:W-:Y:S05]  /*17ad0*/  @!P0 BRA `(.L_x_367) ;  /* 0xfffffffc00f08947 */ /* 0x010fea000383ffff */
[----:B------:R-:W-:Y:S05]  /*17ae0*/  BRA `(.L_x_368) ;  /* 0xfffffea400487947 */ /* 0x000fea000383ffff */
.L_x_53:
[----:B-1----:R-:W-:-:S07]  /*17af0*/  MOV R4, UR4 ;  /* 0x0000000400047c02 */ /* 0x002fce0008000f00 */
.L_x_369:
[----:B-1----:R1:W3:Y:S02]  /*17b00*/  SYNCS.PHASECHK.TRANS64.TRYWAIT P0, [R4+URZ+0xa058], R5 ;  /* 0x00a05805040075a7 */ /* 0x0022e400080011ff */
[----:B---3--:R-:W-:Y:S05]  /*17b10*/  @!P0 NANOSLEEP.SYNCS 0x989680 ;  /* 0x009896800000895d */ /* 0x008fea0003900000 */
[----:B------:R-:W3:Y:S02]  /*17b20*/  @!P0 SYNCS.PHASECHK.TRANS64 P0, [R4+URZ+0xa058], R5 ;  /* 0x00a05805040085a7 */ /* 0x000ee400080010ff */
[----:B---3--:R-:W-:Y:S05]  /*17b30*/  @!P0 BRA `(.L_x_369) ;  /* 0xfffffffc00f08947 */ /* 0x008fea000383ffff */
[----:B------:R-:W-:Y:S05]  /*17b40*/  BRA `(.L_x_370) ;  /* 0xfffffea400487947 */ /* 0x000fea000383ffff */
.L_x_57:
[----:B------:R-:W-:Y:S07]  /*17b50*/  MOV R3, UR11 ;  /* 0x0000000b00037c02 */ /* 0x000fee0008000f00 */
.L_x_371:
[----:B-1----:R1:W2:Y:S02]  /*17b60*/  SYNCS.PHASECHK.TRANS64.TRYWAIT P0, [R3+URZ+0xa020], R4 ;  /* 0x00a02004030075a7 */ /* 0x0022a400080011ff */
[----:B--2---:R-:W-:Y:S05]  /*17b70*/  @!P0 NANOSLEEP.SYNCS 0x989680 ;  /* 0x009896800000895d */ /* 0x004fea0003900000 */
[----:B------:R-:W2:Y:S02]  /*17b80*/  @!P0 SYNCS.PHASECHK.TRANS64 P0, [R3+URZ+0xa020], R4 ;  /* 0x00a02004030085a7 */ /* 0x000ea400080010ff */
[----:B--2---:R-:W-:Y:S05]  /*17b90*/  @!P0 BRA `(.L_x_371) ;  /* 0xfffffffc00f08947 */ /* 0x004fea000383ffff */
[----:B------:R-:W-:Y:S05]  /*17ba0*/  BRA `(.L_x_372) ;  /* 0xfffffea800ac7947 */ /* 0x000fea000383ffff */
.L_x_60:
[----:B------:R-:W-:Y:S07]  /*17bb0*/  MOV R0, UR4 ;  /* 0x0000000400007c02 */ /* 0x000fee0008000f00 */
.L_x_373:
[----:B-1----:R1:W4:Y:S02]  /*17bc0*/  SYNCS.PHASECHK.TRANS64.TRYWAIT P0, [R0+URZ+0xa0a8], R3 ;  /* 0x00a0a803000075a7 */ /* 0x00232400080011ff */
[----:B----4-:R-:W-:Y:S05]  /*17bd0*/  @!P0 NANOSLEEP.SYNCS 0x989680 ;  /* 0x009896800000895d */ /* 0x010fea0003900000 */
[----:B------:R-:W4:Y:S02]  /*17be0*/  @!P0 SYNCS.PHASECHK.TRANS64 P0, [R0+URZ+0xa0a8], R3 ;  /* 0x00a0a803000085a7 */ /* 0x000f2400080010ff */
[----:B----4-:R-:W-:Y:S05]  /*17bf0*/  @!P0 BRA `(.L_x_373) ;  /* 0xfffffffc00f08947 */ /* 0x010fea000383ffff */
[----:B------:R-:W-:Y:S05]  /*17c00*/  BRA `(.L_x_374) ;  /* 0xfffffeac00107947 */ /* 0x000fea000383ffff */
.L_x_62:
[----:B------:R-:W-:Y:S07]  /*17c10*/  MOV R0, UR4 ;  /* 0x0000000400007c02 */ /* 0x000fee0008000f00 */
.L_x_375:
[----:B-1----:R1:W4:Y:S02]  /*17c20*/  SYNCS.PHASECHK.TRANS64.TRYWAIT P0, [R0+URZ+0xa068], R9 ;  /* 0x00a06809000075a7 */ /* 0x00232400080011ff */
[----:B----4-:R-:W-:Y:S05]  /*17c30*/  @!P0 NANOSLEEP.SYNCS 0x989680 ;  /* 0x009896800000895d */ /* 0x010fea0003900000 */
[----:B------:R-:W4:Y:S02]  /*17c40*/  @!P0 SYNCS.PHASECHK.TRANS64 P0, [R0+URZ+0xa068], R9 ;  /* 0x00a06809000085a7 */ /* 0x000f2400080010ff */
[----:B----4-:R-:W-:Y:S05]  /*17c50*/  @!P0 BRA `(.L_x_375) ;  /* 0xfffffffc00f08947 */ /* 0x010fea000383ffff */
[----:B------:R-:W-:Y:S05]  /*17c60*/  BRA `(.L_x_376) ;  /* 0xfffffeac00147947 */ /* 0x000fea000383ffff */
.L_x_68:
[----:B------:R-:W-:Y:S07]  /*17c70*/  MOV R0, UR8 ;  /* 0x0000000800007c02 */ /* 0x000fee0008000f00 */
.L_x_377:
[----:B-1----:R1:W2:Y:S02]  /*17c80*/  SYNCS.PHASECHK.TRANS64.TRYWAIT P0, [R0+URZ+0xa020], R3 ;  /* 0x00a02003000075a7 */ /* 0x0022a400080011ff */
[----:B--2---:R-:W-:Y:S05]  /*17c90*/  @!P0 NANOSLEEP.SYNCS 0x989680 ;  /* 0x009896800000895d */ /* 0x004fea0003900000 */
[----:B------:R-:W2:Y:S02]  /*17ca0*/  @!P0 SYNCS.PHASECHK.TRANS64 P0, [R0+URZ+0xa020], R3 ;  /* 0x00a02003000085a7 */ /* 0x000ea400080010ff */
[----:B--2---:R-:W-:Y:S05]  /*17cb0*/  @!P0 BRA `(.L_x_377) ;  /* 0xfffffffc00f08947 */ /* 0x004fea000383ffff */
[----:B------:R-:W-:Y:S05]  /*17cc0*/  BRA `(.L_x_378) ;  /* 0xfffffeb000c07947 */ /* 0x000fea000383ffff */
.L_x_70:
[----:B------:R-:W-:Y:S07]  /*17cd0*/  MOV R0, UR4 ;  /* 0x0000000400007c02 */ /* 0x000fee0008000f00 */
.L_x_379:
[----:B-1----:R1:W2:Y:S02]  /*17ce0*/  SYNCS.PHASECHK.TRANS64.TRYWAIT P0, [R0+URZ+0xa0a0], R3 ;  /* 0x00a0a003000075a7 */ /* 0x0022a400080011ff */
[----:B--2---:R-:W-:Y:S05]  /*17cf0*/  @!P0 NANOSLEEP.SYNCS 0x989680 ;  /* 0x009896800000895d */ /* 0x004fea0003900000 */
[----:B------:R-:W2:Y:S02]  /*17d00*/  @!P0 SYNCS.PHASECHK.TRANS64 P0, [R0+URZ+0xa0a0], R3 ;  /* 0x00a0a003000085a7 */ /* 0x000ea400080010ff */
[----:B--2---:R-:W-:Y:S05]  /*17d10*/  @!P0 BRA `(.L_x_379) ;  /* 0xfffffffc00f08947 */ /* 0x004fea000383ffff */
[----:B------:R-:W-:Y:S05]  /*17d20*/  BRA `(.L_x_380) ;  /* 0xfffffeb000bc7947 */ /* 0x000fea000383ffff */
.L_x_72:
[----:B------:R-:W-:Y:S07]  /*17d30*/  MOV R3, UR4 ;  /* 0x0000000400037c02 */ /* 0x000fee0008000f00 */
.L_x_381:
[----:B-1----:R1:W2:Y:S02]  /*17d40*/  SYNCS.PHASECHK.TRANS64.TRYWAIT P0, [R3+URZ+0xa058], R4 ;  /* 0x00a05804030075a7 */ /* 0x0022a400080011ff */
[----:B--2---:R-:W-:Y:S05]  /*17d50*/  @!P0 NANOSLEEP.SYNCS 0x989680 ;  /* 0x009896800000895d */ /* 0x004fea0003900000 */
[----:B------:R-:W2:Y:S02]  /*17d60*/  @!P0 SYNCS.PHASECHK.TRANS64 P0, [R3+URZ+0xa058], R4 ;  /* 0x00a05804030085a7 */ /* 0x000ea400080010ff */
[----:B--2---:R-:W-:Y:S05]  /*17d70*/  @!P0 BRA `(.L_x_381) ;  /* 0xfffffffc00f08947 */ /* 0x004fea000383ffff */
[----:B------:R-:W-:Y:S05]  /*17d80*/  BRA `(.L_x_382) ;  /* 0xfffffeb000c07947 */ /* 0x000fea000383ffff */
.L_x_80:
[----:B------:R-:W-:-:S07]  /*17d90*/  MOV R0, UR4 ;  /* 0x0000000400007c02 */ /* 0x000fce0008000f00 */
.L_x_383:
[----:B--2---:R2:W3:Y:S02]  /*17da0*/  SYNCS.PHASECHK.TRANS64.TRYWAIT P0, [R0+URZ+0xa0a8], R3 ;  /* 0x00a0a803000075a7 */ /* 0x0044e400080011ff */
[----:B---3--:R-:W-:Y:S05]  /*17db0*/  @!P0 NANOSLEEP.SYNCS 0x989680 ;  /* 0x009896800000895d */ /* 0x008fea0003900000 */
[----:B------:R-:W3:Y:S02]  /*17dc0*/  @!P0 SYNCS.PHASECHK.TRANS64 P0, [R0+URZ+0xa0a8], R3 ;  /* 0x00a0a803000085a7 */ /* 0x000ee400080010ff */
[----:B---3--:R-:W-:Y:S05]  /*17dd0*/  @!P0 BRA `(.L_x_383) ;  /* 0xfffffffc00f08947 */ /* 0x008fea000383ffff */
[----:B------:R-:W-:Y:S05]  /*17de0*/  BRA `(.L_x_384) ;  /* 0xfffffeb800347947 */ /* 0x000fea000383ffff */
.L_x_82:
[----:B------:R-:W-:-:S07]  /*17df0*/  MOV R0, UR4 ;  /* 0x0000000400007c02 */ /* 0x000fce0008000f00 */
.L_x_385:
[----:B--2---:R2:W3:Y:S02]  /*17e00*/  SYNCS.PHASECHK.TRANS64.TRYWAIT P0, [R0+URZ+0xa068], R7 ;  /* 0x00a06807000075a7 */ /* 0x0044e400080011ff */
[----:B---3--:R-:W-:Y:S05]  /*17e10*/  @!P0 NANOSLEEP.SYNCS 0x989680 ;  /* 0x009896800000895d */ /* 0x008fea0003900000 */
[----:B------:R-:W3:Y:S02]  /*17e20*/  @!P0 SYNCS.PHASECHK.TRANS64 P0, [R0+URZ+0xa068], R7 ;  /* 0x00a06807000085a7 */ /* 0x000ee400080010ff */
[----:B---3--:R-:W-:Y:S05]  /*17e30*/  @!P0 BRA `(.L_x_385) ;  /* 0xfffffffc00f08947 */ /* 0x008fea000383ffff */
[----:B------:R-:W-:Y:S05]  /*17e40*/  BRA `(.L_x_386) ;  /* 0xfffffeb800387947 */ /* 0x000fea000383ffff */
.L_x_89:
[----:B-1----:R1:W2:Y:S02]  /*17e50*/  SYNCS.PHASECHK.TRANS64.TRYWAIT P0, [R17+URZ+0xa0c0], R2 ;  /* 0x00a0c002110075a7 */ /* 0x0022a400080011ff */
[----:B--2---:R-:W-:Y:S05]  /*17e60*/  @!P0 NANOSLEEP.SYNCS 0x989680 ;  /* 0x009896800000895d */ /* 0x004fea0003900000 */
[----:B------:R-:W2:Y:S02]  /*17e70*/  @!P0 SYNCS.PHASECHK.TRANS64 P0, [R17+URZ+0xa0c0], R2 ;  /* 0x00a0c002110085a7 */ /* 0x000ea400080010ff */
[----:B--2---:R-:W-:Y:S05]  /*17e80*/  @!P0 BRA `(.L_x_89) ;  /* 0xfffffffc00f08947 */ /* 0x004fea000383ffff */
[----:B------:R-:W-:Y:S05]  /*17e90*/  BRA `(.L_x_387) ;  /* 0xfffffebc00d87947 */ /* 0x000fea000383ffff */
.L_x_155:
[----:B--2---:R2:W1:Y:S02]  /*17ea0*/  SYNCS.PHASECHK.TRANS64.TRYWAIT P0, [R17+URZ+0xa0c8], R4 ;  /* 0x00a0c804110075a7 */ /* 0x00446400080011ff */
[----:B-1----:R-:W-:Y:S05]  /*17eb0*/  @!P0 NANOSLEEP.SYNCS 0x989680 ;  /* 0x009896800000895d */ /* 0x002fea0003900000 */
[----:B------:R-:W1:Y:S02]  /*17ec0*/  @!P0 SYNCS.PHASECHK.TRANS64 P0, [R17+URZ+0xa0c8], R4 ;  /* 0x00a0c804110085a7 */ /* 0x000e6400080010ff */
[----:B-1----:R-:W-:Y:S05]  /*17ed0*/  @!P0 BRA `(.L_x_155) ;  /* 0xfffffffc00f08947 */ /* 0x002fea000383ffff */
[----:B------:R-:W-:Y:S05]  /*17ee0*/  BRA `(.L_x_388) ;  /* 0xfffffef0003c7947 */ /* 0x000fea000383ffff */
.L_x_160:
[----:B-1----:R-:W-:-:S04]  /*17ef0*/  MOV R0, UR39 ;  /* 0x0000002700007c02 */ /* 0x002fc80008000f00 */
[----:B------:R1:W2:Y:S03]  /*17f00*/  SYNCS.PHASECHK.TRANS64.TRYWAIT P0, [R0+URZ+0xa070], R3 ;  /* 0x00a07003000075a7 */ /* 0x0002a600080011ff */
[----:B--2---:R-:W-:Y:S05]  /*17f10*/  @!P0 NANOSLEEP.SYNCS 0x989680 ;  /* 0x009896800000895d */ /* 0x004fea0003900000 */
[----:B------:R-:W2:Y:S02]  /*17f20*/  @!P0 SYNCS.PHASECHK.TRANS64 P0, [R0+URZ+0xa070], R3 ;  /* 0x00a07003000085a7 */ /* 0x000ea400080010ff */
[----:B--2---:R-:W-:Y:S05]  /*17f30*/  @!P0 BRA `(.L_x_160) ;  /* 0xfffffffc00ec8947 */ /* 0x004fea000383ffff */
[----:B------:R-:W-:Y:S05]  /*17f40*/  BRA `(.L_x_389) ;  /* 0xfffffef4001c7947 */ /* 0x000fea000383ffff */
.L_x_163:
[----:B-1----:R-:W-:-:S04]  /*17f50*/  MOV R0, UR39 ;  /* 0x0000002700007c02 */ /* 0x002fc80008000f00 */
[----:B------:R1:W2:Y:S03]  /*17f60*/  SYNCS.PHASECHK.TRANS64.TRYWAIT P0, [R0+URZ+0xa080], R3 ;  /* 0x00a08003000075a7 */ /* 0x0002a600080011ff */
[----:B--2---:R-:W-:Y:S05]  /*17f70*/  @!P0 NANOSLEEP.SYNCS 0x989680 ;  /* 0x009896800000895d */ /* 0x004fea0003900000 */
[----:B------:R-:W2:Y:S02]  /*17f80*/  @!P0 SYNCS.PHASECHK.TRANS64 P0, [R0+URZ+0xa080], R3 ;  /* 0x00a08003000085a7 */ /* 0x000ea400080010ff */
[----:B--2---:R-:W-:Y:S05]  /*17f90*/  @!P0 BRA `(.L_x_163) ;  /* 0xfffffffc00ec8947 */ /* 0x004fea000383ffff */
[----:B------:R-:W-:Y:S05]  /*17fa0*/  BRA `(.L_x_390) ;  /* 0xfffffef400347947 */ /* 0x000fea000383ffff */
.L_x_166:
[----:B-1----:R-:W-:-:S04]  /*17fb0*/  MOV R0, UR39 ;  /* 0x0000002700007c02 */ /* 0x002fc80008000f00 */
[----:B------:R1:W2:Y:S03]  /*17fc0*/  SYNCS.PHASECHK.TRANS64.TRYWAIT P0, [R0+URZ+0xa070], R3 ;  /* 0x00a07003000075a7 */ /* 0x0002a600080011ff */
[----:B--2---:R-:W-:Y:S05]  /*17fd0*/  @!P0 NANOSLEEP.SYNCS 0x989680 ;  /* 0x009896800000895d */ /* 0x004fea0003900000 */
[----:B------:R-:W2:Y:S02]  /*17fe0*/  @!P0 SYNCS.PHASECHK.TRANS64 P0, [R0+URZ+0xa070], R3 ;  /* 0x00a07003000085a7 */ /* 0x000ea400080010ff */
[----:B--2---:R-:W-:Y:S05]  /*17ff0*/  @!P0 BRA `(.L_x_166) ;  /* 0xfffffffc00ec8947 */ /* 0x004fea000383ffff */
[----:B------:R-:W-:Y:S05]  /*18000*/  BRA `(.L_x_391) ;  /* 0xfffffef4009c7947 */ /* 0x000fea000383ffff */
.L_x_168:
[----:B-1----:R-:W-:-:S04]  /*18010*/  MOV R0, UR39 ;  /* 0x0000002700007c02 */ /* 0x002fc80008000f00 */
[----:B------:R1:W2:Y:S03]  /*18020*/  SYNCS.PHASECHK.TRANS64.TRYWAIT P0, [R0+URZ+0xa090], R3 ;  /* 0x00a09003000075a7 */ /* 0x0002a600080011ff */
[----:B--2---:R-:W-:Y:S05]  /*18030*/  @!P0 NANOSLEEP.SYNCS 0x989680 ;  /* 0x009896800000895d */ /* 0x004fea0003900000 */
[----:B------:R-:W2:Y:S02]  /*18040*/  @!P0 SYNCS.PHASECHK.TRANS64 P0, [R0+URZ+0xa090], R3 ;  /* 0x00a09003000085a7 */ /* 0x000ea400080010ff */
[----:B--2---:R-:W-:Y:S05]  /*18050*/  @!P0 BRA `(.L_x_168) ;  /* 0xfffffffc00ec8947 */ /* 0x004fea000383ffff */
[----:B------:R-:W-:Y:S05]  /*18060*/  BRA `(.L_x_392) ;  /* 0xfffffef400dc7947 */ /* 0x000fea000383ffff */
.L_x_177:
[----:B-1----:R-:W-:-:S04]  /*18070*/  MOV R0, UR39 ;  /* 0x0000002700007c02 */ /* 0x002fc80008000f00 */
[----:B------:R1:W4:Y:S03]  /*18080*/  SYNCS.PHASECHK.TRANS64.TRYWAIT P1, [R0+URZ+0xa080], R3 ;  /* 0x00a08003000075a7 */ /* 0x00032600080211ff */
[----:B----4-:R-:W-:Y:S05]  /*18090*/  @!P1 NANOSLEEP.SYNCS 0x989680 ;  /* 0x009896800000995d */ /* 0x010fea0003900000 */
[----:B------:R-:W4:Y:S02]  /*180a0*/  @!P1 SYNCS.PHASECHK.TRANS64 P1, [R0+URZ+0xa080], R3 ;  /* 0x00a08003000095a7 */ /* 0x000f2400080210ff */
[----:B----4-:R-:W-:Y:S05]  /*180b0*/  @!P1 BRA `(.L_x_177) ;  /* 0xfffffffc00ec9947 */ /* 0x010fea000383ffff */
[----:B------:R-:W-:Y:S05]  /*180c0*/  BRA `(.L_x_393) ;  /* 0xfffffefc00c07947 */ /* 0x000fea000383ffff */
.L_x_180:
[----:B-1----:R-:W-:-:S04]  /*180d0*/  MOV R0, UR39 ;  /* 0x0000002700007c02 */ /* 0x002fc80008000f00 */
[----:B------:R1:W4:Y:S03]  /*180e0*/  SYNCS.PHASECHK.TRANS64.TRYWAIT P0, [R0+URZ+0xa098], R3 ;  /* 0x00a09803000075a7 */ /* 0x00032600080011ff */
[----:B----4-:R-:W-:Y:S05]  /*180f0*/  @!P0 NANOSLEEP.SYNCS 0x989680 ;  /* 0x009896800000895d */ /* 0x010fea0003900000 */
[----:B------:R-:W4:Y:S02]  /*18100*/  @!P0 SYNCS.PHASECHK.TRANS64 P0, [R0+URZ+0xa098], R3 ;  /* 0x00a09803000085a7 */ /* 0x000f2400080010ff */
[----:B----4-:R-:W-:Y:S05]  /*18110*/  @!P0 BRA `(.L_x_180) ;  /* 0xfffffffc00ec8947 */ /* 0x010fea000383ffff */
[----:B------:R-:W-:Y:S05]  /*18120*/  BRA `(.L_x_394) ;  /* 0xffffff0000487947 */ /* 0x000fea000383ffff */
.L_x_191:
[----:B---3--:R3:W4:Y:S02]  /*18130*/  SYNCS.PHASECHK.TRANS64.TRYWAIT P0, [R26+URZ+0xa070], R3 ;  /* 0x00a070031a0075a7 */ /* 0x00872400080011ff */
[----:B----4-:R-:W-:Y:S05]  /*18140*/  @!P0 NANOSLEEP.SYNCS 0x989680 ;  /* 0x009896800000895d */ /* 0x010fea0003900000 */
[----:B------:R-:W4:Y:S02]  /*18150*/  @!P0 SYNCS.PHASECHK.TRANS64 P0, [R26+URZ+0xa070], R3 ;  /* 0x00a070031a0085a7 */ /* 0x000f2400080010ff */
[----:B----4-:R-:W-:Y:S05]  /*18160*/  @!P0 BRA `(.L_x_191) ;  /* 0xfffffffc00f08947 */ /* 0x010fea000383ffff */
[----:B------:R-:W-:Y:S05]  /*18170*/  BRA `(.L_x_395) ;  /* 0xffffff0800547947 */ /* 0x000fea000383ffff */
.L_x_194:
[----:B-1----:R1:W3:Y:S02]  /*18180*/  SYNCS.PHASECHK.TRANS64.TRYWAIT P0, [R26+URZ+0xa090], R3 ;  /* 0x00a090031a0075a7 */ /* 0x0022e400080011ff */
[----:B---3--:R-:W-:Y:S05]  /*18190*/  @!P0 NANOSLEEP.SYNCS 0x989680 ;  /* 0x009896800000895d */ /* 0x008fea0003900000 */
[----:B------:R-:W3:Y:S02]  /*181a0*/  @!P0 SYNCS.PHASECHK.TRANS64 P0, [R26+URZ+0xa090], R3 ;  /* 0x00a090031a0085a7 */ /* 0x000ee400080010ff */
[----:B---3--:R-:W-:Y:S05]  /*181b0*/  @!P0 BRA `(.L_x_194) ;  /* 0xfffffffc00f08947 */ /* 0x008fea000383ffff */
[----:B------:R-:W-:Y:S05]  /*181c0*/  BRA `(.L_x_396) ;  /* 0xffffff0800747947 */ /* 0x000fea000383ffff */
.L_x_196:
[----:B-1----:R1:W3:Y:S02]  /*181d0*/  SYNCS.PHASECHK.TRANS64.TRYWAIT P0, [R26+URZ+0xa0c0], R5 ;  /* 0x00a0c0051a0075a7 */ /* 0x0022e400080011ff */
[----:B---3--:R-:W-:Y:S05]  /*181e0*/  @!P0 NANOSLEEP.SYNCS 0x989680 ;  /* 0x009896800000895d */ /* 0x008fea0003900000 */
[----:B------:R-:W3:Y:S02]  /*181f0*/  @!P0 SYNCS.PHASECHK.TRANS64 P0, [R26+URZ+0xa0c0], R5 ;  /* 0x00a0c0051a0085a7 */ /* 0x000ee400080010ff */
[----:B---3--:R-:W-:Y:S05]  /*18200*/  @!P0 BRA `(.L_x_196) ;  /* 0xfffffffc00f08947 */ /* 0x008fea000383ffff */
[----:B------:R-:W-:Y:S05]  /*18210*/  BRA `(.L_x_397) ;  /* 0xffffff0800807947 */ /* 0x000fea000383ffff */
.L_x_206:
[----:B------:R1:W1:Y:S02]  /*18220*/  SYNCS.PHASECHK.TRANS64.TRYWAIT P1, [R26+URZ+0xa080], R3 ;  /* 0x00a080031a0075a7 */ /* 0x00026400080211ff */
[----:B-1----:R-:W-:Y:S05]  /*18230*/  @!P1 NANOSLEEP.SYNCS 0x989680 ;  /* 0x009896800000995d */ /* 0x002fea0003900000 */
[----:B------:R-:W1:Y:S02]  /*18240*/  @!P1 SYNCS.PHASECHK.TRANS64 P1, [R26+URZ+0xa080], R3 ;  /* 0x00a080031a0095a7 */ /* 0x000e6400080210ff */
[----:B-1----:R-:W-:Y:S05]  /*18250*/  @!P1 BRA `(.L_x_206) ;  /* 0xfffffffc00f09947 */ /* 0x002fea000383ffff */
[----:B------:R-:W-:Y:S05]  /*18260*/  BRA `(.L_x_398) ;  /* 0xffffff1400d07947 */ /* 0x000fea000383ffff */
.L_x_210:
[----:B--2---:R2:W1:Y:S02]  /*18270*/  SYNCS.PHASECHK.TRANS64.TRYWAIT P0, [R26+URZ+0xa098], R3 ;  /* 0x00a098031a0075a7 */ /* 0x00446400080011ff */
[----:B-1----:R-:W-:Y:S05]  /*18280*/  @!P0 NANOSLEEP.SYNCS 0x989680 ;  /* 0x009896800000895d */ /* 0x002fea0003900000 */
[----:B------:R-:W1:Y:S02]  /*18290*/  @!P0 SYNCS.PHASECHK.TRANS64 P0, [R26+URZ+0xa098], R3 ;  /* 0x00a098031a0085a7 */ /* 0x000e6400080010ff */
[----:B-1----:R-:W-:Y:S05]  /*182a0*/  @!P0 BRA `(.L_x_210) ;  /* 0xfffffffc00f08947 */ /* 0x002fea000383ffff */
[----:B------:R-:W-:Y:S05]  /*182b0*/  BRA `(.L_x_399) ;  /* 0xffffff18003c7947 */ /* 0x000fea000383ffff */
.L_x_212:
[----:B-1----:R1:W2:Y:S02]  /*182c0*/  SYNCS.PHASECHK.TRANS64.TRYWAIT P0, [R26+URZ+0xa0c8], R3 ;  /* 0x00a0c8031a0075a7 */ /* 0x0022a400080011ff */
[----:B--2---:R-:W-:Y:S05]  /*182d0*/  @!P0 NANOSLEEP.SYNCS 0x989680 ;  /* 0x009896800000895d */ /* 0x004fea0003900000 */
[----:B------:R-:W2:Y:S02]  /*182e0*/  @!P0 SYNCS.PHASECHK.TRANS64 P0, [R26+URZ+0xa0c8], R3 ;  /* 0x00a0c8031a0085a7 */ /* 0x000ea400080010ff */
[----:B--2---:R-:W-:Y:S05]  /*182f0*/  @!P0 BRA `(.L_x_212) ;  /* 0xfffffffc00f08947 */ /* 0x004fea000383ffff */
[----:B------:R-:W-:Y:S05]  /*18300*/  BRA `(.L_x_400) ;  /* 0xffffff1800487947 */ /* 0x000fea000383ffff */
.L_x_222:
[----:B------:R-:W-:-:S07]  /*18310*/  MOV R0, UR4 ;  /* 0x0000000400007c02 */ /* 0x000fce0008000f00 */
.L_x_401:
[----:B-1----:R1:W2:Y:S02]  /*18320*/  SYNCS.PHASECHK.TRANS64.TRYWAIT P0, [R0+URZ], R3 ;  /* 0x00000003000075a7 */ /* 0x0022a400080011ff */
[----:B--2---:R-:W-:Y:S05]  /*18330*/  @!P0 NANOSLEEP.SYNCS 0x989680 ;  /* 0x009896800000895d */ /* 0x004fea0003900000 */
[----:B------:R-:W2:Y:S02]  /*18340*/  @!P0 SYNCS.PHASECHK.TRANS64 P0, [R0+URZ], R3 ;  /* 0x00000003000085a7 */ /* 0x000ea400080010ff */
[----:B--2---:R-:W-:Y:S05]  /*18350*/  @!P0 BRA `(.L_x_401) ;  /* 0xfffffffc00f08947 */ /* 0x004fea000383ffff */
[----:B------:R-:W-:Y:S05]  /*18360*/  BRA `(.L_x_402) ;  /* 0xffffff2400d07947 */ /* 0x000fea000383ffff */
.L_x_225:
[----:B------:R-:W-:-:S07]  /*18370*/  MOV R0, UR5 ;  /* 0x0000000500007c02 */ /* 0x000fce0008000f00 */
.L_x_403:
[----:B-1----:R1:W4:Y:S02]  /*18380*/  SYNCS.PHASECHK.TRANS64.TRYWAIT P1, [R0+URZ], R3 ;  /* 0x00000003000075a7 */ /* 0x00232400080211ff */
[----:B----4-:R-:W-:Y:S05]  /*18390*/  @!P1 NANOSLEEP.SYNCS 0x989680 ;  /* 0x009896800000995d */ /* 0x010fea0003900000 */
[----:B------:R-:W4:Y:S02]  /*183a0*/  @!P1 SYNCS.PHASECHK.TRANS64 P1, [R0+URZ], R3 ;  /* 0x00000003000095a7 */ /* 0x000f2400080210ff */
[----:B----4-:R-:W-:Y:S05]  /*183b0*/  @!P1 BRA `(.L_x_403) ;  /* 0xfffffffc00f09947 */ /* 0x010fea000383ffff */
[----:B------:R-:W-:Y:S05]  /*183c0*/  BRA `(.L_x_404) ;  /* 0xffffff28007c7947 */ /* 0x000fea000383ffff */
.L_x_232:
[----:B------:R-:W-:-:S07]  /*183d0*/  MOV R4, UR4 ;  /* 0x0000000400047c02 */ /* 0x000fce0008000f00 */
.L_x_405:
[----:B-1----:R1:W2:Y:S02]  /*183e0*/  SYNCS.PHASECHK.TRANS64.TRYWAIT P5, [R4+URZ], R3 ;  /* 0x00000003040075a7 */ /* 0x0022a400080a11ff */
[----:B--2---:R-:W-:Y:S05]  /*183f0*/  @!P5 NANOSLEEP.SYNCS 0x989680 ;  /* 0x009896800000d95d */ /* 0x004fea0003900000 */
[----:B------:R-:W2:Y:S02]  /*18400*/  @!P5 SYNCS.PHASECHK.TRANS64 P5, [R4+URZ], R3 ;  /* 0x000000030400d5a7 */ /* 0x000ea400080a10ff */
[----:B--2---:R-:W-:Y:S05]  /*18410*/  @!P5 BRA `(.L_x_405) ;  /* 0xfffffffc00f0d947 */ /* 0x004fea000383ffff */
[----:B------:R-:W-:Y:S05]  /*18420*/  BRA `(.L_x_406) ;  /* 0xffffff3400c47947 */ /* 0x000fea000383ffff */
.L_x_237:
[----:B------:R-:W-:-:S07]  /*18430*/  MOV R5, UR6 ;  /* 0x0000000600057c02 */ /* 0x000fce0008000f00 */
.L_x_407:
[----:B--2---:R2:W3:Y:S02]  /*18440*/  SYNCS.PHASECHK.TRANS64.TRYWAIT P2, [R5+URZ], R0 ;  /* 0x00000000050075a7 */ /* 0x0044e400080411ff */
[----:B---3--:R-:W-:Y:S05]  /*18450*/  @!P2 NANOSLEEP.SYNCS 0x989680 ;  /* 0x009896800000a95d */ /* 0x008fea0003900000 */
[----:B------:R-:W3:Y:S02]  /*18460*/  @!P2 SYNCS.PHASECHK.TRANS64 P2, [R5+URZ], R0 ;  /* 0x000000000500a5a7 */ /* 0x000ee400080410ff */
[----:B---3--:R-:W-:Y:S05]  /*18470*/  @!P2 BRA `(.L_x_407) ;  /* 0xfffffffc00f0a947 */ /* 0x008fea000383ffff */
[----:B------:R-:W-:Y:S05]  /*18480*/  BRA `(.L_x_408) ;  /* 0xffffff6400647947 */ /* 0x000fea000383ffff */
.L_x_242:
[----:B------:R-:W-:-:S07]  /*18490*/  MOV R3, UR6 ;  /* 0x0000000600037c02 */ /* 0x000fce0008000f00 */
.L_x_409:
[----:B-1----:R1:W2:Y:S02]  /*184a0*/  SYNCS.PHASECHK.TRANS64.TRYWAIT P1, [R3+URZ], R0 ;  /* 0x00000000030075a7 */ /* 0x0022a400080211ff */
[----:B--2---:R-:W-:Y:S05]  /*184b0*/  @!P1 NANOSLEEP.SYNCS 0x989680 ;  /* 0x009896800000995d */ /* 0x004fea0003900000 */
[----:B------:R-:W2:Y:S02]  /*184c0*/  @!P1 SYNCS.PHASECHK.TRANS64 P1, [R3+URZ], R0 ;  /* 0x00000000030095a7 */ /* 0x000ea400080210ff */
[----:B--2---:R-:W-:Y:S05]  /*184d0*/  @!P1 BRA `(.L_x_409) ;  /* 0xfffffffc00f09947 */ /* 0x004fea000383ffff */
[----:B------:R-:W-:Y:S05]  /*184e0*/  BRA `(.L_x_410) ;  /* 0xffffff6800c47947 */ /* 0x000fea000383ffff */
.L_x_247:
[----:B------:R-:W-:-:S07]  /*184f0*/  MOV R0, UR4 ;  /* 0x0000000400007c02 */ /* 0x000fce0008000f00 */
.L_x_411:
[----:B-1----:R1:W3:Y:S02]  /*18500*/  SYNCS.PHASECHK.TRANS64.TRYWAIT P1, [R0+URZ], R3 ;  /* 0x00000003000075a7 */ /* 0x0022e400080211ff */
[----:B---3--:R-:W-:Y:S05]  /*18510*/  @!P1 NANOSLEEP.SYNCS 0x989680 ;  /* 0x009896800000995d */ /* 0x008fea0003900000 */
[----:B------:R-:W3:Y:S02]  /*18520*/  @!P1 SYNCS.PHASECHK.TRANS64 P1, [R0+URZ], R3 ;  /* 0x00000003000095a7 */ /* 0x000ee400080210ff */
[----:B---3--:R-:W-:Y:S05]  /*18530*/  @!P1 BRA `(.L_x_411) ;  /* 0xfffffffc00f09947 */ /* 0x008fea000383ffff */
[----:B------:R-:W-:Y:S05]  /*18540*/  BRA `(.L_x_412) ;  /* 0xffffff6c00947947 */ /* 0x000fea000383ffff */
.L_x_254:
[----:B------:R-:W-:-:S07]  /*18550*/  MOV R3, UR6 ;  /* 0x0000000600037c02 */ /* 0x000fce0008000f00 */
.L_x_413:
[----:B-1----:R1:W3:Y:S02]  /*18560*/  SYNCS.PHASECHK.TRANS64.TRYWAIT P5, [R3+URZ], R2 ;  /* 0x00000002030075a7 */ /* 0x0022e400080a11ff */
[----:B---3--:R-:W-:Y:S05]  /*18570*/  @!P5 NANOSLEEP.SYNCS 0x989680 ;  /* 0x009896800000d95d */ /* 0x008fea0003900000 */
[----:B------:R-:W3:Y:S02]  /*18580*/  @!P5 SYNCS.PHASECHK.TRANS64 P5, [R3+URZ], R2 ;  /* 0x000000020300d5a7 */ /* 0x000ee400080a10ff */
[----:B---3--:R-:W-:Y:S05]  /*18590*/  @!P5 BRA `(.L_x_413) ;  /* 0xfffffffc00f0d947 */ /* 0x008fea000383ffff */
[----:B------:R-:W-:Y:S05]  /*185a0*/  BRA `(.L_x_414) ;  /* 0xffffff9000e07947 */ /* 0x000fea000383ffff */
.L_x_259:
[----:B------:R-:W-:-:S07]  /*185b0*/  MOV R3, UR5 ;  /* 0x0000000500037c02 */ /* 0x000fce0008000f00 */
.L_x_415:
[----:B--2---:R2:W3:Y:S02]  /*185c0*/  SYNCS.PHASECHK.TRANS64.TRYWAIT P2, [R3+URZ], R0 ;  /* 0x00000000030075a7 */ /* 0x0044e400080411ff */
[----:B---3--:R-:W-:Y:S05]  /*185d0*/  @!P2 NANOSLEEP.SYNCS 0x989680 ;  /* 0x009896800000a95d */ /* 0x008fea0003900000 */
[----:B------:R-:W3:Y:S02]  /*185e0*/  @!P2 SYNCS.PHASECHK.TRANS64 P2, [R3+URZ], R0 ;  /* 0x000000000300a5a7 */ /* 0x000ee400080410ff */
[----:B---3--:R-:W-:Y:S05]  /*185f0*/  @!P2 BRA `(.L_x_415) ;  /* 0xfffffffc00f0a947 */ /* 0x008fea000383ffff */
[----:B------:R-:W-:Y:S05]  /*18600*/  BRA `(.L_x_416) ;  /* 0xffffffc0008c7947 */ /* 0x000fea000383ffff */
.L_x_263:
[----:B------:R-:W-:-:S07]  /*18610*/  MOV R3, UR5 ;  /* 0x0000000500037c02 */ /* 0x000fce0008000f00 */
.L_x_417:
[----:B-1----:R1:W2:Y:S02]  /*18620*/  SYNCS.PHASECHK.TRANS64.TRYWAIT P1, [R3+URZ], R0 ;  /* 0x00000000030075a7 */ /* 0x0022a400080211ff */
[----:B--2---:R-:W-:Y:S05]  /*18630*/  @!P1 NANOSLEEP.SYNCS 0x989680 ;  /* 0x009896800000995d */ /* 0x004fea0003900000 */
[----:B------:R-:W2:Y:S02]  /*18640*/  @!P1 SYNCS.PHASECHK.TRANS64 P1, [R3+URZ], R0 ;  /* 0x00000000030095a7 */ /* 0x000ea400080210ff */
[----:B--2---:R-:W-:Y:S05]  /*18650*/  @!P1 BRA `(.L_x_417) ;  /* 0xfffffffc00f09947 */ /* 0x004fea000383ffff */
[----:B------:R-:W-:Y:S05]  /*18660*/  BRA `(.L_x_418) ;  /* 0xffffffc400ec7947 */ /* 0x000fea000383ffff */
.L_x_267:
[----:B------:R-:W-:-:S07]  /*18670*/  MOV R0, UR4 ;  /* 0x0000000400007c02 */ /* 0x000fce0008000f00 */
.L_x_419:
[----:B-1----:R1:W4:Y:S02]  /*18680*/  SYNCS.PHASECHK.TRANS64.TRYWAIT P0, [R0+URZ], R3 ;  /* 0x00000003000075a7 */ /* 0x00232400080011ff */
[----:B----4-:R-:W-:Y:S05]  /*18690*/  @!P0 NANOSLEEP.SYNCS 0x989680 ;  /* 0x009896800000895d */ /* 0x010fea0003900000 */
[----:B------:R-:W4:Y:S02]  /*186a0*/  @!P0 SYNCS.PHASECHK.TRANS64 P0, [R0+URZ], R3 ;  /* 0x00000003000085a7 */ /* 0x000f2400080010ff */
[----:B----4-:R-:W-:Y:S05]  /*186b0*/  @!P0 BRA `(.L_x_419) ;  /* 0xfffffffc00f08947 */ /* 0x010fea000383ffff */
[----:B------:R-:W-:Y:S05]  /*186c0*/  BRA `(.L_x_420) ;  /* 0xffffffc800887947 */ /* 0x000fea000383ffff */
.L_x_271:
[----:B------:R-:W-:-:S07]  /*186d0*/  MOV R0, UR8 ;  /* 0x0000000800007c02 */ /* 0x000fce0008000f00 */
.L_x_421:
[----:B-1----:R1:W2:Y:S02]  /*186e0*/  SYNCS.PHASECHK.TRANS64.TRYWAIT P1, [R0+URZ+0xa010], R3 ;  /* 0x00a01003000075a7 */ /* 0x0022a400080211ff */
[----:B--2---:R-:W-:Y:S05]  /*186f0*/  @!P1 NANOSLEEP.SYNCS 0x989680 ;  /* 0x009896800000995d */ /* 0x004fea0003900000 */
[----:B------:R-:W2:Y:S02]  /*18700*/  @!P1 SYNCS.PHASECHK.TRANS64 P1, [R0+URZ+0xa010], R3 ;  /* 0x00a01003000095a7 */ /* 0x000ea400080210ff */
[----:B--2---:R-:W-:Y:S05]  /*18710*/  @!P1 BRA `(.L_x_421) ;  /* 0xfffffffc00f09947 */ /* 0x004fea000383ffff */
[----:B------:R-:W-:Y:S05]  /*18720*/  BRA `(.L_x_422) ;  /* 0xffffffcc007c7947 */ /* 0x000fea000383ffff */
.L_x_277:
[----:B-1----:R-:W-:-:S07]  /*18730*/  MOV R0, UR8 ;  /* 0x0000000800007c02 */ /* 0x002fce0008000f00 */
.L_x_423:
[----:B-1----:R1:W2:Y:S02]  /*18740*/  SYNCS.PHASECHK.TRANS64.TRYWAIT P1, [R0+URZ+0xa038], R3 ;  /* 0x00a03803000075a7 */ /* 0x0022a400080211ff */
[----:B--2---:R-:W-:Y:S05]  /*18750*/  @!P1 NANOSLEEP.SYNCS 0x989680 ;  /* 0x009896800000995d */ /* 0x004fea0003900000 */
[----:B------:R-:W2:Y:S02]  /*18760*/  @!P1 SYNCS.PHASECHK.TRANS64 P1, [R0+URZ+0xa038], R3 ;  /* 0x00a03803000095a7 */ /* 0x000ea400080210ff */
[----:B--2---:R-:W-:Y:S05]  /*18770*/  @!P1 BRA `(.L_x_423) ;  /* 0xfffffffc00f09947 */ /* 0x004fea000383ffff */
[----:B------:R-:W-:Y:S05]  /*18780*/  BRA `(.L_x_424) ;  /* 0xffffffcc00d07947 */ /* 0x000fea000383ffff */
.L_x_283:
[----:B-1----:R-:W-:-:S07]  /*18790*/  MOV R0, UR8 ;  /* 0x0000000800007c02 */ /* 0x002fce0008000f00 */
.L_x_425:
[----:B-1----:R1:W2:Y:S02]  /*187a0*/  SYNCS.PHASECHK.TRANS64.TRYWAIT P2, [R0+URZ+0xa018], R3 ;  /* 0x00a01803000075a7 */ /* 0x0022a400080411ff */
[----:B--2---:R-:W-:Y:S05]  /*187b0*/  @!P2 NANOSLEEP.SYNCS 0x989680 ;  /* 0x009896800000a95d */ /* 0x004fea0003900000 */
[----:B------:R-:W2:Y:S02]  /*187c0*/  @!P2 SYNCS.PHASECHK.TRANS64 P2, [R0+URZ+0xa018], R3 ;  /* 0x00a018030000a5a7 */ /* 0x000ea400080410ff */
[----:B--2---:R-:W-:Y:S05]  /*187d0*/  @!P2 BRA `(.L_x_425) ;  /* 0xfffffffc00f0a947 */ /* 0x004fea000383ffff */
[----:B------:R-:W-:Y:S05]  /*187e0*/  BRA `(.L_x_426) ;  /* 0xffffffd000287947 */ /* 0x000fea000383ffff */
.L_x_289:
[----:B-1----:R-:W-:-:S07]  /*187f0*/  MOV R0, UR8 ;  /* 0x0000000800007c02 */ /* 0x002fce0008000f00 */
.L_x_427:
[----:B-1----:R1:W2:Y:S02]  /*18800*/  SYNCS.PHASECHK.TRANS64.TRYWAIT P2, [R0+URZ+0xa040], R3 ;  /* 0x00a04003000075a7 */ /* 0x0022a400080411ff */
[----:B--2---:R-:W-:Y:S05]  /*18810*/  @!P2 NANOSLEEP.SYNCS 0x989680 ;  /* 0x009896800000a95d */ /* 0x004fea0003900000 */
[----:B------:R-:W2:Y:S02]  /*18820*/  @!P2 SYNCS.PHASECHK.TRANS64 P2, [R0+URZ+0xa040], R3 ;  /* 0x00a040030000a5a7 */ /* 0x000ea400080410ff */
[----:B--2---:R-:W-:Y:S05]  /*18830*/  @!P2 BRA `(.L_x_427) ;  /* 0xfffffffc00f0a947 */ /* 0x004fea000383ffff */
[----:B------:R-:W-:Y:S05]  /*18840*/  BRA `(.L_x_428) ;  /* 0xffffffd0007c7947 */ /* 0x000fea000383ffff */
.L_x_295:
[----:B------:R-:W-:-:S07]  /*18850*/  MOV R0, UR33 ;  /* 0x0000002100007c02 */ /* 0x000fce0008000f00 */
.L_x_429:
[----:B-1----:R1:W2:Y:S02]  /*18860*/  SYNCS.PHASECHK.TRANS64.TRYWAIT P2, [R0+URZ+0xa038], R3 ;  /* 0x00a03803000075a7 */ /* 0x0022a400080411ff */
[----:B--2---:R-:W-:Y:S05]  /*18870*/  @!P2 NANOSLEEP.SYNCS 0x989680 ;  /* 0x009896800000a95d */ /* 0x004fea0003900000 */
[----:B------:R-:W2:Y:S02]  /*18880*/  @!P2 SYNCS.PHASECHK.TRANS64 P2, [R0+URZ+0xa038], R3 ;  /* 0x00a038030000a5a7 */ /* 0x000ea400080410ff */
[----:B--2---:R-:W-:Y:S05]  /*18890*/  @!P2 BRA `(.L_x_429) ;  /* 0xfffffffc00f0a947 */ /* 0x004fea000383ffff */
[----:B------:R-:W-:Y:S05]  /*188a0*/  BRA `(.L_x_430) ;  /* 0xffffffd400347947 */ /* 0x000fea000383ffff */
.L_x_300:
[----:B------:R-:W-:-:S07]  /*188b0*/  MOV R0, UR17 ;  /* 0x0000001100007c02 */ /* 0x000fce0008000f00 */
.L_x_431:
[----:B-1----:R1:W2:Y:S02]  /*188c0*/  SYNCS.PHASECHK.TRANS64.TRYWAIT P2, [R0+URZ+0xa038], R5 ;  /* 0x00a03805000075a7 */ /* 0x0022a400080411ff */
[----:B--2---:R-:W-:Y:S05]  /*188d0*/  @!P2 NANOSLEEP.SYNCS 0x989680 ;  /* 0x009896800000a95d */ /* 0x004fea0003900000 */
[----:B------:R-:W2:Y:S02]  /*188e0*/  @!P2 SYNCS.PHASECHK.TRANS64 P2, [R0+URZ+0xa038], R5 ;  /* 0x00a038050000a5a7 */ /* 0x000ea400080410ff */
[----:B--2---:R-:W-:Y:S05]  /*188f0*/  @!P2 BRA `(.L_x_431) ;  /* 0xfffffffc00f0a947 */ /* 0x004fea000383ffff */
[----:B------:R-:W-:Y:S05]  /*18900*/  BRA `(.L_x_432) ;  /* 0xffffffd400907947 */ /* 0x000fea000383ffff */
.L_x_305:
[----:B------:R-:W-:-:S07]  /*18910*/  MOV R0, UR25 ;  /* 0x0000001900007c02 */ /* 0x000fce0008000f00 */
.L_x_433:
[----:B-1----:R1:W2:Y:S02]  /*18920*/  SYNCS.PHASECHK.TRANS64.TRYWAIT P2, [R0+URZ+0xa038], R5 ;  /* 0x00a03805000075a7 */ /* 0x0022a400080411ff */
[----:B--2---:R-:W-:Y:S05]  /*18930*/  @!P2 NANOSLEEP.SYNCS 0x989680 ;  /* 0x009896800000a95d */ /* 0x004fea0003900000 */
[----:B------:R-:W2:Y:S02]  /*18940*/  @!P2 SYNCS.PHASECHK.TRANS64 P2, [R0+URZ+0xa038], R5 ;  /* 0x00a038050000a5a7 */ /* 0x000ea400080410ff */
[----:B--2---:R-:W-:Y:S05]  /*18950*/  @!P2 BRA `(.L_x_433) ;  /* 0xfffffffc00f0a947 */ /* 0x004fea000383ffff */
[----:B------:R-:W-:Y:S05]  /*18960*/  BRA `(.L_x_434) ;  /* 0xffffffd400f47947 */ /* 0x000fea000383ffff */
.L_x_310:
[----:B------:R-:W-:-:S07]  /*18970*/  MOV R0, UR17 ;  /* 0x0000001100007c02 */ /* 0x000fce0008000f00 */
.L_x_435:
[----:B-1----:R1:W2:Y:S02]  /*18980*/  SYNCS.PHASECHK.TRANS64.TRYWAIT P2, [R0+URZ+0xa038], R5 ;  /* 0x00a03805000075a7 */ /* 0x0022a400080411ff */
[----:B--2---:R-:W-:Y:S05]  /*18990*/  @!P2 NANOSLEEP.SYNCS 0x989680 ;  /* 0x009896800000a95d */ /* 0x004fea0003900000 */
[----:B------:R-:W2:Y:S02]  /*189a0*/  @!P2 SYNCS.PHASECHK.TRANS64 P2, [R0+URZ+0xa038], R5 ;  /* 0x00a038050000a5a7 */ /* 0x000ea400080410ff */
[----:B--2---:R-:W-:Y:S05]  /*189b0*/  @!P2 BRA `(.L_x_435) ;  /* 0xfffffffc00f0a947 */ /* 0x004fea000383ffff */
[----:B------:R-:W-:Y:S05]  /*189c0*/  BRA `(.L_x_436) ;  /* 0xffffffd800547947 */ /* 0x000fea000383ffff */
.L_x_315:
[----:B------:R-:W-:-:S07]  /*189d0*/  MOV R0, UR17 ;  /* 0x0000001100007c02 */ /* 0x000fce0008000f00 */
.L_x_437:
[----:B-1----:R1:W2:Y:S02]  /*189e0*/  SYNCS.PHASECHK.TRANS64.TRYWAIT P2, [R0+URZ+0xa038], R5 ;  /* 0x00a03805000075a7 */ /* 0x0022a400080411ff */
[----:B--2---:R-:W-:Y:S05]  /*189f0*/  @!P2 NANOSLEEP.SYNCS 0x989680 ;  /* 0x009896800000a95d */ /* 0x004fea0003900000 */
[----:B------:R-:W2:Y:S02]  /*18a00*/  @!P2 SYNCS.PHASECHK.TRANS64 P2, [R0+URZ+0xa038], R5 ;  /* 0x00a038050000a5a7 */ /* 0x000ea400080410ff */
[----:B--2---:R-:W-:Y:S05]  /*18a10*/  @!P2 BRA `(.L_x_437) ;  /* 0xfffffffc00f0a947 */ /* 0x004fea000383ffff */
[----:B------:R-:W-:Y:S05]  /*18a20*/  BRA `(.L_x_438) ;  /* 0xffffffd800b87947 */ /* 0x000fea000383ffff */
.L_x_320:
[----:B------:R-:W-:-:S07]  /*18a30*/  MOV R0, UR17 ;  /* 0x0000001100007c02 */ /* 0x000fce0008000f00 */
.L_x_439:
[----:B-1----:R1:W2:Y:S02]  /*18a40*/  SYNCS.PHASECHK.TRANS64.TRYWAIT P2, [R0+URZ+0xa038], R5 ;  /* 0x00a03805000075a7 */ /* 0x0022a400080411ff */
[----:B--2---:R-:W-:Y:S05]  /*18a50*/  @!P2 NANOSLEEP.SYNCS 0x989680 ;  /* 0x009896800000a95d */ /* 0x004fea0003900000 */
[----:B------:R-:W2:Y:S02]  /*18a60*/  @!P2 SYNCS.PHASECHK.TRANS64 P2, [R0+URZ+0xa038], R5 ;  /* 0x00a038050000a5a7 */ /* 0x000ea400080410ff */
[----:B--2---:R-:W-:Y:S05]  /*18a70*/  @!P2 BRA `(.L_x_439) ;  /* 0xfffffffc00f0a947 */ /* 0x004fea000383ffff */
[----:B------:R-:W-:Y:S05]  /*18a80*/  BRA `(.L_x_440) ;  /* 0xffffffdc001c7947 */ /* 0x000fea000383ffff */
.L_x_325:
[----:B------:R-:W-:-:S07]  /*18a90*/  MOV R0, UR17 ;  /* 0x0000001100007c02 */ /* 0x000fce0008000f00 */
.L_x_441:
[----:B-1----:R1:W2:Y:S02]  /*18aa0*/  SYNCS.PHASECHK.TRANS64.TRYWAIT P2, [R0+URZ+0xa038], R5 ;  /* 0x00a03805000075a7 */ /* 0x0022a400080411ff */
[----:B--2---:R-:W-:Y:S05]  /*18ab0*/  @!P2 NANOSLEEP.SYNCS 0x989680 ;  /* 0x009896800000a95d */ /* 0x004fea0003900000 */
[----:B------:R-:W2:Y:S02]  /*18ac0*/  @!P2 SYNCS.PHASECHK.TRANS64 P2, [R0+URZ+0xa038], R5 ;  /* 0x00a038050000a5a7 */ /* 0x000ea400080410ff */
[----:B--2---:R-:W-:Y:S05]  /*18ad0*/  @!P2 BRA `(.L_x_441) ;  /* 0xfffffffc00f0a947 */ /* 0x004fea000383ffff */
[----:B------:R-:W-:Y:S05]  /*18ae0*/  BRA `(.L_x_442) ;  /* 0xffffffdc00807947 */ /* 0x000fea000383ffff */
.L_x_330:
[----:B------:R-:W-:-:S07]  /*18af0*/  MOV R0, UR17 ;  /* 0x0000001100007c02 */ /* 0x000fce0008000f00 */
.L_x_443:
[----:B-1----:R1:W2:Y:S02]  /*18b00*/  SYNCS.PHASECHK.TRANS64.TRYWAIT P2, [R0+URZ+0xa038], R5 ;  /* 0x00a03805000075a7 */ /* 0x0022a400080411ff */
[----:B--2---:R-:W-:Y:S05]  /*18b10*/  @!P2 NANOSLEEP.SYNCS 0x989680 ;  /* 0x009896800000a95d */ /* 0x004fea0003900000 */
[----:B------:R-:W2:Y:S02]  /*18b20*/  @!P2 SYNCS.PHASECHK.TRANS64 P2, [R0+URZ+0xa038], R5 ;  /* 0x00a038050000a5a7 */ /* 0x000ea400080410ff */
[----:B--2---:R-:W-:Y:S05]  /*18b30*/  @!P2 BRA `(.L_x_443) ;  /* 0xfffffffc00f0a947 */ /* 0x004fea000383ffff */
[----:B------:R-:W-:Y:S05]  /*18b40*/  BRA `(.L_x_444) ;  /* 0xffffffdc00e47947 */ /* 0x000fea000383ffff */
.L_x_336:
[----:B------:R-:W-:-:S07]  /*18b50*/  MOV R0, UR25 ;  /* 0x0000001900007c02 */ /* 0x000fce0008000f00 */
.L_x_445:
[----:B-1----:R1:W2:Y:S02]  /*18b60*/  SYNCS.PHASECHK.TRANS64.TRYWAIT P2, [R0+URZ+0xa038], R3 ;  /* 0x00a03803000075a7 */ /* 0x0022a400080411ff */
[----:B--2---:R-:W-:Y:S05]  /*18b70*/  @!P2 NANOSLEEP.SYNCS 0x989680 ;  /* 0x009896800000a95d */ /* 0x004fea0003900000 */
[----:B------:R-:W2:Y:S02]  /*18b80*/  @!P2 SYNCS.PHASECHK.TRANS64 P2, [R0+URZ+0xa038], R3 ;  /* 0x00a038030000a5a7 */ /* 0x000ea400080410ff */
[----:B--2---:R-:W-:Y:S05]  /*18b90*/  @!P2 BRA `(.L_x_445) ;  /* 0xfffffffc00f0a947 */ /* 0x004fea000383ffff */
[----:B------:R-:W-:Y:S05]  /*18ba0*/  BRA `(.L_x_446) ;  /* 0xffffffe000707947 */ /* 0x000fea000383ffff */
.L_x_341:
[----:B------:R-:W-:-:S07]  /*18bb0*/  MOV R0, UR17 ;  /* 0x0000001100007c02 */ /* 0x000fce0008000f00 */
.L_x_447:
[----:B-1----:R1:W2:Y:S02]  /*18bc0*/  SYNCS.PHASECHK.TRANS64.TRYWAIT P2, [R0+URZ+0xa038], R5 ;  /* 0x00a03805000075a7 */ /* 0x0022a400080411ff */
[----:B--2---:R-:W-:Y:S05]  /*18bd0*/  @!P2 NANOSLEEP.SYNCS 0x989680 ;  /* 0x009896800000a95d */ /* 0x004fea0003900000 */
[----:B------:R-:W2:Y:S02]  /*18be0*/  @!P2 SYNCS.PHASECHK.TRANS64 P2, [R0+URZ+0xa038], R5 ;  /* 0x00a038050000a5a7 */ /* 0x000ea400080410ff */
[----:B--2---:R-:W-:Y:S05]  /*18bf0*/  @!P2 BRA `(.L_x_447) ;  /* 0xfffffffc00f0a947 */ /* 0x004fea000383ffff */
[----:B------:R-:W-:Y:S05]  /*18c00*/  BRA `(.L_x_448) ;  /* 0xffffffe000d07947 */ /* 0x000fea000383ffff */
.L_x_347:
[----:B------:R-:W-:-:S07]  /*18c10*/  MOV R0, UR16 ;  /* 0x0000001000007c02 */ /* 0x000fce0008000f00 */
.L_x_449:
[----:B-1----:R1:W2:Y:S02]  /*18c20*/  SYNCS.PHASECHK.TRANS64.TRYWAIT P0, [R0+URZ+0xa0b0], R3 ;  /* 0x00a0b003000075a7 */ /* 0x0022a400080011ff */
[----:B--2---:R-:W-:Y:S05]  /*18c30*/  @!P0 NANOSLEEP.SYNCS 0x989680 ;  /* 0x009896800000895d */ /* 0x004fea0003900000 */
[----:B------:R-:W2:Y:S02]  /*18c40*/  @!P0 SYNCS.PHASECHK.TRANS64 P0, [R0+URZ+0xa0b0], R3 ;  /* 0x00a0b003000085a7 */ /* 0x000ea400080010ff */
[----:B--2---:R-:W-:Y:S05]  /*18c50*/  @!P0 BRA `(.L_x_449) ;  /* 0xfffffffc00f08947 */ /* 0x004fea000383ffff */
[----:B------:R-:W-:Y:S05]  /*18c60*/  BRA `(.L_x_450) ;  /* 0xffffffe400d07947 */ /* 0x000fea000383ffff */
.L_x_349:
[----:B-1----:R-:W-:-:S07]  /*18c70*/  MOV R0, UR16 ;  /* 0x0000001000007c02 */ /* 0x002fce0008000f00 */
.L_x_451:
[----:B-1----:R1:W2:Y:S02]  /*18c80*/  SYNCS.PHASECHK.TRANS64.TRYWAIT P0, [R0+URZ+0xa0b8], R3 ;  /* 0x00a0b803000075a7 */ /* 0x0022a400080011ff */
[----:B--2---:R-:W-:Y:S05]  /*18c90*/  @!P0 NANOSLEEP.SYNCS 0x989680 ;  /* 0x009896800000895d */ /* 0x004fea0003900000 */
[----:B------:R-:W2:Y:S02]  /*18ca0*/  @!P0 SYNCS.PHASECHK.TRANS64 P0, [R0+URZ+0xa0b8], R3 ;  /* 0x00a0b803000085a7 */ /* 0x000ea400080010ff */
[----:B--2---:R-:W-:Y:S05]  /*18cb0*/  @!P0 BRA `(.L_x_451) ;  /* 0xfffffffc00f08947 */ /* 0x004fea000383ffff */
[----:B------:R-:W-:Y:S05]  /*18cc0*/  BRA `(.L_x_452) ;  /* 0xffffffe400e07947 */ /* 0x000fea000383ffff */
        .weak           $__internal_0_$__cuda_sm10x_tcgen05_guardrail_trap_col_being_dealloced_not_returned_by_alloc
        .type           $__internal_0_$__cuda_sm10x_tcgen05_guardrail_trap_col_being_dealloced_not_returned_by_alloc,@function
        .size           $__internal_0_$__cuda_sm10x_tcgen05_guardrail_trap_col_being_dealloced_not_returned_by_alloc,($__internal_1_$__cuda_sm10x_tcgen05_guardrail_trap_phase_invalid_during_alloc - $__internal_0_$__cuda_sm10x_tcgen05_guardrail_trap_col_being_dealloced_not_returned_by_alloc)
$__internal_0_$__cuda_sm10x_tcgen05_guardrail_trap_col_being_dealloced_not_returned_by_alloc:
[----:B------:R-:W-:Y:S05]  /*18cd0*/  BPT.TRAP 0x1 ;  /* 0x000000040000795c */ /* 0x000fea0000300000 */
[----:B------:R-:W-:-:S04]  /*18ce0*/  HFMA2 R3, -RZ, RZ, 0, 0 ;  /* 0x00000000ff037431 */ /* 0x000fc800000001ff */
[----:B------:R-:W-:Y:S05]  /*18cf0*/  RET.REL.NODEC R2 `(_ZN7cutlass13device_kernelINS_4fmha6kernel36Sm100FmhaFwdKernelTmaWarpspecializedIN4cute5tupleIJiiiNS5_IJNS5_IJiiEEEiEEEEEENS1_10collective38Sm100FmhaFwdMainloopTmaWarpspecializedINS_10bfloat16_tEffNS5_IJNS4_1CILi256EEENSC_ILi128EEENSC_ILi32EEEEEENS5_IJiNSC_ILi1EEES7_EEENS5_IJiSH_NS5_IJNS5_IJNSC_ILi0EEEiEEEiEEEEEESM_NS9_12ResidualMaskENS5_IJNSC_ILi2EEESH_SH_EEENSC_ILb0EEEEENS9_38Sm100FmhaFwdEpilogueTmaWarpspecializedINS_6half_tEfNS5_IJSE_SF_SE_EEESI_NS5_IJSH_S7_EEESQ_EENS2_23IndividualTileSchedulerENS2_41Sm100FmhaCtxKernelWarpspecializedScheduleEEEEEvNT_6ParamsE) ;  /* 0xfffffe7002c07950 */ /* 0x000fea0003c3ffff */
        .weak           $__internal_1_$__cuda_sm10x_tcgen05_guardrail_trap_phase_invalid_during_alloc
        .type           $__internal_1_$__cuda_sm10x_tcgen05_guardrail_trap_phase_invalid_during_alloc,@function
        .size           $__internal_1_$__cuda_sm10x_tcgen05_guardrail_trap_phase_invalid_during_alloc,($__internal_2_$__cuda_sm10x_tcgen05_guardrail_trap_unallocated_columns_being_dealloced - $__internal_1_$__cuda_sm10x_tcgen05_guardrail_trap_phase_invalid_during_alloc)
$__internal_1_$__cuda_sm10x_tcgen05_guardrail_trap_phase_invalid_during_alloc:
[----:B------:R-:W-:Y:S05]  /*18d00*/  BPT.TRAP 0x1 ;  /* 0x000000040000795c */ /* 0x000fea0000300000 */
[----:B------:R-:W-:-:S04]  /*18d10*/  MOV R3, 0x0 ;  /* 0x0000000000037802 */ /* 0x000fc80000000f00 */
[----:B------:R-:W-:Y:S05]  /*18d20*/  RET.REL.NODEC R2 `(_ZN7cutlass13device_kernelINS_4fmha6kernel36Sm100FmhaFwdKernelTmaWarpspecializedIN4cute5tupleIJiiiNS5_IJNS5_IJiiEEEiEEEEEENS1_10collective38Sm100FmhaFwdMainloopTmaWarpspecializedINS_10bfloat16_tEffNS5_IJNS4_1CILi256EEENSC_ILi128EEENSC_ILi32EEEEEENS5_IJiNSC_ILi1EEES7_EEENS5_IJiSH_NS5_IJNS5_IJNSC_ILi0EEEiEEEiEEEEEESM_NS9_12ResidualMaskENS5_IJNSC_ILi2EEESH_SH_EEENSC_ILb0EEEEENS9_38Sm100FmhaFwdEpilogueTmaWarpspecializedINS_6half_tEfNS5_IJSE_SF_SE_EEESI_NS5_IJSH_S7_EEESQ_EENS2_23IndividualTileSchedulerENS2_41Sm100FmhaCtxKernelWarpspecializedScheduleEEEEEvNT_6ParamsE) ;  /* 0xfffffe7002b47950 */ /* 0x000fea0003c3ffff */
        .weak           $__internal_2_$__cuda_sm10x_tcgen05_guardrail_trap_unallocated_columns_being_dealloced
        .type           $__internal_2_$__cuda_sm10x_tcgen05_guardrail_trap_unallocated_columns_being_dealloced,@function
        .size           $__internal_2_$__cuda_sm10x_tcgen05_guardrail_trap_unallocated_columns_being_dealloced,($__internal_3_$__cuda_sm3x_div_rn_noftz_f32_slowpath - $__internal_2_$__cuda_sm10x_tcgen05_guardrail_trap_unallocated_columns_being_dealloced)
$__internal_2_$__cuda_sm10x_tcgen05_guardrail_trap_unallocated_columns_being_dealloced:
[----:B------:R-:W-:Y:S05]  /*18d30*/  BPT.TRAP 0x1 ;  /* 0x000000040000795c */ /* 0x000fea0000300000 */
[----:B------:R-:W-:-:S04]  /*18d40*/  HFMA2 R3, -RZ, RZ, 0, 0 ;  /* 0x00000000ff037431 */ /* 0x000fc800000001ff */
[----:B------:R-:W-:Y:S05]  /*18d50*/  RET.REL.NODEC R2 `(_ZN7cutlass13device_kernelINS_4fmha6kernel36Sm100FmhaFwdKernelTmaWarpspecializedIN4cute5tupleIJiiiNS5_IJNS5_IJiiEEEiEEEEEENS1_10collective38Sm100FmhaFwdMainloopTmaWarpspecializedINS_10bfloat16_tEffNS5_IJNS4_1CILi256EEENSC_ILi128EEENSC_ILi32EEEEEENS5_IJiNSC_ILi1EEES7_EEENS5_IJiSH_NS5_IJNS5_IJNSC_ILi0EEEiEEEiEEEEEESM_NS9_12ResidualMaskENS5_IJNSC_ILi2EEESH_SH_EEENSC_ILb0EEEEENS9_38Sm100FmhaFwdEpilogueTmaWarpspecializedINS_6half_tEfNS5_IJSE_SF_SE_EEESI_NS5_IJSH_S7_EEESQ_EENS2_23IndividualTileSchedulerENS2_41Sm100FmhaCtxKernelWarpspecializedScheduleEEEEEvNT_6ParamsE) ;  /* 0xfffffe7002a87950 */ /* 0x000fea0003c3ffff */
        .weak           $__internal_3_$__cuda_sm3x_div_rn_noftz_f32_slowpath
        .type           $__internal_3_$__cuda_sm3x_div_rn_noftz_f32_slowpath,@function
        .size           $__internal_3_$__cuda_sm3x_div_rn_noftz_f32_slowpath,(.L_x_469 - $__internal_3_$__cuda_sm3x_div_rn_noftz_f32_slowpath)
$__internal_3_$__cuda_sm3x_div_rn_noftz_f32_slowpath:
[----:B------:R-:W-:Y:S01]  /*18d60*/  SHF.R.U32.HI R3, RZ, 0x17, R22 ;  /* 0x00000017ff037819 */ /* 0x000fe20000011616 */
[----:B------:R-:W-:Y:S01]  /*18d70*/  BSSY.RECONVERGENT B1, `(.L_x_453) ;  /* 0x0000065000017945 */ /* 0x000fe20003800200 */
[--C-:B------:R-:W-:Y:S01]  /*18d80*/  SHF.R.U32.HI R8, RZ, 0x17, R36.reuse ;  /* 0x00000017ff087819 */ /* 0x100fe20000011624 */
[----:B------:R-:W-:Y:S01]  /*18d90*/  IMAD.MOV.U32 R7, RZ, RZ, R36 ;  /* 0x000000ffff077224 */ /* 0x000fe200078e0024 */
[----:B------:R-:W-:Y:S01]  /*18da0*/  LOP3.LUT R3, R3, 0xff, RZ, 0xc0, !PT ;  /* 0x000000ff03037812 */ /* 0x000fe200078ec0ff */
[----:B------:R-:W-:Y:S01]  /*18db0*/  IMAD.MOV.U32 R6, RZ, RZ, R22 ;  /* 0x000000ffff067224 */ /* 0x000fe200078e0016 */
[----:B------:R-:W-:-:S03]  /*18dc0*/  LOP3.LUT R8, R8, 0xff, RZ, 0xc0, !PT ;  /* 0x000000ff08087812 */ /* 0x000fc600078ec0ff */
[----:B------:R-:W-:Y:S02]  /*18dd0*/  VIADD R0, R3, 0xffffffff ;  /* 0xffffffff03007836 */ /* 0x000fe40000000000 */
[----:B------:R-:W-:-:S03]  /*18de0*/  VIADD R5, R8, 0xffffffff ;  /* 0xffffffff08057836 */ /* 0x000fc60000000000 */
[----:B------:R-:W-:-:S04]  /*18df0*/  ISETP.GT.U32.AND P0, PT, R0, 0xfd, PT ;  /* 0x000000fd0000780c */ /* 0x000fc80003f04070 */
[----:B------:R-:W-:-:S13]  /*18e00*/  ISETP.GT.U32.OR P0, PT, R5, 0xfd, P0 ;  /* 0x000000fd0500780c */ /* 0x000fda0000704470 */
[----:B------:R-:W-:Y:S01]  /*18e10*/  @!P0 IMAD.MOV.U32 R10, RZ, RZ, RZ ;  /* 0x000000ffff0a8224 */ /* 0x000fe200078e00ff */
[----:B------:R-:W-:Y:S06]  /*18e20*/  @!P0 BRA `(.L_x_454) ;  /* 0x00000000005c8947 */ /* 0x000fec0003800000 */
[----:B------:R-:W-:Y:S02]  /*18e30*/  FSETP.GTU.FTZ.AND P1, PT, |R36|, +INF , PT ;  /* 0x7f8000002400780b */ /* 0x000fe40003f3c200 */
[----:B------:R-:W-:-:S04]  /*18e40*/  FSETP.GTU.FTZ.AND P0, PT, |R22|, +INF , PT ;  /* 0x7f8000001600780b */ /* 0x000fc80003f1c200 */
[----:B------:R-:W-:-:S13]  /*18e50*/  PLOP3.LUT P0, PT, P1, P0, PT, 0xf8, 0x8f ;  /* 0x00000000008f781c */ /* 0x000fda0000f01f70 */
[----:B------:R-:W-:Y:S05]  /*18e60*/  @P0 BRA `(.L_x_455) ;  /* 0x0000000400500947 */ /* 0x000fea0003800000 */
[----:B------:R-:W-:-:S13]  /*18e70*/  LOP3.LUT P0, RZ, R6, 0x7fffffff, R7, 0xc8, !PT ;  /* 0x7fffffff06ff7812 */ /* 0x000fda000780c807 */
[----:B------:R-:W-:Y:S05]  /*18e80*/  @!P0 BRA `(.L_x_456) ;  /* 0x0000000400408947 */ /* 0x000fea0003800000 */
[----:B------:R-:W-:Y:S02]  /*18e90*/  FSETP.NEU.FTZ.AND P0, PT, |R36|, +INF , PT ;  /* 0x7f8000002400780b */ /* 0x000fe40003f1d200 */
[----:B------:R-:W-:Y:S02]  /*18ea0*/  FSETP.NEU.FTZ.AND P1, PT, |R22|, +INF , PT ;  /* 0x7f8000001600780b */ /* 0x000fe40003f3d200 */
[----:B------:R-:W-:-:S11]  /*18eb0*/  FSETP.NEU.FTZ.AND P2, PT, |R36|, +INF , PT ;  /* 0x7f8000002400780b */ /* 0x000fd60003f5d200 */
[----:B------:R-:W-:Y:S05]  /*18ec0*/  @!P1 BRA !P0, `(.L_x_456) ;  /* 0x0000000400309947 */ /* 0x000fea0004000000 */
[----:B------:R-:W-:-:S04]  /*18ed0*/  LOP3.LUT P0, RZ, R7, 0x7fffffff, RZ, 0xc0, !PT ;  /* 0x7fffffff07ff7812 */ /* 0x000fc8000780c0ff */
[----:B------:R-:W-:-:S13]  /*18ee0*/  PLOP3.LUT P0, PT, P1, P0, PT, 0x2f, 0xf2 ;  /* 0x0000000000f2781c */ /* 0x000fda0000f00577 */
[----:B------:R-:W-:Y:S05]  /*18ef0*/  @P0 BRA `(.L_x_457) ;  /* 0x00000004001c0947 */ /* 0x000fea0003800000 */
[----:B------:R-:W-:-:S04]  /*18f00*/  LOP3.LUT P0, RZ, R6, 0x7fffffff, RZ, 0xc0, !PT ;  /* 0x7fffffff06ff7812 */ /* 0x000fc8000780c0ff */
[----:B------:R-:W-:-:S13]  /*18f10*/  PLOP3.LUT P0, PT, P2, P0, PT, 0x2f, 0xf2 ;  /* 0x0000000000f2781c */ /* 0x000fda0001700577 */
[----:B------:R-:W-:Y:S05]  /*18f20*/  @P0 BRA `(.L_x_458) ;  /* 0x0000000400040947 */ /* 0x000fea0003800000 */
[----:B------:R-:W-:Y:S02]  /*18f30*/  ISETP.GE.AND P1, PT, R5, RZ, PT ;  /* 0x000000ff0500720c */ /* 0x000fe40003f26270 */
[----:B------:R-:W-:-:S11]  /*18f40*/  ISETP.GE.AND P0, PT, R0, RZ, PT ;  /* 0x000000ff0000720c */ /* 0x000fd60003f06270 */
[----:B------:R-:W-:Y:S01]  /*18f50*/  @P1 MOV R10, RZ ;  /* 0x000000ff000a1202 */ /* 0x000fe20000000f00 */
[----:B------:R-:W-:Y:S01]  /*18f60*/  @!P1 FFMA R7, R36, 1.84467440737095516160e+19, RZ ;  /* 0x5f80000024079823 */ /* 0x000fe200000000ff */
[----:B------:R-:W-:Y:S01]  /*18f70*/  @!P1 MOV R10, 0xffffffc0 ;  /* 0xffffffc0000a9802 */ /* 0x000fe20000000f00 */
[----:B------:R-:W-:-:S03]  /*18f80*/  @!P0 FFMA R6, R22, 1.84467440737095516160e+19, RZ ;  /* 0x5f80000016068823 */ /* 0x000fc600000000ff */
[----:B------:R-:W-:-:S07]  /*18f90*/  @!P0 IADD3 R10, PT, PT, R10, 0x40, RZ ;  /* 0x000000400a0a8810 */ /* 0x000fce0007ffe0ff */
.L_x_454:
[----:B------:R-:W-:Y:S01]  /*18fa0*/  LEA R11, R3, 0xc0800000, 0x17 ;  /* 0xc0800000030b7811 */ /* 0x000fe200078eb8ff */
[----:B------:R-:W-:Y:S01]  /*18fb0*/  BSSY.RECONVERGENT B0, `(.L_x_459) ;  /* 0x0000036000007945 */ /* 0x000fe20003800200 */
[----:B------:R-:W-:Y:S02]  /*18fc0*/  IADD3 R8, PT, PT, R8, -0x7f, RZ ;  /* 0xffffff8108087810 */ /* 0x000fe40007ffe0ff */
[----:B------:R-:W-:-:S03]  /*18fd0*/  IADD3 R11, PT, PT, -R11, R6, RZ ;  /* 0x000000060b0b7210 */ /* 0x000fc60007ffe1ff */
[----:B------:R-:W-:Y:S01]  /*18fe0*/  IMAD R9, R8, -0x800000, R7 ;  /* 0xff80000008097824 */ /* 0x000fe200078e0207 */
[----:B------:R-:W1:Y:S01]  /*18ff0*/  MUFU.RCP R5, R11 ;  /* 0x0000000b00057308 */ /* 0x000e620000001000 */
[----:B------:R-:W-:-:S04]  /*19000*/  FADD.FTZ R6, -R11, -RZ ;  /* 0x800000ff0b067221 */ /* 0x000fc80000010100 */
[----:B-1----:R-:W-:-:S04]  /*19010*/  FFMA R0, R5, R6, 1 ;  /* 0x3f80000005007423 */ /* 0x002fc80000000006 */
[----:B------:R-:W-:-:S04]  /*19020*/  FFMA R0, R5, R0, R5 ;  /* 0x0000000005007223 */ /* 0x000fc80000000005 */
[----:B------:R-:W-:-:S04]  /*19030*/  FFMA R7, R9, R0, RZ ;  /* 0x0000000009077223 */ /* 0x000fc800000000ff */
[----:B------:R-:W-:-:S04]  /*19040*/  FFMA R5, R6, R7, R9 ;  /* 0x0000000706057223 */ /* 0x000fc80000000009 */
[----:B------:R-:W-:-:S04]  /*19050*/  FFMA R5, R0, R5, R7 ;  /* 0x0000000500057223 */ /* 0x000fc80000000007 */
[----:B------:R-:W-:Y:S01]  /*19060*/  FFMA R6, R6, R5, R9 ;  /* 0x0000000506067223 */ /* 0x000fe20000000009 */
[----:B------:R-:W-:-:S03]  /*19070*/  IADD3 R9, PT, PT, R8, 0x7f, -R3 ;  /* 0x0000007f08097810 */ /* 0x000fc60007ffe803 */
[----:B------:R-:W-:Y:S01]  /*19080*/  FFMA R7, R0, R6, R5 ;  /* 0x0000000600077223 */ /* 0x000fe20000000005 */
[----:B------:R-:W-:-:S04]  /*19090*/  IADD3 R10, PT, PT, R9, R10, RZ ;  /* 0x0000000a090a7210 */ /* 0x000fc80007ffe0ff */
[----:B------:R-:W-:-:S04]  /*190a0*/  SHF.R.U32.HI R3, RZ, 0x17, R7 ;  /* 0x00000017ff037819 */ /* 0x000fc80000011607 */
[----:B------:R-:W-:-:S04]  /*190b0*/  LOP3.LUT R3, R3, 0xff, RZ, 0xc0, !PT ;  /* 0x000000ff03037812 */ /* 0x000fc800078ec0ff */
[----:B------:R-:W-:-:S04]  /*190c0*/  IADD3 R3, PT, PT, R3, R10, RZ ;  /* 0x0000000a03037210 */ /* 0x000fc80007ffe0ff */
[----:B------:R-:W-:-:S04]  /*190d0*/  IADD3 R8, PT, PT, R3, -0x1, RZ ;  /* 0xffffffff03087810 */ /* 0x000fc80007ffe0ff */
[----:B------:R-:W-:-:S13]  /*190e0*/  ISETP.GE.U32.AND P0, PT, R8, 0xfe, PT ;  /* 0x000000fe0800780c */ /* 0x000fda0003f06070 */
[----:B------:R-:W-:Y:S05]  /*190f0*/  @!P0 BRA `(.L_x_460) ;  /* 0x0000000000808947 */ /* 0x000fea0003800000 */
[----:B------:R-:W-:-:S13]  /*19100*/  ISETP.GT.AND P0, PT, R3, 0xfe, PT ;  /* 0x000000fe0300780c */ /* 0x000fda0003f04270 */
[----:B------:R-:W-:Y:S05]  /*19110*/  @P0 BRA `(.L_x_461) ;  /* 0x00000000006c0947 */ /* 0x000fea0003800000 */
[----:B------:R-:W-:-:S13]  /*19120*/  ISETP.GE.AND P0, PT, R3, 0x1, PT ;  /* 0x000000010300780c */ /* 0x000fda0003f06270 */
[----:B------:R-:W-:Y:S05]  /*19130*/  @P0 BRA `(.L_x_462) ;  /* 0x0000000000740947 */ /* 0x000fea0003800000 */
[----:B------:R-:W-:Y:S02]  /*19140*/  ISETP.GE.AND P0, PT, R3, -0x18, PT ;  /* 0xffffffe80300780c */ /* 0x000fe40003f06270 */
[----:B------:R-:W-:-:S11]  /*19150*/  LOP3.LUT R7, R7, 0x80000000, RZ, 0xc0, !PT ;  /* 0x8000000007077812 */ /* 0x000fd600078ec0ff */
[----:B------:R-:W-:Y:S05]  /*19160*/  @!P0 BRA `(.L_x_462) ;  /* 0x0000000000688947 */ /* 0x000fea0003800000 */
[CCC-:B------:R-:W-:Y:S01]  /*19170*/  FFMA.RZ R8, R0.reuse, R6.reuse, R5.reuse ;  /* 0x0000000600087223 */ /* 0x1c0fe2000000c005 */
[CCC-:B------:R-:W-:Y:S01]  /*19180*/  FFMA.RP R9, R0.reuse, R6.reuse, R5.reuse ;  /* 0x0000000600097223 */ /* 0x1c0fe20000008005 */
[----:B------:R-:W-:Y:S01]  /*19190*/  FFMA.RM R6, R0, R6, R5 ;  /* 0x0000000600067223 */ /* 0x000fe20000004005 */
[C---:B------:R-:W-:Y:S01]  /*191a0*/  VIADD R0, R3.reuse, 0x20 ;  /* 0x0000002003007836 */ /* 0x040fe20000000000 */
[C---:B------:R-:W-:Y:S02]  /*191b0*/  ISETP.NE.AND P0, PT, R3.reuse, RZ, PT ;  /* 0x000000ff0300720c */ /* 0x040fe40003f05270 */
[----:B------:R-:W-:Y:S02]  /*191c0*/  LOP3.LUT R8, R8, 0x7fffff, RZ, 0xc0, !PT ;  /* 0x007fffff08087812 */ /* 0x000fe400078ec0ff */
[----:B------:R-:W-:Y:S01]  /*191d0*/  ISETP.NE.AND P1, PT, R3, RZ, PT ;  /* 0x000000ff0300720c */ /* 0x000fe20003f25270 */
[----:B------:R-:W-:Y:S01]  /*191e0*/  IMAD.MOV R3, RZ, RZ, -R3 ;  /* 0x000000ffff037224 */ /* 0x000fe200078e0a03 */
[----:B------:R-:W-:-:S02]  /*191f0*/  LOP3.LUT R5, R8, 0x800000, RZ, 0xfc, !PT ;  /* 0x0080000008057812 */ /* 0x000fc400078efcff */
[----:B------:R-:W-:Y:S02]  /*19200*/  FSETP.NEU.FTZ.AND P2, PT, R9, R6, PT ;  /* 0x000000060900720b */ /* 0x000fe40003f5d000 */
[----:B------:R-:W-:Y:S02]  /*19210*/  SHF.L.U32 R0, R5, R0, RZ ;  /* 0x0000000005007219 */ /* 0x000fe400000006ff */
[----:B------:R-:W-:Y:S02]  /*19220*/  SEL R6, R3, RZ, P0 ;  /* 0x000000ff03067207 */ /* 0x000fe40000000000 */
[----:B------:R-:W-:Y:S02]  /*19230*/  ISETP.NE.AND P1, PT, R0, RZ, P1 ;  /* 0x000000ff0000720c */ /* 0x000fe40000f25270 */
[----:B------:R-:W-:Y:S02]  /*19240*/  SHF.R.U32.HI R5, RZ, R6, R5 ;  /* 0x00000006ff057219 */ /* 0x000fe40000011605 */
[----:B------:R-:W-:-:S02]  /*19250*/  PLOP3.LUT P1, PT, P2, P1, PT, 0xf8, 0x8f ;  /* 0x00000000008f781c */ /* 0x000fc40001723f70 */
[----:B------:R-:W-:Y:S02]  /*19260*/  SHF.R.U32.HI R3, RZ, 0x1, R5 ;  /* 0x00000001ff037819 */ /* 0x000fe40000011605 */
[----:B------:R-:W-:-:S04]  /*19270*/  SEL R0, RZ, 0x1, !P1 ;  /* 0x00000001ff007807 */ /* 0x000fc80004800000 */
[----:B------:R-:W-:-:S04]  /*19280*/  LOP3.LUT R0, R0, 0x1, R3, 0xf8, !PT ;  /* 0x0000000100007812 */ /* 0x000fc800078ef803 */
[----:B------:R-:W-:-:S05]  /*19290*/  LOP3.LUT R0, R0, R5, RZ, 0xc0, !PT ;  /* 0x0000000500007212 */ /* 0x000fca00078ec0ff */
[----:B------:R-:W-:-:S05]  /*192a0*/  IMAD.IADD R0, R3, 0x1, R0 ;  /* 0x0000000103007824 */ /* 0x000fca00078e0200 */
[----:B------:R-:W-:Y:S01]  /*192b0*/  LOP3.LUT R7, R0, R7, RZ, 0xfc, !PT ;  /* 0x0000000700077212 */ /* 0x000fe200078efcff */
[----:B------:R-:W-:Y:S05]  /*192c0*/  BRA `(.L_x_462) ;  /* 0x0000000000107947 */ /* 0x000fea0003800000 */
.L_x_461:
[----:B------:R-:W-:-:S04]  /*192d0*/  LOP3.LUT R7, R7, 0x80000000, RZ, 0xc0, !PT ;  /* 0x8000000007077812 */ /* 0x000fc800078ec0ff */
[----:B------:R-:W-:Y:S01]  /*192e0*/  LOP3.LUT R7, R7, 0x7f800000, RZ, 0xfc, !PT ;  /* 0x7f80000007077812 */ /* 0x000fe200078efcff */
[----:B------:R-:W-:Y:S05]  /*192f0*/  BRA `(.L_x_462) ;  /* 0x0000000000047947 */ /* 0x000fea0003800000 */
.L_x_460:
[----:B------:R-:W-:Y:S02]  /*19300*/  LEA R7, R10, R7, 0x17 ;  /* 0x000000070a077211 */ /* 0x000fe400078eb8ff */
.L_x_462:
[----:B------:R-:W-:Y:S05]  /*19310*/  BSYNC.RECONVERGENT B0 ;  /* 0x0000000000007941 */ /* 0x000fea0003800200 */
.L_x_459:
[----:B------:R-:W-:Y:S01]  /*19320*/  MOV R0, R7 ;  /* 0x0000000700007202 */ /* 0x000fe20000000f00 */
[----:B------:R-:W-:Y:S05]  /*19330*/  BRA `(.L_x_463) ;  /* 0x0000000000207947 */ /* 0x000fea0003800000 */
.L_x_458:
[----:B------:R-:W-:-:S04]  /*19340*/  LOP3.LUT R6, R6, 0x80000000, R7, 0x48, !PT ;  /* 0x8000000006067812 */ /* 0x000fc800078e4807 */
[----:B------:R-:W-:Y:S01]  /*19350*/  LOP3.LUT R0, R6, 0x7f800000, RZ, 0xfc, !PT ;  /* 0x7f80000006007812 */ /* 0x000fe200078efcff */
[----:B------:R-:W-:Y:S05]  /*19360*/  BRA `(.L_x_463) ;  /* 0x0000000000147947 */ /* 0x000fea0003800000 */
.L_x_457:
[----:B------:R-:W-:Y:S01]  /*19370*/  LOP3.LUT R0, R6, 0x80000000, R7, 0x48, !PT ;  /* 0x8000000006007812 */ /* 0x000fe200078e4807 */
[----:B------:R-:W-:Y:S05]  /*19380*/  BRA `(.L_x_463) ;  /* 0x00000000000c7947 */ /* 0x000fea0003800000 */
.L_x_456:
[----:B------:R-:W1:Y:S01]  /*19390*/  MUFU.RSQ R0, -QNAN ;  /* 0xffc0000000007908 */ /* 0x000e620000001400 */
[----:B------:R-:W-:Y:S05]  /*193a0*/  BRA `(.L_x_463) ;  /* 0x0000000000047947 */ /* 0x000fea0003800000 */
.L_x_455:
[----:B------:R-:W-:-:S07]  /*193b0*/  FADD.FTZ R0, R36, R22 ;  /* 0x0000001624007221 */ /* 0x000fce0000010000 */
.L_x_463:
[----:B------:R-:W-:Y:S05]  /*193c0*/  BSYNC.RECONVERGENT B1 ;  /* 0x0000000000017941 */ /* 0x000fea0003800200 */
.L_x_453:
[----:B------:R-:W-:-:S04]  /*193d0*/  HFMA2 R5, -RZ, RZ, 0, 0 ;  /* 0x00000000ff057431 */ /* 0x000fc800000001ff */
[----:B-1----:R-:W-:Y:S05]  /*193e0*/  RET.REL.NODEC R4 `(_ZN7cutlass13device_kernelINS_4fmha6kernel36Sm100FmhaFwdKernelTmaWarpspecializedIN4cute5tupleIJiiiNS5_IJNS5_IJiiEEEiEEEEEENS1_10collective38Sm100FmhaFwdMainloopTmaWarpspecializedINS_10bfloat16_tEffNS5_IJNS4_1CILi256EEENSC_ILi128EEENSC_ILi32EEEEEENS5_IJiNSC_ILi1EEES7_EEENS5_IJiSH_NS5_IJNS5_IJNSC_ILi0EEEiEEEiEEEEEESM_NS9_12ResidualMaskENS5_IJNSC_ILi2EEESH_SH_EEENSC_ILb0EEEEENS9_38Sm100FmhaFwdEpilogueTmaWarpspecializedINS_6half_tEfNS5_IJSE_SF_SE_EEESI_NS5_IJSH_S7_EEESQ_EENS2_23IndividualTileSchedulerENS2_41Sm100FmhaCtxKernelWarpspecializedScheduleEEEEEvNT_6ParamsE) ;  /* 0xfffffe6c04047950 */ /* 0x002fea0003c3ffff */
.L_x_464:
[----:B------:R-:W-:-:S00]  /*193f0*/  BRA `(.L_x_464) ;  /* 0xfffffffc00fc7947 */ /* 0x000fc0000383ffff */
[----:B------:R-:W-:-:S00]  /*19400*/  NOP ;  /* 0x0000000000007918 */ /* 0x000fc00000000000 */
[----:B------:R-:W-:-:S00]  /*19410*/  NOP ;  /* 0x0000000000007918 */ /* 0x000fc00000000000 */
[----:B------:R-:W-:-:S00]  /*19420*/  NOP ;  /* 0x0000000000007918 */ /* 0x000fc00000000000 */
[----:B------:R-:W-:-:S00]  /*19430*/  NOP ;  /* 0x0000000000007918 */ /* 0x000fc00000000000 */
[----:B------:R-:W-:-:S00]  /*19440*/  NOP ;  /* 0x0000000000007918 */ /* 0x000fc00000000000 */
[----:B------:R-:W-:-:S00]  /*19450*/  NOP ;  /* 0x0000000000007918 */ /* 0x000fc00000000000 */
[----:B------:R-:W-:-:S00]  /*19460*/  NOP ;  /* 0x0000000000007918 */ /* 0x000fc00000000000 */
[----:B------:R-:W-:-:S00]  /*19470*/  NOP ;  /* 0x0000000000007918 */ /* 0x000fc00000000000 */
.L_x_469:


//--------------------- .nv.global.init           --------------------------
	.section	.nv.global.init,"aw",@progbits
.nv.global.init:
	.type		$str$23,@object
	.size		$str$23,($str$37 - $str$23)
$str$23:
        /*0000*/ 	.byte	0x0a, 0x00
	.type		$str$37,@object
	.size		$str$37,($str$32 - $str$37)
$str$37:
        /*0002*/ 	.byte	0x3a, 0x00
	.type		$str$32,@object
	.size		$str$32,($str$29 - $str$32)
$str$32:
        /*0004*/ 	.byte	0x5f, 0x00
	.type		$str$29,@object
	.size		$str$29,($str$28 - $str$29)
$str$29:
        /*0006*/ 	.byte	0x25, 0x64, 0x00
	.type		$str$28,@object
	.size		$str$28,($str$30 - $str$28)
$str$28:
        /*0009*/ 	.byte	0x25, 0x63, 0x00
	.type		$str$30,@object
	.size		$str$30,($str$31 - $str$30)
$str$30:
        /*000c*/ 	.byte	0x25, 0x73, 0x00
	.type		$str$31,@object
	.size		$str$31,($str$35 - $str$31)
$str$31:
        /*000f*/ 	.byte	0x20, 0x6f, 0x20, 0x00
	.type		$str$35,@object
	.size		$str$35,($str$22 - $str$35)
$str$35:
        /*0013*/ 	.byte	0x70, 0x74, 0x72, 0x5b, 0x00
	.type		$str$22,@object
	.size		$str$22,($str$34 - $str$22)
$str$22:
        /*0018*/ 	.byte	0x73, 0x4f, 0x3a, 0x20, 0x00
	.type		$str$34,@object
	.size		$str$34,($str$36 - $str$34)
$str$34:
        /*001d*/ 	.byte	0x73, 0x6d, 0x65, 0x6d, 0x5f, 0x00
	.type		$str$36,@object
	.size		$str$36,($str$33 - $str$36)
$str$36:
        /*0023*/ 	.byte	0x62, 0x5d, 0x28, 0x25, 0x70, 0x29, 0x00
	.type		$str$33,@object
	.size		$str$33,($str$27 - $str$33)
$str$33:
        /*002a*/ 	.byte	0x53, 0x77, 0x3c, 0x25, 0x64, 0x2c, 0x25, 0x64, 0x2c, 0x25, 0x64, 0x3e, 0x00
	.type		$str$27,@object
	.size		$str$27,($str$26 - $str$27)
$str$27:
        /*0037*/ 	.byte	0x2f, 0x74, 0x6d, 0x70, 0x2f, 0x63, 0x75, 0x74, 0x6c, 0x61, 0x73, 0x73, 0x5f, 0x73, 0x77, 0x65
        /*0047*/ 	.byte	0x65, 0x70, 0x5f, 0x73, 0x72, 0x63, 0x2f, 0x69, 0x6e, 0x63, 0x6c, 0x75, 0x64, 0x65, 0x2f, 0x63
        /*0057*/ 	.byte	0x75, 0x74, 0x65, 0x2f, 0x61, 0x74, 0x6f, 0x6d, 0x2f, 0x63, 0x6f, 0x70, 0x79, 0x5f, 0x74, 0x72
        /*0067*/ 	.byte	0x61, 0x69, 0x74, 0x73, 0x5f, 0x73, 0x6d, 0x31, 0x30, 0x30, 0x2e, 0x68, 0x70, 0x70, 0x00
	.type		$str$26,@object
	.size		$str$26,(__unnamed_4 - $str$26)
$str$26:
        /*0076*/ 	.byte	0x28, 0x28, 0x75, 0x69, 0x6e, 0x74, 0x33, 0x32, 0x5f, 0x74, 0x28, 0x74, 0x68, 0x72, 0x65, 0x61
        /*0086*/ 	.byte	0x64, 0x49, 0x64, 0x78, 0x2e, 0x78, 0x29, 0x20, 0x2f, 0x20, 0x33, 0x32, 0x29, 0x20, 0x25, 0x20
        /*0096*/ 	.byte	0x34, 0x29, 0x20, 0x3d, 0x3d, 0x20, 0x28, 0x28, 0x28, 0x74, 0x6d, 0x65, 0x6d, 0x5f, 0x61, 0x64
        /*00a6*/ 	.byte	0x64, 0x72, 0x20, 0x3e, 0x3e, 0x20, 0x31, 0x36, 0x29, 0x20, 0x2f, 0x20, 0x33, 0x32, 0x29, 0x20
        /*00b6*/ 	.byte	0x25, 0x20, 0x34, 0x29, 0x00
	.type		__unnamed_4,@object
	.size		__unnamed_4,(__unnamed_1 - __unnamed_4)
__unnamed_4:
        /* <DEDUP_REMOVED lines=37> */
        /*030b*/ 	.byte	0x30, 0x3e, 0x3e, 0x3e, 0x3e, 0x5d, 0x00
	.type		__unnamed_1,@object
	.size		__unnamed_1,(__unnamed_5 - __unnamed_1)
__unnamed_1:
        /* <DEDUP_REMOVED lines=37> */
        /*0562*/ 	.byte	0x3a, 0x43, 0x3c, 0x30, 0x3e, 0x3e, 0x3e, 0x3e, 0x5d, 0x00
	.type		__unnamed_5,@object
	.size		__unnamed_5,(__unnamed_6 - __unnamed_5)
__unnamed_5:
        /* <DEDUP_REMOVED lines=38> */
	.type		__unnamed_6,@object
	.size		__unnamed_6,(__unnamed_7 - __unnamed_6)
__unnamed_6:
        /* <DEDUP_REMOVED lines=37> */
        /*0a16*/ 	.byte	0x74, 0x65, 0x3a, 0x3a, 0x43, 0x3c, 0x30, 0x3e, 0x3e, 0x3e, 0x3e, 0x5d, 0x00
	.type		__unnamed_7,@object
	.size		__unnamed_7,(__unnamed_2 - __unnamed_7)
__unnamed_7:
        /* <DEDUP_REMOVED lines=37> */
        /*0c73*/ 	.byte	0x63, 0x75, 0x74, 0x65, 0x3a, 0x3a, 0x43, 0x3c, 0x30, 0x3e, 0x3e, 0x3e, 0x3e, 0x5d, 0x00
	.type		__unnamed_2,@object
	.size		__unnamed_2,(__unnamed_3 - __unnamed_2)
__unnamed_2:
        /* <DEDUP_REMOVED lines=38> */
	.type		__unnamed_3,@object
	.size		__unnamed_3,(.L_3 - __unnamed_3)
__unnamed_3:
        /* <DEDUP_REMOVED lines=39> */
.L_3:


//--------------------- .nv.shared._ZN7cutlass13device_kernelINS_4fmha6kernel36Sm100FmhaFwdKernelTmaWarpspecializedIN4cute5tupleIJiiiNS5_IJNS5_IJiiEEEiEEEEEENS1_10collective38Sm100FmhaFwdMainloopTmaWarpspecializedINS_10bfloat16_tEffNS5_IJNS4_1CILi256EEENSC_ILi128EEENSC_ILi32EEEEEENS5_IJiNSC_ILi1EEES7_EEENS5_IJiSH_NS5_IJNS5_IJNSC_ILi0EEEiEEEiEEEEEESM_NS9_12ResidualMaskENS5_IJNSC_ILi2EEESH_SH_EEENSC_ILb0EEEEENS9_38Sm100FmhaFwdEpilogueTmaWarpspecializedINS_6half_tEfNS5_IJSE_SF_SE_EEESI_NS5_IJSH_S7_EEESQ_EENS2_23IndividualTileSchedulerENS2_41Sm100FmhaCtxKernelWarpspecializedScheduleEEEEEvNT_6ParamsE --------------------------
	.section	.nv.shared._ZN7cutlass13device_kernelINS_4fmha6kernel36Sm100FmhaFwdKernelTmaWarpspecializedIN4cute5tupleIJiiiNS5_IJNS5_IJiiEEEiEEEEEENS1_10collective38Sm100FmhaFwdMainloopTmaWarpspecializedINS_10bfloat16_tEffNS5_IJNS4_1CILi256EEENSC_ILi128EEENSC_ILi32EEEEEENS5_IJiNSC_ILi1EEES7_EEENS5_IJiSH_NS5_IJNS5_IJNSC_ILi0EEEiEEEiEEEEEESM_NS9_12ResidualMaskENS5_IJNSC_ILi2EEESH_SH_EEENSC_ILb0EEEEENS9_38Sm100FmhaFwdEpilogueTmaWarpspecializedINS_6half_tEfNS5_IJSE_SF_SE_EEESI_NS5_IJSH_S7_EEESQ_EENS2_23IndividualTileSchedulerENS2_41Sm100FmhaCtxKernelWarpspecializedScheduleEEEEEvNT_6ParamsE,"aw",@nobits
	.sectionflags	@""
	.align	16
	.zero		1024


//--------------------- .nv.shared.reserved.0     --------------------------
	.section	.nv.shared.reserved.0,"aw",@nobits
	.weak		__nv_reservedSMEM_offset_0_alias
	.size		__nv_reservedSMEM_offset_0_alias, 0, 64
	.other		__nv_reservedSMEM_offset_0_alias,@"STO_CUDA_RESERVED_SHARED STV_DEFAULT"
__nv_reservedSMEM_offset_0_alias:
	.zero		0
.nv.shared.reserved.0:
	.zero		64
	.weak		__nv_reservedSMEM_tcgen05_partition
	.type		__nv_reservedSMEM_tcgen05_partition,@object
	.size		__nv_reservedSMEM_tcgen05_partition,(.L_0 - __nv_reservedSMEM_tcgen05_partition)
__nv_reservedSMEM_tcgen05_partition:
	.zero		32
.L_0:


//--------------------- .nv.global                --------------------------
	.section	.nv.global,"aw",@nobits
.nv.global:
	.type		_ZN39_INTERNAL_58af5f17_4_k_cu_8c2b6135_31104cute1_E,@object
	.size		_ZN39_INTERNAL_58af5f17_4_k_cu_8c2b6135_31104cute1_E,(_ZN39_INTERNAL_58af5f17_4_k_cu_8c2b6135_31104cuda3std3__45__cpo6cbeginE - _ZN39_INTERNAL_58af5f17_4_k_cu_8c2b6135_31104cute1_E)
_ZN39_INTERNAL_58af5f17_4_k_cu_8c2b6135_31104cute1_E:
	.zero		1
	.type		_ZN39_INTERNAL_58af5f17_4_k_cu_8c2b6135_31104cuda3std3__45__cpo6cbeginE,@object
	.size		_ZN39_INTERNAL_58af5f17_4_k_cu_8c2b6135_31104cuda3std3__45__cpo6cbeginE,(_ZN39_INTERNAL_58af5f17_4_k_cu_8c2b6135_31104cuda3std3__48in_placeE - _ZN39_INTERNAL_58af5f17_4_k_cu_8c2b6135_31104cuda3std3__45__cpo6cbeginE)
_ZN39_INTERNAL_58af5f17_4_k_cu_8c2b6135_31104cuda3std3__45__cpo6cbeginE:
	.zero		1
	.type		_ZN39_INTERNAL_58af5f17_4_k_cu_8c2b6135_31104cuda3std3__48in_placeE,@object
	.size		_ZN39_INTERNAL_58af5f17_4_k_cu_8c2b6135_31104cuda3std3__48in_placeE,(_ZN39_INTERNAL_58af5f17_4_k_cu_8c2b6135_31104cuda3std6ranges3__45__cpo9iter_moveE - _ZN39_INTERNAL_58af5f17_4_k_cu_8c2b6135_31104cuda3std3__48in_placeE)
_ZN39_INTERNAL_58af5f17_4_k_cu_8c2b6135_31104cuda3std3__48in_placeE:
	.zero		1
	.type		_ZN39_INTERNAL_58af5f17_4_k_cu_8c2b6135_31104cuda3std6ranges3__45__cpo9iter_moveE,@object
	.size		_ZN39_INTERNAL_58af5f17_4_k_cu_8c2b6135_31104cuda3std6ranges3__45__cpo9iter_moveE,(_ZN39_INTERNAL_58af5f17_4_k_cu_8c2b6135_31104cuda3std3__45__cpo5beginE - _ZN39_INTERNAL_58af5f17_4_k_cu_8c2b6135_31104cuda3std6ranges3__45__cpo9iter_moveE)
_ZN39_INTERNAL_58af5f17_4_k_cu_8c2b6135_31104cuda3std6ranges3__45__cpo9iter_moveE:
	.zero		1
	.type		_ZN39_INTERNAL_58af5f17_4_k_cu_8c2b6135_31104cuda3std3__45__cpo5beginE,@object
	.size		_ZN39_INTERNAL_58af5f17_4_k_cu_8c2b6135_31104cuda3std3__45__cpo5beginE,(_ZN39_INTERNAL_58af5f17_4_k_cu_8c2b6135_31104cuda3std3__441_GLOBAL__N__58af5f17_4_k_cu_8c2b6135_31106ignoreE - _ZN39_INTERNAL_58af5f17_4_k_cu_8c2b6135_31104cuda3std3__45__cpo5beginE)
_ZN39_INTERNAL_58af5f17_4_k_cu_8c2b6135_31104cuda3std3__45__cpo5beginE:
	.zero		1
	.type		_ZN39_INTERNAL_58af5f17_4_k_cu_8c2b6135_31104cuda3std3__441_GLOBAL__N__58af5f17_4_k_cu_8c2b6135_31106ignoreE,@object
	.size		_ZN39_INTERNAL_58af5f17_4_k_cu_8c2b6135_31104cuda3std3__441_GLOBAL__N__58af5f17_4_k_cu_8c2b6135_31106ignoreE,(_ZN39_INTERNAL_58af5f17_4_k_cu_8c2b6135_31104cute7productE - _ZN39_INTERNAL_58af5f17_4_k_cu_8c2b6135_31104cuda3std3__441_GLOBAL__N__58af5f17_4_k_cu_8c2b6135_31106ignoreE)
_ZN39_INTERNAL_58af5f17_4_k_cu_8c2b6135_31104cuda3std3__441_GLOBAL__N__58af5f17_4_k_cu_8c2b6135_31106ignoreE:
	.zero		1
	.type		_ZN39_INTERNAL_58af5f17_4_k_cu_8c2b6135_31104cute7productE,@object
	.size		_ZN39_INTERNAL_58af5f17_4_k_cu_8c2b6135_31104cute7productE,(_ZN39_INTERNAL_58af5f17_4_k_cu_8c2b6135_31104cuda3std3__45__cpo3endE - _ZN39_INTERNAL_58af5f17_4_k_cu_8c2b6135_31104cute7productE)
_ZN39_INTERNAL_58af5f17_4_k_cu_8c2b6135_31104cute7productE:
	.zero		1
	.type		_ZN39_INTERNAL_58af5f17_4_k_cu_8c2b6135_31104cuda3std3__45__cpo3endE,@object
	.size		_ZN39_INTERNAL_58af5f17_4_k_cu_8c2b6135_31104cuda3std3__45__cpo3endE,(_ZN39_INTERNAL_58af5f17_4_k_cu_8c2b6135_31104cuda3std3__419piecewise_constructE - _ZN39_INTERNAL_58af5f17_4_k_cu_8c2b6135_31104cuda3std3__45__cpo3endE)
_ZN39_INTERNAL_58af5f17_4_k_cu_8c2b6135_31104cuda3std3__45__cpo3endE:
	.zero		1
	.type		_ZN39_INTERNAL_58af5f17_4_k_cu_8c2b6135_31104cuda3std3__419piecewise_constructE,@object
	.size		_ZN39_INTERNAL_58af5f17_4_k_cu_8c2b6135_31104cuda3std3__419piecewise_constructE,(_ZN39_INTERNAL_58af5f17_4_k_cu_8c2b6135_31104cuda3std3__45__cpo4cendE - _ZN39_INTERNAL_58af5f17_4_k_cu_8c2b6135_31104cuda3std3__419piecewise_constructE)
_ZN39_INTERNAL_58af5f17_4_k_cu_8c2b6135_31104cuda3std3__419piecewise_constructE:
	.zero		1
	.type		_ZN39_INTERNAL_58af5f17_4_k_cu_8c2b6135_31104cuda3std3__45__cpo4cendE,@object
	.size		_ZN39_INTERNAL_58af5f17_4_k_cu_8c2b6135_31104cuda3std3__45__cpo4cendE,(_ZN39_INTERNAL_58af5f17_4_k_cu_8c2b6135_31104cuda3std6ranges3__45__cpo4swapE - _ZN39_INTERNAL_58af5f17_4_k_cu_8c2b6135_31104cuda3std3__45__cpo4cendE)
_ZN39_INTERNAL_58af5f17_4_k_cu_8c2b6135_31104cuda3std3__45__cpo4cendE:
	.zero		1
	.type		_ZN39_INTERNAL_58af5f17_4_k_cu_8c2b6135_31104cuda3std6ranges3__45__cpo4swapE,@object
	.size		_ZN39_INTERNAL_58af5f17_4_k_cu_8c2b6135_31104cuda3std6ranges3__45__cpo4swapE,(.L_15 - _ZN39_INTERNAL_58af5f17_4_k_cu_8c2b6135_31104cuda3std6ranges3__45__cpo4swapE)
_ZN39_INTERNAL_58af5f17_4_k_cu_8c2b6135_31104cuda3std6ranges3__45__cpo4swapE:
	.zero		1
.L_15:


//--------------------- .nv.constant0._ZN7cutlass13device_kernelINS_4fmha6kernel36Sm100FmhaFwdKernelTmaWarpspecializedIN4cute5tupleIJiiiNS5_IJNS5_IJiiEEEiEEEEEENS1_10collective38Sm100FmhaFwdMainloopTmaWarpspecializedINS_10bfloat16_tEffNS5_IJNS4_1CILi256EEENSC_ILi128EEENSC_ILi32EEEEEENS5_IJiNSC_ILi1EEES7_EEENS5_IJiSH_NS5_IJNS5_IJNSC_ILi0EEEiEEEiEEEEEESM_NS9_12ResidualMaskENS5_IJNSC_ILi2EEESH_SH_EEENSC_ILb0EEEEENS9_38Sm100FmhaFwdEpilogueTmaWarpspecializedINS_6half_tEfNS5_IJSE_SF_SE_EEESI_NS5_IJSH_S7_EEESQ_EENS2_23IndividualTileSchedulerENS2_41Sm100FmhaCtxKernelWarpspecializedScheduleEEEEEvNT_6ParamsE --------------------------
	.section	.nv.constant0._ZN7cutlass13device_kernelINS_4fmha6kernel36Sm100FmhaFwdKernelTmaWarpspecializedIN4cute5tupleIJiiiNS5_IJNS5_IJiiEEEiEEEEEENS1_10collective38Sm100FmhaFwdMainloopTmaWarpspecializedINS_10bfloat16_tEffNS5_IJNS4_1CILi256EEENSC_ILi128EEENSC_ILi32EEEEEENS5_IJiNSC_ILi1EEES7_EEENS5_IJiSH_NS5_IJNS5_IJNSC_ILi0EEEiEEEiEEEEEESM_NS9_12ResidualMaskENS5_IJNSC_ILi2EEESH_SH_EEENSC_ILb0EEEEENS9_38Sm100FmhaFwdEpilogueTmaWarpspecializedINS_6half_tEfNS5_IJSE_SF_SE_EEESI_NS5_IJSH_S7_EEESQ_EENS2_23IndividualTileSchedulerENS2_41Sm100FmhaCtxKernelWarpspecializedScheduleEEEEEvNT_6ParamsE,"a",@progbits
	.sectionflags	@""
	.align	4
.nv.constant0._ZN7cutlass13device_kernelINS_4fmha6kernel36Sm100FmhaFwdKernelTmaWarpspecializedIN4cute5tupleIJiiiNS5_IJNS5_IJiiEEEiEEEEEENS1_10collective38Sm100FmhaFwdMainloopTmaWarpspecializedINS_10bfloat16_tEffNS5_IJNS4_1CILi256EEENSC_ILi128EEENSC_ILi32EEEEEENS5_IJiNSC_ILi1EEES7_EEENS5_IJiSH_NS5_IJNS5_IJNSC_ILi0EEEiEEEiEEEEEESM_NS9_12ResidualMaskENS5_IJNSC_ILi2EEESH_SH_EEENSC_ILb0EEEEENS9_38Sm100FmhaFwdEpilogueTmaWarpspecializedINS_6half_tEfNS5_IJSE_SF_SE_EEESI_NS5_IJSH_S7_EEESQ_EENS2_23IndividualTileSchedulerENS2_41Sm100FmhaCtxKernelWarpspecializedScheduleEEEEEvNT_6ParamsE:
	.zero		2432


//--------------------- SYMBOLS --------------------------

	.type		.nv.reservedSmem.offset0,@object
	.size		.nv.reservedSmem.offset0,0x4
	.type		.nv.reservedSmem.cap,@object
	.size		.nv.reservedSmem.cap,0x4
	.type		vprintf,@function
	.type		__assertfail,@function
